	.target	sm_90a

	.elftype	@"ET_EXEC"


//--------------------- .note.nv.tkinfo           --------------------------
	.section	.note.nv.tkinfo,"",@"SHT_NOTE"
	.sectionflags	@"SHF_NOTE_NV_TKINFO"
	.tkinfo
        /*0018*/ 	.word	0x00000002
        /*0030*/ 	.string	""
        /*0030*/ 	.string	"ptxas"
        /*0030*/ 	.string	"Cuda compilation tools, release 13.0, V13.0.88"
        /*0030*/ 	.string	"Build cuda_13.0.r13.0/compiler.36424714_0"
        /*0030*/ 	.string	"-arch sm_90a -m 64 "



//--------------------- .note.nv.cuinfo           --------------------------
	.section	.note.nv.cuinfo,"",@"SHT_NOTE"
	.sectionflags	@"SHF_NOTE_NV_CUINFO"
        /*0018*/ 	.short	0x0002
        /*001a*/ 	.short	0x005a
        /*001c*/ 	.short	0x0082
	.zero		2


//--------------------- .nv.info                  --------------------------
	.section	.nv.info,"",@"SHT_CUDA_INFO"
	.align	4


	//----- nvinfo : EIATTR_REGCOUNT
	.align		4
        /*0000*/ 	.byte	0x04, 0x2f
        /*0002*/ 	.short	(.L_12 - .L_11)
	.align		4
.L_11:
        /*0004*/ 	.word	index@(_ZN7cutlass13device_kernelINS_4gemm6kernel13GemmUniversalIN4cute5tupleIJiiiiEEENS1_10collective13CollectiveMmaINS1_37MainloopSm90TmaGmmaWarpSpecializedFP8ILi10ENS5_IJNS4_1CILi2EEENSA_ILi1EEESC_EEENS1_35KernelTmaWarpSpecializedCooperativeEEENS5_IJNSA_ILi192EEENSA_ILi512EEENSA_ILi32EEEEEENS_12float_e4m3_tENS5_IJlSC_lEEESK_SL_NS4_8TiledMMAINS4_8MMA_AtomIJNS4_4SM904GMMA31MMA_64x256x32_F32E4M3E4M3_SS_TNILNSP_7ScaleInE1ELSR_1EEEEEENS4_6LayoutISD_NS5_IJSC_NSA_ILi0EEESV_EEEEENS5_IJNS4_10UnderscoreESY_SY_EEEEENS4_13SM90_TMA_LOADENS4_14ComposedLayoutINS4_7SwizzleILi1ELi4ELi3EEENS4_18smem_ptr_flag_bitsILi8EEENSU_INS5_IJNSA_ILi8EEESI_EEENS5_IJSI_SC_EEEEEEEvNS4_8identityENS4_23SM90_TMA_LOAD_MULTICASTES1B_vS1C_EENS_8epilogue10collective6detail29Sm90TmaWarpSpecializedAdapterINS1G_15DefaultEpilogueISK_SL_SL_NS1F_6thread17LinearCombinationISK_Li1EffLNS1K_9ScaleType4KindE0ELNS_15FloatRoundStyleE2ESK_EENS1_15EpilogueDefaultEEEEEvvEEEEvNT_6ParamsE)
        /*0008*/ 	.word	0x000000a8


	//----- nvinfo : EIATTR_FRAME_SIZE
	.align		4
.L_12:
        /*000c*/ 	.byte	0x04, 0x11
        /*000e*/ 	.short	(.L_14 - .L_13)
	.align		4
.L_13:
        /*0010*/ 	.word	index@(_ZN7cutlass13device_kernelINS_4gemm6kernel13GemmUniversalIN4cute5tupleIJiiiiEEENS1_10collective13CollectiveMmaINS1_37MainloopSm90TmaGmmaWarpSpecializedFP8ILi10ENS5_IJNS4_1CILi2EEENSA_ILi1EEESC_EEENS1_35KernelTmaWarpSpecializedCooperativeEEENS5_IJNSA_ILi192EEENSA_ILi512EEENSA_ILi32EEEEEENS_12float_e4m3_tENS5_IJlSC_lEEESK_SL_NS4_8TiledMMAINS4_8MMA_AtomIJNS4_4SM904GMMA31MMA_64x256x32_F32E4M3E4M3_SS_TNILNSP_7ScaleInE1ELSR_1EEEEEENS4_6LayoutISD_NS5_IJSC_NSA_ILi0EEESV_EEEEENS5_IJNS4_10UnderscoreESY_SY_EEEEENS4_13SM90_TMA_LOADENS4_14ComposedLayoutINS4_7SwizzleILi1ELi4ELi3EEENS4_18smem_ptr_flag_bitsILi8EEENSU_INS5_IJNSA_ILi8EEESI_EEENS5_IJSI_SC_EEEEEEEvNS4_8identityENS4_23SM90_TMA_LOAD_MULTICASTES1B_vS1C_EENS_8epilogue10collective6detail29Sm90TmaWarpSpecializedAdapterINS1G_15DefaultEpilogueISK_SL_SL_NS1F_6thread17LinearCombinationISK_Li1EffLNS1K_9ScaleType4KindE0ELNS_15FloatRoundStyleE2ESK_EENS1_15EpilogueDefaultEEEEEvvEEEEvNT_6ParamsE)
        /*0014*/ 	.word	0x00001278


	//----- nvinfo : EIATTR_MIN_STACK_SIZE
	.align		4
.L_14:
        /*0018*/ 	.byte	0x04, 0x12
        /*001a*/ 	.short	(.L_16 - .L_15)
	.align		4
.L_15:
        /*001c*/ 	.word	index@(_ZN7cutlass13device_kernelINS_4gemm6kernel13GemmUniversalIN4cute5tupleIJiiiiEEENS1_10collective13CollectiveMmaINS1_37MainloopSm90TmaGmmaWarpSpecializedFP8ILi10ENS5_IJNS4_1CILi2EEENSA_ILi1EEESC_EEENS1_35KernelTmaWarpSpecializedCooperativeEEENS5_IJNSA_ILi192EEENSA_ILi512EEENSA_ILi32EEEEEENS_12float_e4m3_tENS5_IJlSC_lEEESK_SL_NS4_8TiledMMAINS4_8MMA_AtomIJNS4_4SM904GMMA31MMA_64x256x32_F32E4M3E4M3_SS_TNILNSP_7ScaleInE1ELSR_1EEEEEENS4_6LayoutISD_NS5_IJSC_NSA_ILi0EEESV_EEEEENS5_IJNS4_10UnderscoreESY_SY_EEEEENS4_13SM90_TMA_LOADENS4_14ComposedLayoutINS4_7SwizzleILi1ELi4ELi3EEENS4_18smem_ptr_flag_bitsILi8EEENSU_INS5_IJNSA_ILi8EEESI_EEENS5_IJSI_SC_EEEEEEEvNS4_8identityENS4_23SM90_TMA_LOAD_MULTICASTES1B_vS1C_EENS_8epilogue10collective6detail29Sm90TmaWarpSpecializedAdapterINS1G_15DefaultEpilogueISK_SL_SL_NS1F_6thread17LinearCombinationISK_Li1EffLNS1K_9ScaleType4KindE0ELNS_15FloatRoundStyleE2ESK_EENS1_15EpilogueDefaultEEEEEvvEEEEvNT_6ParamsE)
        /*0020*/ 	.word	0x00001278
.L_16:


//--------------------- .nv.compat                --------------------------
	.section	.nv.compat,"",@"SHT_CUDA_COMPAT_INFO"
	.align	4
        /*0000*/ 	.byte	0x02, 0x09, 0x01, 0x00, 0x02, 0x02, 0x04, 0x00, 0x02, 0x05, 0x05, 0x00, 0x03, 0x07, 0x01, 0x01
        /*0010*/ 	.byte	0x02, 0x03, 0x01, 0x00, 0x02, 0x06, 0x01, 0x00, 0x04, 0x0b, 0x08, 0x00, 0x00, 0x00, 0x00, 0x00
        /*0020*/ 	.byte	0x00, 0x00, 0x00, 0x00


//--------------------- .nv.info._ZN7cutlass13device_kernelINS_4gemm6kernel13GemmUniversalIN4cute5tupleIJiiiiEEENS1_10collective13CollectiveMmaINS1_37MainloopSm90TmaGmmaWarpSpecializedFP8ILi10ENS5_IJNS4_1CILi2EEENSA_ILi1EEESC_EEENS1_35KernelTmaWarpSpecializedCooperativeEEENS5_IJNSA_ILi192EEENSA_ILi512EEENSA_ILi32EEEEEENS_12float_e4m3_tENS5_IJlSC_lEEESK_SL_NS4_8TiledMMAINS4_8MMA_AtomIJNS4_4SM904GMMA31MMA_64x256x32_F32E4M3E4M3_SS_TNILNSP_7ScaleInE1ELSR_1EEEEEENS4_6LayoutISD_NS5_IJSC_NSA_ILi0EEESV_EEEEENS5_IJNS4_10UnderscoreESY_SY_EEEEENS4_13SM90_TMA_LOADENS4_14ComposedLayoutINS4_7SwizzleILi1ELi4ELi3EEENS4_18smem_ptr_flag_bitsILi8EEENSU_INS5_IJNSA_ILi8EEESI_EEENS5_IJSI_SC_EEEEEEEvNS4_8identityENS4_23SM90_TMA_LOAD_MULTICASTES1B_vS1C_EENS_8epilogue10collective6detail29Sm90TmaWarpSpecializedAdapterINS1G_15DefaultEpilogueISK_SL_SL_NS1F_6thread17LinearCombinationISK_Li1EffLNS1K_9ScaleType4KindE0ELNS_15FloatRoundStyleE2ESK_EENS1_15EpilogueDefaultEEEEEvvEEEEvNT_6ParamsE --------------------------
	.section	.nv.info._ZN7cutlass13device_kernelINS_4gemm6kernel13GemmUniversalIN4cute5tupleIJiiiiEEENS1_10collective13CollectiveMmaINS1_37MainloopSm90TmaGmmaWarpSpecializedFP8ILi10ENS5_IJNS4_1CILi2EEENSA_ILi1EEESC_EEENS1_35KernelTmaWarpSpecializedCooperativeEEENS5_IJNSA_ILi192EEENSA_ILi512EEENSA_ILi32EEEEEENS_12float_e4m3_tENS5_IJlSC_lEEESK_SL_NS4_8TiledMMAINS4_8MMA_AtomIJNS4_4SM904GMMA31MMA_64x256x32_F32E4M3E4M3_SS_TNILNSP_7ScaleInE1ELSR_1EEEEEENS4_6LayoutISD_NS5_IJSC_NSA_ILi0EEESV_EEEEENS5_IJNS4_10UnderscoreESY_SY_EEEEENS4_13SM90_TMA_LOADENS4_14ComposedLayoutINS4_7SwizzleILi1ELi4ELi3EEENS4_18smem_ptr_flag_bitsILi8EEENSU_INS5_IJNSA_ILi8EEESI_EEENS5_IJSI_SC_EEEEEEEvNS4_8identityENS4_23SM90_TMA_LOAD_MULTICASTES1B_vS1C_EENS_8epilogue10collective6detail29Sm90TmaWarpSpecializedAdapterINS1G_15DefaultEpilogueISK_SL_SL_NS1F_6thread17LinearCombinationISK_Li1EffLNS1K_9ScaleType4KindE0ELNS_15FloatRoundStyleE2ESK_EENS1_15EpilogueDefaultEEEEEvvEEEEvNT_6ParamsE,"",@"SHT_CUDA_INFO"
	.sectionflags	@""
	.align	4


	//----- nvinfo : EIATTR_CUDA_API_VERSION
	.align		4
        /*0000*/ 	.byte	0x04, 0x37
        /*0002*/ 	.short	(.L_18 - .L_17)
.L_17:
        /*0004*/ 	.word	0x00000082


	//----- nvinfo : EIATTR_KPARAM_INFO
	.align		4
.L_18:
        /*0008*/ 	.byte	0x04, 0x17
        /*000a*/ 	.short	(.L_20 - .L_19)
.L_19:
        /*000c*/ 	.word	0x00000000
        /*0010*/ 	.short	0x0000
        /*0012*/ 	.short	0x0070
        /*0014*/ 	.byte	0x00, 0xf0, 0x01, 0x10


	//----- nvinfo : EIATTR_SPARSE_MMA_MASK
	.align		4
.L_20:
        /*0018*/ 	.byte	0x03, 0x50
        /*001a*/ 	.short	0x0000


	//----- nvinfo : EIATTR_MAXREG_COUNT
	.align		4
        /*001c*/ 	.byte	0x03, 0x1b
        /*001e*/ 	.short	0x00a8


	//----- nvinfo : EIATTR_NUM_BARRIERS
	.align		4
        /*0020*/ 	.byte	0x02, 0x4c
        /*0022*/ 	.byte	0x01
	.zero		1


	//----- nvinfo : EIATTR_ANNOTATIONS
	.align		4
        /*0024*/ 	.byte	0x04, 0x55
        /*0026*/ 	.short	(.L_22 - .L_21)


	//   ....[0]....
.L_21:
        /*0028*/ 	.word	0x00000001
        /*002c*/ 	.byte	0x20, 0x08, 0x00, 0x00, 0x01, 0x00, 0x00, 0x00, 0xf0, 0x08, 0x00, 0x00, 0x01, 0x00, 0x00, 0x00
        /* <DEDUP_REMOVED lines=3375> */
        /*d32c*/ 	.byte	0x70, 0x78, 0x04, 0x00


	//----- nvinfo : EIATTR_MERCURY_ISA_VERSION
	.align		4
.L_22:
        /*d330*/ 	.byte	0x03, 0x5f
        /*d332*/ 	.short	0x0101


	//----- nvinfo : EIATTR_INT_WARP_WIDE_INSTR_OFFSETS
	.align		4
        /*d334*/ 	.byte	0x04, 0x31
        /*d336*/ 	.short	(.L_24 - .L_23)


	//   ....[0]....
.L_23:
        /*d338*/ 	.word	0x00000640


	//   ....[1]....
        /*d33c*/ 	.word	0x00000660


	//   ....[2]....
        /*d340*/ 	.word	0x000007c0


	//----- nvinfo : EIATTR_COOP_GROUP_MASK_REGIDS
	.align		4
.L_24:
        /*d344*/ 	.byte	0x04, 0x29
        /*d346*/ 	.short	(.L_26 - .L_25)


	//   ....[0]....
.L_25:
        /*d348*/ 	.word	0xffffffff


	//   ....[1]....
        /*d34c*/ 	.word	0xffffffff


	//   ....[2]....
        /*d350*/ 	.word	0xffffffff


	//   ....[3]....
        /*d354*/ 	.word	0xffffffff


	//   ....[4]....
        /*d358*/ 	.word	0xffffffff


	//   ....[5]....
        /*d35c*/ 	.word	0xffffffff


	//----- nvinfo : EIATTR_COOP_GROUP_INSTR_OFFSETS
	.align		4
.L_26:
        /*d360*/ 	.byte	0x04, 0x28
        /*d362*/ 	.short	(.L_28 - .L_27)


	//   ....[0]....
.L_27:
        /*d364*/ 	.word	0x00000070


	//   ....[1]....
        /*d368*/ 	.word	0x00000080


	//   ....[2]....
        /*d36c*/ 	.word	0x000001a0


	//   ....[3]....
        /*d370*/ 	.word	0x000004b0


	//   ....[4]....
        /*d374*/ 	.word	0x00000930


	//   ....[5]....
        /*d378*/ 	.word	0x00004a90


	//----- nvinfo : EIATTR_REG_RECONFIG
	.align		4
.L_28:
        /*d37c*/ 	.byte	0x01, 0x54
	.zero		2


	//----- nvinfo : EIATTR_MBARRIER_INSTR_OFFSETS
	.align		4
        /*d380*/ 	.byte	0x04, 0x39
        /*d382*/ 	.short	(.L_30 - .L_29)


	//   ....[0]....
.L_29:
        /*d384*/ 	.word	0x00000340
        /*d388*/ 	.word	0x000000ff
        /*d38c*/ 	.word	0x00000000
        /*d390*/ 	.short	0x0100
        /*d392*/ 	.byte	0x09
	.zero		1


	//   ....[1]....
        /*d394*/ 	.word	0x00000350
        /*d398*/ 	.word	0x000000ff
        /*d39c*/ 	.word	0x00000050
        /*d3a0*/ 	.short	0x0100
        /*d3a2*/ 	.byte	0x09
	.zero		1


	//   ....[2]....
        /*d3a4*/ 	.word	0x00000360
        /*d3a8*/ 	.word	0x000000ff
        /*d3ac*/ 	.word	0x00000008
        /*d3b0*/ 	.short	0x0100
        /*d3b2*/ 	.byte	0x09
	.zero		1


	//   ....[3]....
        /*d3b4*/ 	.word	0x00000370
        /*d3b8*/ 	.word	0x000000ff
        /*d3bc*/ 	.word	0x00000058
        /*d3c0*/ 	.short	0x0100
        /*d3c2*/ 	.byte	0x09
	.zero		1


	//   ....[4]....
        /*d3c4*/ 	.word	0x00000380
        /*d3c8*/ 	.word	0x000000ff
        /*d3cc*/ 	.word	0x00000010
        /*d3d0*/ 	.short	0x0100
        /*d3d2*/ 	.byte	0x09
	.zero		1


	//   ....[5]....
        /*d3d4*/ 	.word	0x00000390
        /*d3d8*/ 	.word	0x000000ff
        /*d3dc*/ 	.word	0x00000060
        /*d3e0*/ 	.short	0x0100
        /*d3e2*/ 	.byte	0x09
	.zero		1


	//   ....[6]....
        /*d3e4*/ 	.word	0x000003a0
        /*d3e8*/ 	.word	0x000000ff
        /*d3ec*/ 	.word	0x00000018
        /*d3f0*/ 	.short	0x0100
        /*d3f2*/ 	.byte	0x09
	.zero		1


	//   ....[7]....
        /*d3f4*/ 	.word	0x000003b0
        /*d3f8*/ 	.word	0x000000ff
        /*d3fc*/ 	.word	0x00000068
        /*d400*/ 	.short	0x0100
        /*d402*/ 	.byte	0x09
	.zero		1


	//   ....[8]....
        /*d404*/ 	.word	0x000003c0
        /*d408*/ 	.word	0x000000ff
        /*d40c*/ 	.word	0x00000020
        /*d410*/ 	.short	0x0100
        /*d412*/ 	.byte	0x09
	.zero		1


	//   ....[9]....
        /*d414*/ 	.word	0x000003d0
        /*d418*/ 	.word	0x000000ff
        /*d41c*/ 	.word	0x00000070
        /*d420*/ 	.short	0x0100
        /*d422*/ 	.byte	0x09
	.zero		1


	//   ....[10]....
        /*d424*/ 	.word	0x000003e0
        /*d428*/ 	.word	0x000000ff
        /*d42c*/ 	.word	0x00000028
        /*d430*/ 	.short	0x0100
        /*d432*/ 	.byte	0x09
	.zero		1


	//   ....[11]....
        /*d434*/ 	.word	0x000003f0
        /*d438*/ 	.word	0x000000ff
        /*d43c*/ 	.word	0x00000078
        /*d440*/ 	.short	0x0100
        /*d442*/ 	.byte	0x09
	.zero		1


	//   ....[12]....
        /*d444*/ 	.word	0x00000400
        /*d448*/ 	.word	0x000000ff
        /*d44c*/ 	.word	0x00000030
        /*d450*/ 	.short	0x0100
        /*d452*/ 	.byte	0x09
	.zero		1


	//   ....[13]....
        /*d454*/ 	.word	0x00000410
        /*d458*/ 	.word	0x000000ff
        /*d45c*/ 	.word	0x00000080
        /*d460*/ 	.short	0x0100
        /*d462*/ 	.byte	0x09
	.zero		1


	//   ....[14]....
        /*d464*/ 	.word	0x00000420
        /*d468*/ 	.word	0x000000ff
        /*d46c*/ 	.word	0x00000038
        /*d470*/ 	.short	0x0100
        /*d472*/ 	.byte	0x09
	.zero		1


	//   ....[15]....
        /*d474*/ 	.word	0x00000430
        /*d478*/ 	.word	0x000000ff
        /*d47c*/ 	.word	0x00000088
        /*d480*/ 	.short	0x0100
        /*d482*/ 	.byte	0x09
	.zero		1


	//   ....[16]....
        /*d484*/ 	.word	0x00000440
        /*d488*/ 	.word	0x000000ff
        /*d48c*/ 	.word	0x00000040
        /*d490*/ 	.short	0x0100
        /*d492*/ 	.byte	0x09
	.zero		1


	//   ....[17]....
        /*d494*/ 	.word	0x00000450
        /*d498*/ 	.word	0x000000ff
        /*d49c*/ 	.word	0x00000090
        /*d4a0*/ 	.short	0x0100
        /*d4a2*/ 	.byte	0x09
	.zero		1


	//   ....[18]....
        /*d4a4*/ 	.word	0x00000460
        /*d4a8*/ 	.word	0x000000ff
        /*d4ac*/ 	.word	0x00000048
        /*d4b0*/ 	.short	0x0100
        /*d4b2*/ 	.byte	0x09
	.zero		1


	//   ....[19]....
        /*d4b4*/ 	.word	0x00000470
        /*d4b8*/ 	.word	0x000000ff
        /*d4bc*/ 	.word	0x00000098
        /*d4c0*/ 	.short	0x0100
        /*d4c2*/ 	.byte	0x09
	.zero		1


	//   ....[20]....
        /*d4c4*/ 	.word	0x00000850
        /*d4c8*/ 	.word	0x000000ff
        /*d4cc*/ 	.word	0x000000b0
        /*d4d0*/ 	.short	0x0100
        /*d4d2*/ 	.byte	0x06
	.zero		1


	//   ....[21]....
        /*d4d4*/ 	.word	0x000008d0
        /*d4d8*/ 	.word	0x000000ff
        /*d4dc*/ 	.word	0x000000b8
        /*d4e0*/ 	.short	0x0100
        /*d4e2*/ 	.byte	0x06
	.zero		1


	//   ....[22]....
        /*d4e4*/ 	.word	0x00004e80
        /*d4e8*/ 	.word	0x000000ff
        /*d4ec*/ 	.word	0x00000000
        /*d4f0*/ 	.short	0x010a
        /*d4f2*/ 	.byte	0x07
	.zero		1


	//   ....[23]....
        /*d4f4*/ 	.word	0x00004ee0
        /*d4f8*/ 	.word	0x000000ff
        /*d4fc*/ 	.word	0x00000000
        /*d500*/ 	.short	0x010a
        /*d502*/ 	.byte	0x07
	.zero		1


	//   ....[24]....
        /*d504*/ 	.word	0x0000d370
        /*d508*/ 	.word	0x000000ff
        /*d50c*/ 	.word	0x00000000
        /*d510*/ 	.short	0x010a
        /*d512*/ 	.byte	0x09
	.zero		1


	//   ....[25]....
        /*d514*/ 	.word	0x0000d3b0
        /*d518*/ 	.word	0x000000ff
        /*d51c*/ 	.word	0x00000000
        /*d520*/ 	.short	0x010a
        /*d522*/ 	.byte	0x09
	.zero		1


	//   ....[26]....
        /*d524*/ 	.word	0x00017f70
        /*d528*/ 	.word	0x00000003
        /*d52c*/ 	.word	0x00000000
        /*d530*/ 	.short	0x0101
        /*d532*/ 	.byte	0x3f
	.zero		1


	//   ....[27]....
        /*d534*/ 	.word	0x0001fc70
        /*d538*/ 	.word	0x00000000
        /*d53c*/ 	.word	0x00000000
        /*d540*/ 	.short	0x0101
        /*d542*/ 	.byte	0x3f
	.zero		1


	//   ....[28]....
        /*d544*/ 	.word	0x00046710
        /*d548*/ 	.word	0x0000000f
        /*d54c*/ 	.word	0x00000050
        /*d550*/ 	.short	0x010a
        /*d552*/ 	.byte	0x3f
	.zero		1


	//   ....[29]....
        /*d554*/ 	.word	0x00046aa0
        /*d558*/ 	.word	0x00000002
        /*d55c*/ 	.word	0x000000b8
        /*d560*/ 	.short	0x0101
        /*d562*/ 	.byte	0x3f
	.zero		1


	//   ....[30]....
        /*d564*/ 	.word	0x00047250
        /*d568*/ 	.word	0x00000004
        /*d56c*/ 	.word	0x00000000
        /*d570*/ 	.short	0x010a
        /*d572*/ 	.byte	0x3f
	.zero		1


	//   ....[31]....
        /*d574*/ 	.word	0x000472e0
        /*d578*/ 	.word	0x00000003
        /*d57c*/ 	.word	0x00000000
        /*d580*/ 	.short	0x010a
        /*d582*/ 	.byte	0x3f
	.zero		1


	//   ....[32]....
        /*d584*/ 	.word	0x00047370
        /*d588*/ 	.word	0x00000003
        /*d58c*/ 	.word	0x00000000
        /*d590*/ 	.short	0x010a
        /*d592*/ 	.byte	0x3f
	.zero		1


	//   ....[33]....
        /*d594*/ 	.word	0x00047400
        /*d598*/ 	.word	0x00000003
        /*d59c*/ 	.word	0x00000000
        /*d5a0*/ 	.short	0x010a
        /*d5a2*/ 	.byte	0x3f
	.zero		1


	//   ....[34]....
        /*d5a4*/ 	.word	0x00047490
        /*d5a8*/ 	.word	0x00000003
        /*d5ac*/ 	.word	0x00000000
        /*d5b0*/ 	.short	0x010a
        /*d5b2*/ 	.byte	0x3f
	.zero		1


	//   ....[35]....
        /*d5b4*/ 	.word	0x00047520
        /*d5b8*/ 	.word	0x00000003
        /*d5bc*/ 	.word	0x00000000
        /*d5c0*/ 	.short	0x010a
        /*d5c2*/ 	.byte	0x3f
	.zero		1


	//   ....[36]....
        /*d5c4*/ 	.word	0x000475b0
        /*d5c8*/ 	.word	0x00000003
        /*d5cc*/ 	.word	0x00000000
        /*d5d0*/ 	.short	0x010a
        /*d5d2*/ 	.byte	0x3f
	.zero		1


	//   ....[37]....
        /*d5d4*/ 	.word	0x00047640
        /*d5d8*/ 	.word	0x00000003
        /*d5dc*/ 	.word	0x00000000
        /*d5e0*/ 	.short	0x010a
        /*d5e2*/ 	.byte	0x3f
	.zero		1


	//   ....[38]....
        /*d5e4*/ 	.word	0x000476d0
        /*d5e8*/ 	.word	0x00000003
        /*d5ec*/ 	.word	0x00000000
        /*d5f0*/ 	.short	0x010a
        /*d5f2*/ 	.byte	0x3f
	.zero		1


	//   ....[39]....
        /*d5f4*/ 	.word	0x00047760
        /*d5f8*/ 	.word	0x00000003
        /*d5fc*/ 	.word	0x00000000
        /*d600*/ 	.short	0x010a
        /*d602*/ 	.byte	0x3f
	.zero		1


	//   ....[40]....
        /*d604*/ 	.word	0x000477d0
        /*d608*/ 	.word	0x00000003
        /*d60c*/ 	.word	0x00000000
        /*d610*/ 	.short	0x010a
        /*d612*/ 	.byte	0x3f
	.zero		1


	//   ....[41]....
        /*d614*/ 	.word	0x00047840
        /*d618*/ 	.word	0x00000000
        /*d61c*/ 	.word	0x00000000
        /*d620*/ 	.short	0x010a
        /*d622*/ 	.byte	0x3f
	.zero		1


	//   ....[42]....
        /*d624*/ 	.word	0x00047920
        /*d628*/ 	.word	0x0000000f
        /*d62c*/ 	.word	0x00000050
        /*d630*/ 	.short	0x010a
        /*d632*/ 	.byte	0x3f
	.zero		1


	//   ....[43]....
        /*d634*/ 	.word	0x000479f0
        /*d638*/ 	.word	0x00000004
        /*d63c*/ 	.word	0x00000000
        /*d640*/ 	.short	0x010a
        /*d642*/ 	.byte	0x3f
	.zero		1


	//   ....[44]....
        /*d644*/ 	.word	0x00047a40
        /*d648*/ 	.word	0x00000003
        /*d64c*/ 	.word	0x00000000
        /*d650*/ 	.short	0x010a
        /*d652*/ 	.byte	0x3f
	.zero		1


	//   ....[45]....
        /*d654*/ 	.word	0x00047a90
        /*d658*/ 	.word	0x00000003
        /*d65c*/ 	.word	0x00000000
        /*d660*/ 	.short	0x010a
        /*d662*/ 	.byte	0x3f
	.zero		1


	//   ....[46]....
        /*d664*/ 	.word	0x00047ae0
        /*d668*/ 	.word	0x00000003
        /*d66c*/ 	.word	0x00000000
        /*d670*/ 	.short	0x010a
        /*d672*/ 	.byte	0x3f
	.zero		1


	//   ....[47]....
        /*d674*/ 	.word	0x00047b30
        /*d678*/ 	.word	0x00000003
        /*d67c*/ 	.word	0x00000000
        /*d680*/ 	.short	0x010a
        /*d682*/ 	.byte	0x3f
	.zero		1


	//   ....[48]....
        /*d684*/ 	.word	0x00047b80
        /*d688*/ 	.word	0x00000003
        /*d68c*/ 	.word	0x00000000
        /*d690*/ 	.short	0x010a
        /*d692*/ 	.byte	0x3f
	.zero		1


	//   ....[49]....
        /*d694*/ 	.word	0x00047bd0
        /*d698*/ 	.word	0x00000003
        /*d69c*/ 	.word	0x00000000
        /*d6a0*/ 	.short	0x010a
        /*d6a2*/ 	.byte	0x3f
	.zero		1


	//   ....[50]....
        /*d6a4*/ 	.word	0x00047c20
        /*d6a8*/ 	.word	0x00000003
        /*d6ac*/ 	.word	0x00000000
        /*d6b0*/ 	.short	0x010a
        /*d6b2*/ 	.byte	0x3f
	.zero		1


	//   ....[51]....
        /*d6b4*/ 	.word	0x00047c70
        /*d6b8*/ 	.word	0x00000003
        /*d6bc*/ 	.word	0x00000000
        /*d6c0*/ 	.short	0x010a
        /*d6c2*/ 	.byte	0x3f
	.zero		1


	//----- nvinfo : EIATTR_NUM_MBARRIERS
	.align		4
.L_30:
        /*d6c4*/ 	.byte	0x03, 0x38
        /*d6c6*/ 	.short	0x0016


	//----- nvinfo : EIATTR_EXIT_INSTR_OFFSETS
	.align		4
        /*d6c8*/ 	.byte	0x04, 0x1c
        /*d6ca*/ 	.short	(.L_32 - .L_31)


	//   ....[0]....
.L_31:
        /*d6cc*/ 	.word	0x00000ac0


	//   ....[1]....
        /*d6d0*/ 	.word	0x00001360


	//   ....[2]....
        /*d6d4*/ 	.word	0x00045e00


	//   ....[3]....
        /*d6d8*/ 	.word	0x000463a0


	//   ....[4]....
        /*d6dc*/ 	.word	0x000477b0


	//----- nvinfo : EIATTR_MAX_THREADS
	.align		4
.L_32:
        /*d6e0*/ 	.byte	0x04, 0x05
        /*d6e2*/ 	.short	(.L_34 - .L_33)
.L_33:
        /*d6e4*/ 	.word	0x00000180
        /*d6e8*/ 	.word	0x00000001
        /*d6ec*/ 	.word	0x00000001


	//----- nvinfo : EIATTR_CRS_STACK_SIZE
	.align		4
.L_34:
        /*d6f0*/ 	.byte	0x04, 0x1e
        /*d6f2*/ 	.short	(.L_36 - .L_35)
.L_35:
        /*d6f4*/ 	.word	0x00000000


	//----- nvinfo : EIATTR_CBANK_PARAM_SIZE
	.align		4
.L_36:
        /*d6f8*/ 	.byte	0x03, 0x19
        /*d6fa*/ 	.short	0x0470


	//----- nvinfo : EIATTR_PARAM_CBANK
	.align		4
        /*d6fc*/ 	.byte	0x04, 0x0a
        /*d6fe*/ 	.short	(.L_38 - .L_37)
	.align		4
.L_37:
        /*d700*/ 	.word	index@(.nv.constant0._ZN7cutlass13device_kernelINS_4gemm6kernel13GemmUniversalIN4cute5tupleIJiiiiEEENS1_10collective13CollectiveMmaINS1_37MainloopSm90TmaGmmaWarpSpecializedFP8ILi10ENS5_IJNS4_1CILi2EEENSA_ILi1EEESC_EEENS1_35KernelTmaWarpSpecializedCooperativeEEENS5_IJNSA_ILi192EEENSA_ILi512EEENSA_ILi32EEEEEENS_12float_e4m3_tENS5_IJlSC_lEEESK_SL_NS4_8TiledMMAINS4_8MMA_AtomIJNS4_4SM904GMMA31MMA_64x256x32_F32E4M3E4M3_SS_TNILNSP_7ScaleInE1ELSR_1EEEEEENS4_6LayoutISD_NS5_IJSC_NSA_ILi0EEESV_EEEEENS5_IJNS4_10UnderscoreESY_SY_EEEEENS4_13SM90_TMA_LOADENS4_14ComposedLayoutINS4_7SwizzleILi1ELi4ELi3EEENS4_18smem_ptr_flag_bitsILi8EEENSU_INS5_IJNSA_ILi8EEESI_EEENS5_IJSI_SC_EEEEEEEvNS4_8identityENS4_23SM90_TMA_LOAD_MULTICASTES1B_vS1C_EENS_8epilogue10collective6detail29Sm90TmaWarpSpecializedAdapterINS1G_15DefaultEpilogueISK_SL_SL_NS1F_6thread17LinearCombinationISK_Li1EffLNS1K_9ScaleType4KindE0ELNS_15FloatRoundStyleE2ESK_EENS1_15EpilogueDefaultEEEEEvvEEEEvNT_6ParamsE)
        /*d704*/ 	.short	0x0210
        /*d706*/ 	.short	0x0470


	//----- nvinfo : EIATTR_SW_WAR
	.align		4
.L_38:
        /*d708*/ 	.byte	0x04, 0x36
        /*d70a*/ 	.short	(.L_40 - .L_39)
.L_39:
        /*d70c*/ 	.word	0x00000008
.L_40:


//--------------------- .nv.callgraph             --------------------------
	.section	.nv.callgraph,"",@"SHT_CUDA_CALLGRAPH"
	.align	4
	.sectionentsize	8
	.align		4
        /*0000*/ 	.word	0x00000000
	.align		4
        /*0004*/ 	.word	0xffffffff
	.align		4
        /*0008*/ 	.word	0x00000000
	.align		4
        /*000c*/ 	.word	0xfffffffe
	.align		4
        /*0010*/ 	.word	0x00000000
	.align		4
        /*0014*/ 	.word	0xfffffffd
	.align		4
        /*0018*/ 	.word	0x00000000
	.align		4
        /*001c*/ 	.word	0xfffffffc


//--------------------- .nv.constant4             --------------------------
	.section	.nv.constant4,"a",@progbits
	.align	8
	.align		8
.nv.constant4:
        /*0000*/ 	.dword	_ZN40_INTERNAL_1dc2838f_4_k_cu_1108f3ae_147704cuda3std3__45__cpo5beginE
	.align		8
        /*0008*/ 	.dword	_ZN40_INTERNAL_1dc2838f_4_k_cu_1108f3ae_147704cuda3std3__45__cpo3endE
	.align		8
        /*0010*/ 	.dword	_ZN40_INTERNAL_1dc2838f_4_k_cu_1108f3ae_147704cuda3std3__45__cpo6cbeginE
	.align		8
        /*0018*/ 	.dword	_ZN40_INTERNAL_1dc2838f_4_k_cu_1108f3ae_147704cuda3std3__45__cpo4cendE
	.align		8
        /*0020*/ 	.dword	_ZN40_INTERNAL_1dc2838f_4_k_cu_1108f3ae_147704cuda3std3__442_GLOBAL__N__1dc2838f_4_k_cu_1108f3ae_147706ignoreE
	.align		8
        /*0028*/ 	.dword	_ZN40_INTERNAL_1dc2838f_4_k_cu_1108f3ae_147704cuda3std3__419piecewise_constructE
	.align		8
        /*0030*/ 	.dword	_ZN40_INTERNAL_1dc2838f_4_k_cu_1108f3ae_147704cuda3std3__48in_placeE
	.align		8
        /*0038*/ 	.dword	_ZN40_INTERNAL_1dc2838f_4_k_cu_1108f3ae_147704cuda3std6ranges3__45__cpo4swapE
	.align		8
        /*0040*/ 	.dword	_ZN40_INTERNAL_1dc2838f_4_k_cu_1108f3ae_147704cuda3std6ranges3__45__cpo9iter_moveE
	.align		8
        /*0048*/ 	.dword	_ZN40_INTERNAL_1dc2838f_4_k_cu_1108f3ae_147704cute7productE
	.align		8
        /*0050*/ 	.dword	_ZN40_INTERNAL_1dc2838f_4_k_cu_1108f3ae_147704cute1_E


//--------------------- .text._ZN7cutlass13device_kernelINS_4gemm6kernel13GemmUniversalIN4cute5tupleIJiiiiEEENS1_10collective13CollectiveMmaINS1_37MainloopSm90TmaGmmaWarpSpecializedFP8ILi10ENS5_IJNS4_1CILi2EEENSA_ILi1EEESC_EEENS1_35KernelTmaWarpSpecializedCooperativeEEENS5_IJNSA_ILi192EEENSA_ILi512EEENSA_ILi32EEEEEENS_12float_e4m3_tENS5_IJlSC_lEEESK_SL_NS4_8TiledMMAINS4_8MMA_AtomIJNS4_4SM904GMMA31MMA_64x256x32_F32E4M3E4M3_SS_TNILNSP_7ScaleInE1ELSR_1EEEEEENS4_6LayoutISD_NS5_IJSC_NSA_ILi0EEESV_EEEEENS5_IJNS4_10UnderscoreESY_SY_EEEEENS4_13SM90_TMA_LOADENS4_14ComposedLayoutINS4_7SwizzleILi1ELi4ELi3EEENS4_18smem_ptr_flag_bitsILi8EEENSU_INS5_IJNSA_ILi8EEESI_EEENS5_IJSI_SC_EEEEEEEvNS4_8identityENS4_23SM90_TMA_LOAD_MULTICASTES1B_vS1C_EENS_8epilogue10collective6detail29Sm90TmaWarpSpecializedAdapterINS1G_15DefaultEpilogueISK_SL_SL_NS1F_6thread17LinearCombinationISK_Li1EffLNS1K_9ScaleType4KindE0ELNS_15FloatRoundStyleE2ESK_EENS1_15EpilogueDefaultEEEEEvvEEEEvNT_6ParamsE --------------------------
	.section	.text._ZN7cutlass13device_kernelINS_4gemm6kernel13GemmUniversalIN4cute5tupleIJiiiiEEENS1_10collective13CollectiveMmaINS1_37MainloopSm90TmaGmmaWarpSpecializedFP8ILi10ENS5_IJNS4_1CILi2EEENSA_ILi1EEESC_EEENS1_35KernelTmaWarpSpecializedCooperativeEEENS5_IJNSA_ILi192EEENSA_ILi512EEENSA_ILi32EEEEEENS_12float_e4m3_tENS5_IJlSC_lEEESK_SL_NS4_8TiledMMAINS4_8MMA_AtomIJNS4_4SM904GMMA31MMA_64x256x32_F32E4M3E4M3_SS_TNILNSP_7ScaleInE1ELSR_1EEEEEENS4_6LayoutISD_NS5_IJSC_NSA_ILi0EEESV_EEEEENS5_IJNS4_10UnderscoreESY_SY_EEEEENS4_13SM90_TMA_LOADENS4_14ComposedLayoutINS4_7SwizzleILi1ELi4ELi3EEENS4_18smem_ptr_flag_bitsILi8EEENSU_INS5_IJNSA_ILi8EEESI_EEENS5_IJSI_SC_EEEEEEEvNS4_8identityENS4_23SM90_TMA_LOAD_MULTICASTES1B_vS1C_EENS_8epilogue10collective6detail29Sm90TmaWarpSpecializedAdapterINS1G_15DefaultEpilogueISK_SL_SL_NS1F_6thread17LinearCombinationISK_Li1EffLNS1K_9ScaleType4KindE0ELNS_15FloatRoundStyleE2ESK_EENS1_15EpilogueDefaultEEEEEvvEEEEvNT_6ParamsE,"ax",@progbits
	.align	128
.text._ZN7cutlass13device_kernelINS_4gemm6kernel13GemmUniversalIN4cute5tupleIJiiiiEEENS1_10collective13CollectiveMmaINS1_37MainloopSm90TmaGmmaWarpSpecializedFP8ILi10ENS5_IJNS4_1CILi2EEENSA_ILi1EEESC_EEENS1_35KernelTmaWarpSpecializedCooperativeEEENS5_IJNSA_ILi192EEENSA_ILi512EEENSA_ILi32EEEEEENS_12float_e4m3_tENS5_IJlSC_lEEESK_SL_NS4_8TiledMMAINS4_8MMA_AtomIJNS4_4SM904GMMA31MMA_64x256x32_F32E4M3E4M3_SS_TNILNSP_7ScaleInE1ELSR_1EEEEEENS4_6LayoutISD_NS5_IJSC_NSA_ILi0EEESV_EEEEENS5_IJNS4_10UnderscoreESY_SY_EEEEENS4_13SM90_TMA_LOADENS4_14ComposedLayoutINS4_7SwizzleILi1ELi4ELi3EEENS4_18smem_ptr_flag_bitsILi8EEENSU_INS5_IJNSA_ILi8EEESI_EEENS5_IJSI_SC_EEEEEEEvNS4_8identityENS4_23SM90_TMA_LOAD_MULTICASTES1B_vS1C_EENS_8epilogue10collective6detail29Sm90TmaWarpSpecializedAdapterINS1G_15DefaultEpilogueISK_SL_SL_NS1F_6thread17LinearCombinationISK_Li1EffLNS1K_9ScaleType4KindE0ELNS_15FloatRoundStyleE2ESK_EENS1_15EpilogueDefaultEEEEEvvEEEEvNT_6ParamsE:
        .type           _ZN7cutlass13device_kernelINS_4gemm6kernel13GemmUniversalIN4cute5tupleIJiiiiEEENS1_10collective13CollectiveMmaINS1_37MainloopSm90TmaGmmaWarpSpecializedFP8ILi10ENS5_IJNS4_1CILi2EEENSA_ILi1EEESC_EEENS1_35KernelTmaWarpSpecializedCooperativeEEENS5_IJNSA_ILi192EEENSA_ILi512EEENSA_ILi32EEEEEENS_12float_e4m3_tENS5_IJlSC_lEEESK_SL_NS4_8TiledMMAINS4_8MMA_AtomIJNS4_4SM904GMMA31MMA_64x256x32_F32E4M3E4M3_SS_TNILNSP_7ScaleInE1ELSR_1EEEEEENS4_6LayoutISD_NS5_IJSC_NSA_ILi0EEESV_EEEEENS5_IJNS4_10UnderscoreESY_SY_EEEEENS4_13SM90_TMA_LOADENS4_14ComposedLayoutINS4_7SwizzleILi1ELi4ELi3EEENS4_18smem_ptr_flag_bitsILi8EEENSU_INS5_IJNSA_ILi8EEESI_EEENS5_IJSI_SC_EEEEEEEvNS4_8identityENS4_23SM90_TMA_LOAD_MULTICASTES1B_vS1C_EENS_8epilogue10collective6detail29Sm90TmaWarpSpecializedAdapterINS1G_15DefaultEpilogueISK_SL_SL_NS1F_6thread17LinearCombinationISK_Li1EffLNS1K_9ScaleType4KindE0ELNS_15FloatRoundStyleE2ESK_EENS1_15EpilogueDefaultEEEEEvvEEEEvNT_6ParamsE,@function
        .size           _ZN7cutlass13device_kernelINS_4gemm6kernel13GemmUniversalIN4cute5tupleIJiiiiEEENS1_10collective13CollectiveMmaINS1_37MainloopSm90TmaGmmaWarpSpecializedFP8ILi10ENS5_IJNS4_1CILi2EEENSA_ILi1EEESC_EEENS1_35KernelTmaWarpSpecializedCooperativeEEENS5_IJNSA_ILi192EEENSA_ILi512EEENSA_ILi32EEEEEENS_12float_e4m3_tENS5_IJlSC_lEEESK_SL_NS4_8TiledMMAINS4_8MMA_AtomIJNS4_4SM904GMMA31MMA_64x256x32_F32E4M3E4M3_SS_TNILNSP_7ScaleInE1ELSR_1EEEEEENS4_6LayoutISD_NS5_IJSC_NSA_ILi0EEESV_EEEEENS5_IJNS4_10UnderscoreESY_SY_EEEEENS4_13SM90_TMA_LOADENS4_14ComposedLayoutINS4_7SwizzleILi1ELi4ELi3EEENS4_18smem_ptr_flag_bitsILi8EEENSU_INS5_IJNSA_ILi8EEESI_EEENS5_IJSI_SC_EEEEEEEvNS4_8identityENS4_23SM90_TMA_LOAD_MULTICASTES1B_vS1C_EENS_8epilogue10collective6detail29Sm90TmaWarpSpecializedAdapterINS1G_15DefaultEpilogueISK_SL_SL_NS1F_6thread17LinearCombinationISK_Li1EffLNS1K_9ScaleType4KindE0ELNS_15FloatRoundStyleE2ESK_EENS1_15EpilogueDefaultEEEEEvvEEEEvNT_6ParamsE,(.L_x_1115 - _ZN7cutlass13device_kernelINS_4gemm6kernel13GemmUniversalIN4cute5tupleIJiiiiEEENS1_10collective13CollectiveMmaINS1_37MainloopSm90TmaGmmaWarpSpecializedFP8ILi10ENS5_IJNS4_1CILi2EEENSA_ILi1EEESC_EEENS1_35KernelTmaWarpSpecializedCooperativeEEENS5_IJNSA_ILi192EEENSA_ILi512EEENSA_ILi32EEEEEENS_12float_e4m3_tENS5_IJlSC_lEEESK_SL_NS4_8TiledMMAINS4_8MMA_AtomIJNS4_4SM904GMMA31MMA_64x256x32_F32E4M3E4M3_SS_TNILNSP_7ScaleInE1ELSR_1EEEEEENS4_6LayoutISD_NS5_IJSC_NSA_ILi0EEESV_EEEEENS5_IJNS4_10UnderscoreESY_SY_EEEEENS4_13SM90_TMA_LOADENS4_14ComposedLayoutINS4_7SwizzleILi1ELi4ELi3EEENS4_18smem_ptr_flag_bitsILi8EEENSU_INS5_IJNSA_ILi8EEESI_EEENS5_IJSI_SC_EEEEEEEvNS4_8identityENS4_23SM90_TMA_LOAD_MULTICASTES1B_vS1C_EENS_8epilogue10collective6detail29Sm90TmaWarpSpecializedAdapterINS1G_15DefaultEpilogueISK_SL_SL_NS1F_6thread17LinearCombinationISK_Li1EffLNS1K_9ScaleType4KindE0ELNS_15FloatRoundStyleE2ESK_EENS1_15EpilogueDefaultEEEEEvvEEEEvNT_6ParamsE)
        .other          _ZN7cutlass13device_kernelINS_4gemm6kernel13GemmUniversalIN4cute5tupleIJiiiiEEENS1_10collective13CollectiveMmaINS1_37MainloopSm90TmaGmmaWarpSpecializedFP8ILi10ENS5_IJNS4_1CILi2EEENSA_ILi1EEESC_EEENS1_35KernelTmaWarpSpecializedCooperativeEEENS5_IJNSA_ILi192EEENSA_ILi512EEENSA_ILi32EEEEEENS_12float_e4m3_tENS5_IJlSC_lEEESK_SL_NS4_8TiledMMAINS4_8MMA_AtomIJNS4_4SM904GMMA31MMA_64x256x32_F32E4M3E4M3_SS_TNILNSP_7ScaleInE1ELSR_1EEEEEENS4_6LayoutISD_NS5_IJSC_NSA_ILi0EEESV_EEEEENS5_IJNS4_10UnderscoreESY_SY_EEEEENS4_13SM90_TMA_LOADENS4_14ComposedLayoutINS4_7SwizzleILi1ELi4ELi3EEENS4_18smem_ptr_flag_bitsILi8EEENSU_INS5_IJNSA_ILi8EEESI_EEENS5_IJSI_SC_EEEEEEEvNS4_8identityENS4_23SM90_TMA_LOAD_MULTICASTES1B_vS1C_EENS_8epilogue10collective6detail29Sm90TmaWarpSpecializedAdapterINS1G_15DefaultEpilogueISK_SL_SL_NS1F_6thread17LinearCombinationISK_Li1EffLNS1K_9ScaleType4KindE0ELNS_15FloatRoundStyleE2ESK_EENS1_15EpilogueDefaultEEEEEvvEEEEvNT_6ParamsE,@"STO_CUDA_ENTRY STV_DEFAULT"
_ZN7cutlass13device_kernelINS_4gemm6kernel13GemmUniversalIN4cute5tupleIJiiiiEEENS1_10collective13CollectiveMmaINS1_37MainloopSm90TmaGmmaWarpSpecializedFP8ILi10ENS5_IJNS4_1CILi2EEENSA_ILi1EEESC_EEENS1_35KernelTmaWarpSpecializedCooperativeEEENS5_IJNSA_ILi192EEENSA_ILi512EEENSA_ILi32EEEEEENS_12float_e4m3_tENS5_IJlSC_lEEESK_SL_NS4_8TiledMMAINS4_8MMA_AtomIJNS4_4SM904GMMA31MMA_64x256x32_F32E4M3E4M3_SS_TNILNSP_7ScaleInE1ELSR_1EEEEEENS4_6LayoutISD_NS5_IJSC_NSA_ILi0EEESV_EEEEENS5_IJNS4_10UnderscoreESY_SY_EEEEENS4_13SM90_TMA_LOADENS4_14ComposedLayoutINS4_7SwizzleILi1ELi4ELi3EEENS4_18smem_ptr_flag_bitsILi8EEENSU_INS5_IJNSA_ILi8EEESI_EEENS5_IJSI_SC_EEEEEEEvNS4_8identityENS4_23SM90_TMA_LOAD_MULTICASTES1B_vS1C_EENS_8epilogue10collective6detail29Sm90TmaWarpSpecializedAdapterINS1G_15DefaultEpilogueISK_SL_SL_NS1F_6thread17LinearCombinationISK_Li1EffLNS1K_9ScaleType4KindE0ELNS_15FloatRoundStyleE2ESK_EENS1_15EpilogueDefaultEEEEEvvEEEEvNT_6ParamsE:
[----:B------:R-:W0:Y:S02]  /*0000*/  LDC R1, c[0x0][0x28] ;  /* 0x00000a00ff017b82 */ /* 0x000e240000000800 */
[----:B0-----:R-:W-:Y:S01]  /*0010*/  VIADD R1, R1, 0xffffed88 ;  /* 0xffffed8801017836 */ /* 0x001fe20000000000 */
[----:B------:R-:W0:Y:S01]  /*0020*/  S2R R4, SR_TID.X ;  /* 0x0000000000047919 */ /* 0x000e220000002100 */
[----:B------:R-:W-:Y:S01]  /*0030*/  ELECT P0, URZ, PT ;  /* 0x00000000003f782f */ /* 0x000fe20003800000 */
[----:B------:R-:W-:Y:S01]  /*0040*/  BSSY B0, `(.L_x_0) ;  /* 0x0000015000007945 */ /* 0x000fe20003800000 */
[--C-:B0-----:R-:W-:Y:S02]  /*0050*/  SHF.R.U32.HI R0, RZ, 0x5, R4.reuse ;  /* 0x00000005ff007819 */ /* 0x101fe40000011604 */
[----:B------:R-:W-:-:S03]  /*0060*/  SHF.R.U32.HI R2, RZ, 0x7, R4 ;  /* 0x00000007ff027819 */ /* 0x000fc60000011604 */
[----:B------:R-:W0:Y:S04]  /*0070*/  SHFL.IDX PT, R3, R0, RZ, 0x1f ;  /* 0x00001fff00037589 */ /* 0x000e2800000e0000 */
[----:B------:R-:W1:Y:S01]  /*0080*/  SHFL.IDX PT, R2, R2, RZ, 0x1f ;  /* 0x00001fff02027589 */ /* 0x000e6200000e0000 */
[----:B0-----:R-:W-:Y:S02]  /*0090*/  R2UR UR4, R3 ;  /* 0x00000000030472ca */ /* 0x001fe400000e0000 */
[----:B-1----:R-:W-:-:S11]  /*00a0*/  R2UR UR6, R2 ;  /* 0x00000000020672ca */ /* 0x002fd600000e0000 */
[----:B------:R-:W-:Y:S02]  /*00b0*/  USHF.R.S32.HI UR5, URZ, 0x1f, UR4 ;  /* 0x0000001f3f057899 */ /* 0x000fe40008011404 */
[----:B------:R-:W-:Y:S02]  /*00c0*/  ISETP.NE.OR P0, PT, RZ, UR4, !P0 ;  /* 0x00000004ff007c0c */ /* 0x000fe4000c705670 */
[----:B------:R-:W-:-:S04]  /*00d0*/  ULEA.HI UR5, UR5, UR4, URZ, 0x2 ;  /* 0x0000000405057291 */ /* 0x000fc8000f8f103f */
[----:B------:R-:W-:-:S04]  /*00e0*/  ULOP3.LUT UR5, UR5, 0xfffffffc, URZ, 0xc0, !UPT ;  /* 0xfffffffc05057892 */ /* 0x000fc8000f8ec03f */
[----:B------:R-:W-:-:S03]  /*00f0*/  UIADD3 UR8, UR4, -UR5, URZ ;  /* 0x8000000504087290 */ /* 0x000fc6000fffe03f */
[----:B------:R-:W-:Y:S09]  /*0100*/  @P0 BRA `(.L_x_1) ;  /* 0x0000000000200947 */ /* 0x000ff20003800000 */
[----:B------:R-:W-:Y:S02]  /*0110*/  ULDC.64 UR4, c[0x0][0x198] ;  /* 0x0000660000047ab9 */ /* 0x000fe40000000a00 */
[----:B------:R-:W-:Y:S02]  /*0120*/  UIADD3 UR10, UP0, UR4, 0xf0, URZ ;  /* 0x000000f0040a7890 */ /* 0x000fe4000ff1e03f */
[----:B------:R-:W-:Y:S02]  /*0130*/  UIADD3 UR4, UP1, UR4, 0x1f0, URZ ;  /* 0x000001f004047890 */ /* 0x000fe4000ff3e03f */
[----:B------:R-:W-:Y:S02]  /*0140*/  UIADD3.X UR11, URZ, UR5, URZ, UP0, !UPT ;  /* 0x000000053f0b7290 */ /* 0x000fe400087fe43f */
[----:B------:R-:W-:-:S07]  /*0150*/  UIADD3.X UR5, URZ, UR5, URZ, UP1, !UPT ;  /* 0x000000053f057290 */ /* 0x000fce0008ffe43f */
[----:B------:R0:W-:Y:S02]  /*0160*/  UTMACCTL.PF [UR10] ;  /* 0x000000000a0079b9 */ /* 0x0001e40008040000 */
[----:B------:R0:W-:Y:S02]  /*0170*/  UTMACCTL.PF [UR4] ;  /* 0x00000000040079b9 */ /* 0x0001e40008040000 */
[----:B0-----:R-:W-:Y:S01]  /*0180*/  NOP ;  /* 0x0000000000007918 */ /* 0x001fe20000000000 */
.L_x_1:
[----:B------:R-:W-:Y:S05]  /*0190*/  BSYNC B0 ;  /* 0x0000000000007941 */ /* 0x000fea0003800000 */
.L_x_0:
[----:B------:R-:W0:Y:S01]  /*01a0*/  SHFL.IDX PT, R3, R0, RZ, 0x1f ;  /* 0x00001fff00037589 */ /* 0x000e2200000e0000 */
[----:B------:R-:W-:Y:S01]  /*01b0*/  UISETP.NE.AND UP0, UPT, UR8, 0x3, UPT ;  /* 0x000000030800788c */ /* 0x000fe2000bf05270 */
[----:B------:R-:W-:Y:S01]  /*01c0*/  ISETP.NE.AND P1, PT, RZ, UR6, PT ;  /* 0x00000006ff007c0c */ /* 0x000fe2000bf25270 */
[----:B------:R-:W-:Y:S02]  /*01d0*/  UIADD3 UR10, UR6, -0x1, URZ ;  /* 0xffffffff060a7890 */ /* 0x000fe4000fffe03f */
[----:B------:R-:W-:Y:S02]  /*01e0*/  UISETP.EQ.OR UP0, UPT, UR8, URZ, !UP0 ;  /* 0x0000003f0800728c */ /* 0x000fe4000c702670 */
[----:B------:R-:W-:Y:S02]  /*01f0*/  UISETP.GE.U32.AND UP1, UPT, UR10, 0x2, UPT ;  /* 0x000000020a00788c */ /* 0x000fe4000bf26070 */
[----:B------:R-:W-:-:S04]  /*0200*/  UISETP.EQ.AND UP0, UPT, UR6, URZ, UP0 ;  /* 0x0000003f0600728c */ /* 0x000fc80008702270 */
[----:B------:R-:W-:-:S04]  /*0210*/  USEL UR13, URZ, 0x1, !UP0 ;  /* 0x000000013f0d7887 */ /* 0x000fc8000c000000 */
[----:B------:R-:W-:Y:S01]  /*0220*/  USEL UR13, UR13, 0x2, UP1 ;  /* 0x000000020d0d7887 */ /* 0x000fe20008800000 */
[----:B0-----:R-:W-:-:S13]  /*0230*/  ISETP.NE.AND P0, PT, R3, RZ, PT ;  /* 0x000000ff0300720c */ /* 0x001fda0003f05270 */
[----:B------:R-:W-:Y:S05]  /*0240*/  @P0 BRA `(.L_x_2) ;  /* 0x0000000000940947 */ /* 0x000fea0003800000 */
[----:B------:R-:W-:Y:S01]  /*0250*/  ELECT P0, URZ, PT ;  /* 0x00000000003f782f */ /* 0x000fe20003800000 */
[----:B------:R-:W-:-:S12]  /*0260*/  BSSY B0, `(.L_x_2) ;  /* 0x0000023000007945 */ /* 0x000fd80003800000 */
[----:B------:R-:W-:Y:S05]  /*0270*/  @!P0 BRA `(.L_x_3) ;  /* 0x0000000000848947 */ /* 0x000fea0003800000 */
[----:B------:R-:W0:Y:S01]  /*0280*/  S2UR UR9, SR_CgaCtaId ;  /* 0x00000000000979c3 */ /* 0x000e220000008800 */
[----:B------:R-:W-:Y:S01]  /*0290*/  UMOV UR4, 0x400 ;  /* 0x0000040000047882 */ /* 0x000fe20000000000 */
[----:B------:R-:W-:Y:S01]  /*02a0*/  UMOV UR5, 0x1 ;  /* 0x0000000100057882 */ /* 0x000fe20000000000 */
[----:B------:R-:W-:Y:S02]  /*02b0*/  UMOV UR6, 0x4 ;  /* 0x0000000400067882 */ /* 0x000fe40000000000 */
[----:B------:R-:W-:-:S04]  /*02c0*/  UIADD3 UR6, -UR6, 0x100000, URZ ;  /* 0x0010000006067890 */ /* 0x000fc8000fffe13f */
[----:B------:R-:W-:Y:S02]  /*02d0*/  USHF.L.U32 UR7, UR6, 0xb, URZ ;  /* 0x0000000b06077899 */ /* 0x000fe4000800063f */
[----:B------:R-:W-:Y:S02]  /*02e0*/  USHF.L.U32 UR6, UR6, 0x1, URZ ;  /* 0x0000000106067899 */ /* 0x000fe4000800063f */
[----:B0-----:R-:W-:Y:S02]  /*02f0*/  ULEA UR9, UR9, UR4, 0x18 ;  /* 0x0000000409097291 */ /* 0x001fe4000f8ec03f */
[----:B------:R-:W-:-:S04]  /*0300*/  UIADD3 UR4, -UR5, 0x100000, URZ ;  /* 0x0010000005047890 */ /* 0x000fc8000fffe13f */
[----:B------:R-:W-:Y:S02]  /*0310*/  USHF.L.U32 UR5, UR4, 0xb, URZ ;  /* 0x0000000b04057899 */ /* 0x000fe4000800063f */
[----:B------:R-:W-:Y:S01]  /*0320*/  USHF.L.U32 UR4, UR4, 0x1, URZ ;  /* 0x0000000104047899 */ /* 0x000fe2000800063f */
[----:B------:R-:W0:Y:S11]  /*0330*/  FENCE.VIEW.ASYNC.S ;  /* 0x00000000000073c6 */ /* 0x000e360000000000 */
[----:B0-----:R0:W1:Y:S01]  /*0340*/  SYNCS.EXCH.64 URZ, [UR9], UR4 ;  /* 0x00000004093f75b2 */ /* 0x0010620008000100 */
[----:B------:R0:W2:Y:S01]  /*0350*/  SYNCS.EXCH.64 URZ, [UR9+0x50], UR6 ;  /* 0x00005006093f75b2 */ /* 0x0000a20008000100 */
[----:B------:R0:W3:Y:S01]  /*0360*/  SYNCS.EXCH.64 URZ, [UR9+0x8], UR4 ;  /* 0x00000804093f75b2 */ /* 0x0000e20008000100 */
[----:B------:R0:W4:Y:S01]  /*0370*/  SYNCS.EXCH.64 URZ, [UR9+0x58], UR6 ;  /* 0x00005806093f75b2 */ /* 0x0001220008000100 */
[----:B------:R0:W0:Y:S01]  /*0380*/  SYNCS.EXCH.64 URZ, [UR9+0x10], UR4 ;  /* 0x00001004093f75b2 */ /* 0x0000220008000100 */
        /* <DEDUP_REMOVED lines=15> */
[----:B------:R-:W-:Y:S01]  /*0480*/  NOP ;  /* 0x0000000000007918 */ /* 0x000fe20000000000 */
.L_x_3:
[----:B0-----:R-:W-:Y:S05]  /*0490*/  BSYNC B0 ;  /* 0x0000000000007941 */ /* 0x001fea0003800000 */
.L_x_2:
[----:B------:R-:W-:Y:S01]  /*04a0*/  SHF.R.S32.HI R2, RZ, 0x1f, R4 ;  /* 0x0000001fff027819 */ /* 0x000fe20000011404 */
[----:B------:R-:W0:Y:S01]  /*04b0*/  SHFL.IDX PT, R0, R0, RZ, 0x1f ;  /* 0x00001fff00007589 */ /* 0x000e2200000e0000 */
[----:B------:R-:W5:Y:S01]  /*04c0*/  S2UR UR9, SR_CTAID.X ;  /* 0x00000000000979c3 */ /* 0x000f620000002500 */
[----:B------:R-:W-:Y:S02]  /*04d0*/  ELECT P0, URZ, PT ;  /* 0x00000000003f782f */ /* 0x000fe40003800000 */
[----:B------:R-:W-:Y:S01]  /*04e0*/  LEA.HI R2, R2, R4, RZ, 0x7 ;  /* 0x0000000402027211 */ /* 0x000fe200078f38ff */
[----:B------:R-:W-:Y:S01]  /*04f0*/  ULDC UR4, c[0x0][0x150] ;  /* 0x0000540000047ab9 */ /* 0x000fe20000000800 */
[----:B------:R-:W-:Y:S01]  /*0500*/  SHF.R.S32.HI R6, RZ, 0x1f, R3 ;  /* 0x0000001fff067819 */ /* 0x000fe20000011403 */
[----:B------:R-:W-:Y:S01]  /*0510*/  NOP ;  /* 0x0000000000007918 */ /* 0x000fe20000000000 */
[----:B------:R-:W-:Y:S01]  /*0520*/  LOP3.LUT R2, R2, 0xffffff80, RZ, 0xc0, !PT ;  /* 0xffffff8002027812 */ /* 0x000fe200078ec0ff */
[----:B------:R-:W-:Y:S01]  /*0530*/  NOP ;  /* 0x0000000000007918 */ /* 0x000fe20000000000 */
[----:B------:R-:W-:Y:S01]  /*0540*/  LEA.HI R6, R6, R3, RZ, 0x2 ;  /* 0x0000000306067211 */ /* 0x000fe200078f10ff */
[----:B------:R-:W1:Y:S02]  /*0550*/  LDC R8, c[0x0][0x144] ;  /* 0x00005100ff087b82 */ /* 0x000e640000000800 */
[----:B------:R-:W-:Y:S01]  /*0560*/  IMAD.IADD R4, R4, 0x1, -R2 ;  /* 0x0000000104047824 */ /* 0x000fe200078e0a02 */
[----:B------:R-:W-:Y:S01]  /*0570*/  LOP3.LUT R6, R6, 0x3ffffffc, RZ, 0xc0, !PT ;  /* 0x3ffffffc06067812 */ /* 0x000fe200078ec0ff */
[----:B------:R-:W2:Y:S03]  /*0580*/  S2R R2, SR_CTAID.Y ;  /* 0x0000000000027919 */ /* 0x000ea60000002600 */
[----:B------:R-:W-:Y:S01]  /*0590*/  SHF.R.S32.HI R5, RZ, 0x1f, R4 ;  /* 0x0000001fff057819 */ /* 0x000fe20000011404 */
[----:B------:R-:W-:Y:S01]  /*05a0*/  IMAD.IADD R6, R3, 0x1, -R6 ;  /* 0x0000000103067824 */ /* 0x000fe200078e0a06 */
[----:B------:R-:W3:Y:S02]  /*05b0*/  LDC R15, c[0x0][0x148] ;  /* 0x00005200ff0f7b82 */ /* 0x000ee40000000800 */
[----:B------:R-:W-:-:S02]  /*05c0*/  LEA.HI R5, R5, R4, RZ, 0x3 ;  /* 0x0000000405057211 */ /* 0x000fc400078f18ff */
[----:B0-----:R-:W-:Y:S02]  /*05d0*/  ISETP.NE.OR P0, PT, R0, RZ, !P0 ;  /* 0x000000ff0000720c */ /* 0x001fe40004705670 */
[--C-:B------:R-:W-:Y:S02]  /*05e0*/  SHF.R.S32.HI R0, RZ, 0x3, R5.reuse ;  /* 0x00000003ff007819 */ /* 0x100fe40000011405 */
[----:B------:R-:W-:Y:S02]  /*05f0*/  SHF.R.S32.HI R5, RZ, 0x1f, R5 ;  /* 0x0000001fff057819 */ /* 0x000fe40000011405 */
[----:B-----5:R-:W-:Y:S02]  /*0600*/  I2FP.F32.U32 R7, UR9 ;  /* 0x0000000900077c45 */ /* 0x020fe40008201000 */
[----:B------:R-:W-:-:S03]  /*0610*/  LEA.HI R5, R5, R0, RZ, 0x2 ;  /* 0x0000000005057211 */ /* 0x000fc600078f10ff */
[----:B------:R-:W-:Y:S01]  /*0620*/  FMUL R7, R7, UR4 ;  /* 0x0000000407077c20 */ /* 0x000fe20008400000 */
[----:B------:R-:W-:Y:S01]  /*0630*/  LOP3.LUT R5, R5, 0xfffffffc, RZ, 0xc0, !PT ;  /* 0xfffffffc05057812 */ /* 0x000fe200078ec0ff */
[----:B------:R-:W-:Y:S01]  /*0640*/  VOTEU.ALL UP0, P0 ;  /* 0x00000000003f7886 */ /* 0x000fe20000000000 */
[----:B------:R-:W-:Y:S01]  /*0650*/  ULDC UR4, c[0x0][0x154] ;  /* 0x0000550000047ab9 */ /* 0x000fe20000000800 */
[----:B------:R-:W-:Y:S02]  /*0660*/  VOTEU.ALL UP1, P0 ;  /* 0x00000000003f7886 */ /* 0x000fe40000020000 */
[----:B------:R-:W0:Y:S01]  /*0670*/  F2I.U32.TRUNC.NTZ R7, R7 ;  /* 0x0000000700077305 */ /* 0x000e22000020f000 */
[----:B------:R-:W-:Y:S01]  /*0680*/  IMAD.IADD R5, R0, 0x1, -R5 ;  /* 0x0000000100057824 */ /* 0x000fe200078e0a05 */
[----:B------:R-:W5:Y:S01]  /*0690*/  @!UP0 S2UR UR7, SR_CgaCtaId ;  /* 0x00000000000789c3 */ /* 0x000f620000008800 */
[----:B------:R-:W-:Y:S02]  /*06a0*/  @!UP0 UMOV UR6, 0x400 ;  /* 0x0000040000068882 */ /* 0x000fe40000000000 */
[----:B------:R-:W-:Y:S01]  /*06b0*/  IMAD R5, R6, 0x4, R5 ;  /* 0x0000000406057824 */ /* 0x000fe200078e0205 */
[----:B--2---:R-:W-:-:S04]  /*06c0*/  I2FP.F32.U32 R6, R2 ;  /* 0x0000000200067245 */ /* 0x004fc80000201000 */
[----:B------:R-:W-:Y:S01]  /*06d0*/  LEA.HI R0, R5, R5, RZ, 0x1 ;  /* 0x0000000505007211 */ /* 0x000fe200078f08ff */
[----:B------:R-:W-:Y:S01]  /*06e0*/  FMUL R6, R6, UR4 ;  /* 0x0000000406067c20 */ /* 0x000fe20008400000 */
[----:B------:R-:W-:Y:S02]  /*06f0*/  UMOV UR4, 0x20 ;  /* 0x0000002000047882 */ /* 0x000fe40000000000 */
[----:B------:R-:W-:Y:S01]  /*0700*/  LOP3.LUT R0, R0, 0xfffffffe, RZ, 0xc0, !PT ;  /* 0xfffffffe00007812 */ /* 0x000fe200078ec0ff */
[----:B0-----:R-:W-:Y:S01]  /*0710*/  IMAD.MOV R13, RZ, RZ, -R7 ;  /* 0x000000ffff0d7224 */ /* 0x001fe200078e0a07 */
[----:B------:R-:W-:-:S04]  /*0720*/  @!UP0 UIADD3 UR4, -UR4, 0x100000, URZ ;  /* 0x0010000004048890 */ /* 0x000fc8000fffe13f */
[----:B------:R-:W-:Y:S02]  /*0730*/  @!UP0 USHF.L.U32 UR5, UR4, 0xb, URZ ;  /* 0x0000000b04058899 */ /* 0x000fe4000800063f */
[----:B------:R-:W-:Y:S01]  /*0740*/  @!UP0 USHF.L.U32 UR4, UR4, 0x1, URZ ;  /* 0x0000000104048899 */ /* 0x000fe2000800063f */
[----:B------:R-:W0:Y:S01]  /*0750*/  F2I.U32.TRUNC.NTZ R6, R6 ;  /* 0x0000000600067305 */ /* 0x000e22000020f000 */
[----:B------:R-:W2:Y:S01]  /*0760*/  LDC R7, c[0x0][0x140] ;  /* 0x00005000ff077b82 */ /* 0x000ea20000000800 */
[----:B-1----:R-:W-:Y:S02]  /*0770*/  IMAD R13, R8, R13, UR9 ;  /* 0x00000009080d7e24 */ /* 0x002fe4000f8e020d */
[----:B------:R-:W-:-:S05]  /*0780*/  IMAD.IADD R0, R5, 0x1, -R0 ;  /* 0x0000000105007824 */ /* 0x000fca00078e0a00 */
[----:B------:R-:W-:Y:S01]  /*0790*/  ISETP.NE.AND P2, PT, R0, R13, PT ;  /* 0x0000000d0000720c */ /* 0x000fe20003f45270 */
[C---:B------:R-:W-:Y:S01]  /*07a0*/  IMAD.SHL.U32 R0, R5.reuse, 0x4, RZ ;  /* 0x0000000405007824 */ /* 0x040fe200078e00ff */
[----:B-----5:R-:W-:Y:S01]  /*07b0*/  @!UP0 ULEA UR6, UR7, UR6, 0x18 ;  /* 0x0000000607068291 */ /* 0x020fe2000f8ec03f */
[----:B------:R-:W-:Y:S01]  /*07c0*/  VOTEU.ALL UP0, P0 ;  /* 0x00000000003f7886 */ /* 0x000fe20000000000 */
[----:B------:R-:W-:Y:S01]  /*07d0*/  LOP3.LUT P0, RZ, R4, 0x7, RZ, 0xc0, !PT ;  /* 0x0000000704ff7812 */ /* 0x000fe2000780c0ff */
[----:B0-----:R-:W-:Y:S01]  /*07e0*/  IMAD.MOV R12, RZ, RZ, -R6 ;  /* 0x000000ffff0c7224 */ /* 0x001fe200078e0a06 */
[----:B------:R-:W-:-:S03]  /*07f0*/  LOP3.LUT R9, R5, 0xc, R0, 0x78, !PT ;  /* 0x0000000c05097812 */ /* 0x000fc600078e7800 */
[----:B---3--:R-:W-:Y:S01]  /*0800*/  IMAD R5, R15, R12, R2 ;  /* 0x0000000c0f057224 */ /* 0x008fe200078e0202 */
[C---:B------:R-:W-:Y:S01]  /*0810*/  ISETP.LT.U32.AND P0, PT, R9.reuse, 0x2, !P0 ;  /* 0x000000020900780c */ /* 0x040fe20004701070 */
[----:B------:R0:W-:Y:S02]  /*0820*/  STL [R1+0xc5c], R9 ;  /* 0x000c5c0901007387 */ /* 0x0001e40000100800 */
[----:B------:R-:W-:Y:S02]  /*0830*/  @P2 LEA.HI R0, R9, R9, RZ, 0x1 ;  /* 0x0000000909002211 */ /* 0x000fe400078f08ff */
[----:B------:R-:W1:Y:S02]  /*0840*/  FENCE.VIEW.ASYNC.S ;  /* 0x00000000000073c6 */ /* 0x000e640000000000 */
[----:B-1----:R0:W1:Y:S01]  /*0850*/  @!UP0 SYNCS.EXCH.64 URZ, [UR6+0xb0], UR4 ;  /* 0x0000b004063f85b2 */ /* 0x0020620008000100 */
[----:B--2---:R-:W-:Y:S02]  /*0860*/  ISETP.EQ.U32.AND P5, PT, R7, 0x1, PT ;  /* 0x000000010700780c */ /* 0x004fe40003fa2070 */
[----:B------:R-:W-:-:S04]  /*0870*/  @P2 SHF.R.S32.HI R0, RZ, 0x1, R0 ;  /* 0x00000001ff002819 */ /* 0x000fc80000011400 */
[----:B------:R-:W-:Y:S01]  /*0880*/  @P2 ISETP.NE.AND P3, PT, R0, R5, PT ;  /* 0x000000050000220c */ /* 0x000fe20003f65270 */
[----:B------:R-:W-:Y:S01]  /*0890*/  IMAD.MOV.U32 R0, RZ, RZ, 0x1 ;  /* 0x00000001ff007424 */ /* 0x000fe200078e00ff */
[----:B------:R-:W-:Y:S02]  /*08a0*/  SEL R5, RZ, 0x1, !P0 ;  /* 0x00000001ff057807 */ /* 0x000fe40004000000 */
[----:B------:R-:W-:-:S04]  /*08b0*/  @P2 SEL R0, RZ, 0x1, P3 ;  /* 0x00000001ff002807 */ /* 0x000fc80001800000 */
[----:B------:R-:W-:Y:S01]  /*08c0*/  LOP3.LUT R0, R0, R5, RZ, 0xc0, !PT ;  /* 0x0000000500007212 */ /* 0x000fe200078ec0ff */
[----:B------:R0:W2:Y:S01]  /*08d0*/  @!UP1 SYNCS.EXCH.64 URZ, [UR6+0xb8], UR4 ;  /* 0x0000b804063f95b2 */ /* 0x0000a20008000100 */
[----:B------:R-:W-:-:S03]  /*08e0*/  NOP ;  /* 0x0000000000007918 */ /* 0x000fc60000000000 */
[----:B------:R0:W-:Y:S01]  /*08f0*/  STL [R1+0xc58], R0 ;  /* 0x000c580001007387 */ /* 0x0001e20000100800 */
[----:B-1----:R-:W-:Y:S05]  /*0900*/  @!P5 BRA `(.L_x_4) ;  /* 0x000000000008d947 */ /* 0x002fea0003800000 */
[----:B--2-4-:R-:W-:Y:S01]  /*0910*/  UCGABAR_ARV ;  /* 0x00000000000079c7 */ /* 0x014fe20008000000 */
[----:B------:R-:W-:Y:S05]  /*0920*/  BRA `(.L_x_5) ;  /* 0x0000000000047947 */ /* 0x000fea0003800000 */
.L_x_4:
[----:B--2-4-:R-:W-:Y:S01]  /*0930*/  NOP ;  /* 0x0000000000007918 */ /* 0x014fe20000000000 */
.L_x_5:
[----:B0-----:R-:W0:Y:S01]  /*0940*/  LDC R0, c[0x0][0x65c] ;  /* 0x00019700ff007b82 */ /* 0x001e220000000800 */
[----:B------:R-:W-:Y:S02]  /*0950*/  IMAD.U32 R4, RZ, RZ, UR9 ;  /* 0x00000009ff047e24 */ /* 0x000fe4000f8e00ff */
[----:B------:R-:W-:Y:S01]  /*0960*/  IMAD.MOV.U32 R5, RZ, RZ, RZ ;  /* 0x000000ffff057224 */ /* 0x000fe200078e00ff */
[----:B0-----:R-:W-:-:S13]  /*0970*/  ISETP.NE.AND P4, PT, R0, 0x1, PT ;  /* 0x000000010000780c */ /* 0x001fda0003f85270 */
[----:B------:R-:W0:Y:S01]  /*0980*/  @P4 LDC R7, c[0x0][0x10] ;  /* 0x00000400ff074b82 */ /* 0x000e220000000800 */
[----:B------:R-:W-:Y:S02]  /*0990*/  @P4 IMAD.MOV.U32 R3, RZ, RZ, RZ ;  /* 0x000000ffff034224 */ /* 0x000fe400078e00ff */
[----:B------:R-:W-:-:S05]  /*09a0*/  @P4 IMAD.MOV.U32 R11, RZ, RZ, RZ ;  /* 0x000000ffff0b4224 */ /* 0x000fca00078e00ff */
[----:B------:R-:W1:Y:S01]  /*09b0*/  @!P4 LDC R9, c[0x0][0xc] ;  /* 0x00000300ff09cb82 */ /* 0x000e620000000800 */
[----:B0-----:R-:W-:-:S04]  /*09c0*/  @P4 IMAD.WIDE.U32 R6, R7, UR9, R2 ;  /* 0x0000000907064c25 */ /* 0x001fc8000f8e0002 */
[----:B------:R-:W-:Y:S02]  /*09d0*/  @P4 IMAD.MOV.U32 R8, RZ, RZ, R6 ;  /* 0x000000ffff084224 */ /* 0x000fe400078e0006 */
[----:B------:R-:W-:Y:S02]  /*09e0*/  @P4 IMAD.IADD R16, R7, 0x1, R11 ;  /* 0x0000000107104824 */ /* 0x000fe400078e020b */
[----:B-1----:R-:W-:-:S04]  /*09f0*/  @!P4 IMAD.WIDE.U32 R4, R2, R9, R4 ;  /* 0x000000090204c225 */ /* 0x002fc800078e0004 */
[----:B------:R-:W-:Y:S02]  /*0a00*/  @!P4 IMAD.MOV.U32 R8, RZ, RZ, R4 ;  /* 0x000000ffff08c224 */ /* 0x000fe400078e0004 */
[----:B------:R-:W-:-:S03]  /*0a10*/  @!P4 IMAD.MOV.U32 R16, RZ, RZ, R5 ;  /* 0x000000ffff10c224 */ /* 0x000fc600078e0005 */
[----:B------:R0:W-:Y:S04]  /*0a20*/  STL [R1+0xc64], R8 ;  /* 0x000c640801007387 */ /* 0x0001e80000100800 */
[----:B------:R0:W-:Y:S01]  /*0a30*/  STL [R1+0xc60], R16 ;  /* 0x000c601001007387 */ /* 0x0001e20000100800 */
[----:B------:R-:W-:Y:S05]  /*0a40*/  @!P5 BRA `(.L_x_6) ;  /* 0x00000000000cd947 */ /* 0x000fea0003800000 */
[----:B------:R-:W-:Y:S01]  /*0a50*/  UCGABAR_WAIT ;  /* 0x0000000000007dc7 */ /* 0x000fe20008000000 */
[----:B------:R-:W-:Y:S01]  /*0a60*/  CCTL.IVALL ;  /* 0x00000000ff00798f */ /* 0x000fe20002000000 */
[----:B------:R-:W-:Y:S05]  /*0a70*/  BRA `(.L_x_7) ;  /* 0x0000000000047947 */ /* 0x000fea0003800000 */
.L_x_6:
[----:B------:R-:W-:Y:S06]  /*0a80*/  BAR.SYNC.DEFER_BLOCKING 0x0 ;  /* 0x0000000000007b1d */ /* 0x000fec0000010000 */
.L_x_7:
[----:B------:R-:W-:Y:S05]  /*0a90*/  @!P1 BRA `(.L_x_8) ;  /* 0x0000045000dc9947 */ /* 0x000fea0003800000 */
[----:B------:R-:W-:-:S06]  /*0aa0*/  UISETP.GT.U32.AND UP0, UPT, UR10, 0x1, UPT ;  /* 0x000000010a00788c */ /* 0x000fcc000bf04070 */
[----:B------:R-:W-:-:S13]  /*0ab0*/  PLOP3.LUT P0, PT, PT, PT, UP0, 0x80, 0x0 ;  /* 0x000000000000781c */ /* 0x000fda0003f0f008 */
[----:B------:R-:W-:Y:S05]  /*0ac0*/  @P0 EXIT ;  /* 0x000000000000094d */ /* 0x000fea0003800000 */
[----:B------:R-:W-:Y:S01]  /*0ad0*/  IMAD.MOV.U32 R5, RZ, RZ, -0x1 ;  /* 0xffffffffff057424 */ /* 0x000fe200078e00ff */
[----:B------:R-:W-:Y:S01]  /*0ae0*/  ULDC.64 UR4, c[0x0][0x650] ;  /* 0x0001940000047ab9 */ /* 0x000fe20000000a00 */
[----:B------:R-:W-:Y:S01]  /*0af0*/  IMAD.MOV.U32 R4, RZ, RZ, -0x1 ;  /* 0xffffffffff047424 */ /* 0x000fe200078e00ff */
[----:B------:R-:W-:Y:S01]  /*0b00*/  ISETP.GE.U32.AND P0, PT, R8, UR4, PT ;  /* 0x0000000408007c0c */ /* 0x000fe2000bf06070 */
[----:B------:R-:W-:Y:S01]  /*0b10*/  UMOV UR14, 0xffffffff ;  /* 0xffffffff000e7882 */ /* 0x000fe20000000000 */
[----:B------:R1:W-:Y:S01]  /*0b20*/  STL [R1+0xc68], R5 ;  /* 0x000c680501007387 */ /* 0x0003e20000100800 */
[----:B------:R-:W-:Y:S02]  /*0b30*/  PRMT R0, RZ, 0x7610, R0 ;  /* 0x00007610ff007816 */ /* 0x000fe40000000000 */
[----:B------:R-:W-:Y:S01]  /*0b40*/  ISETP.GE.U32.AND.EX P0, PT, R16, UR5, PT, P0 ;  /* 0x0000000510007c0c */ /* 0x000fe2000bf06100 */
[----:B------:R1:W-:-:S12]  /*0b50*/  STL [R1+0xc6c], R4 ;  /* 0x000c6c0401007387 */ /* 0x0003d80000100800 */
[----:B-1----:R-:W-:Y:S05]  /*0b60*/  @P0 BRA `(.L_x_9) ;  /* 0x00000004003c0947 */ /* 0x002fea0003800000 */
[----:B------:R-:W-:Y:S01]  /*0b70*/  ULDC.64 UR14, c[0x0][0x628] ;  /* 0x00018a00000e7ab9 */ /* 0x000fe20000000a00 */
[----:B------:R-:W1:Y:S01]  /*0b80*/  LDC.64 R6, c[0x0][0x620] ;  /* 0x00018800ff067b82 */ /* 0x000e620000000a00 */
[----:B------:R-:W-:Y:S01]  /*0b90*/  ISETP.NE.U32.AND P0, PT, RZ, UR14, PT ;  /* 0x0000000eff007c0c */ /* 0x000fe2000bf05070 */
[----:B------:R-:W-:Y:S01]  /*0ba0*/  ULDC UR11, c[0x0][0x630] ;  /* 0x00018c00000b7ab9 */ /* 0x000fe20000000800 */
[----:B------:R-:W-:Y:S02]  /*0bb0*/  R2UR UR4, R8 ;  /* 0x00000000080472ca */ /* 0x000fe400000e0000 */
[----:B------:R-:W-:Y:S02]  /*0bc0*/  ISETP.NE.AND.EX P0, PT, RZ, UR15, PT, P0 ;  /* 0x0000000fff007c0c */ /* 0x000fe4000bf05300 */
[----:B------:R-:W-:-:S11]  /*0bd0*/  R2UR UR5, R16 ;  /* 0x00000000100572ca */ /* 0x000fd600000e0000 */
[----:B------:R-:W-:Y:S05]  /*0be0*/  @!P0 BRA `(.L_x_10) ;  /* 0x0000000000308947 */ /* 0x000fea0003800000 */
[----:B------:R-:W-:Y:S01]  /*0bf0*/  R2UR UR4, R8 ;  /* 0x00000000080472ca */ /* 0x000fe200000e0000 */
[----:B------:R-:W-:Y:S01]  /*0c00*/  ULDC UR8, c[0x0][0x634] ;  /* 0x00018d0000087ab9 */ /* 0x000fe20000000800 */
[----:B------:R-:W-:-:S11]  /*0c10*/  R2UR UR10, R16 ;  /* 0x00000000100a72ca */ /* 0x000fd600000e0000 */
[----:B------:R-:W-:-:S04]  /*0c20*/  UIADD3 UR8, UP0, UR4, UR8, URZ ;  /* 0x0000000804087290 */ /* 0x000fc8000ff1e03f */
[----:B------:R-:W-:-:S04]  /*0c30*/  UIADD3.X UR10, URZ, UR10, URZ, UP0, !UPT ;  /* 0x0000000a3f0a7290 */ /* 0x000fc800087fe43f */
[----:B------:R-:W-:-:S04]  /*0c40*/  UIMAD.WIDE.U32 UR4, UR10, UR14, URZ ;  /* 0x0000000e0a0472a5 */ /* 0x000fc8000f8e003f */
[----:B------:R-:W-:Y:S02]  /*0c50*/  UIMAD.WIDE.U32 UR6, UP0, UR8, UR15, UR4 ;  /* 0x0000000f080672a5 */ /* 0x000fe4000f800004 */
[----:B------:R-:W-:Y:S02]  /*0c60*/  UIMAD.WIDE.U32 UR4, UR8, UR14, URZ ;  /* 0x0000000e080472a5 */ /* 0x000fe4000f8e003f */
[----:B------:R-:W-:Y:S02]  /*0c70*/  UIADD3.X UR9, URZ, URZ, URZ, UP0, !UPT ;  /* 0x0000003f3f097290 */ /* 0x000fe400087fe43f */
[----:B------:R-:W-:Y:S01]  /*0c80*/  UIADD3 URZ, UP0, UR5, UR6, URZ ;  /* 0x00000006053f7290 */ /* 0x000fe2000ff1e03f */
[----:B------:R-:W-:-:S03]  /*0c90*/  UMOV UR8, UR7 ;  /* 0x0000000700087c82 */ /* 0x000fc60008000000 */
[----:B------:R-:W-:-:S12]  /*0ca0*/  UIMAD.WIDE.U32.X UR4, UR10, UR15, UR8, UP0 ;  /* 0x0000000f0a0472a5 */ /* 0x000fd800080e0408 */
.L_x_10:
[----:B------:R-:W-:Y:S01]  /*0cb0*/  USHF.R.U64 UR14, UR4, UR11, UR5 ;  /* 0x0000000b040e7299 */ /* 0x000fe20008001205 */
[----:B------:R-:W2:Y:S01]  /*0cc0*/  LDC.64 R20, c[0x0][0x640] ;  /* 0x00019000ff147b82 */ /* 0x000ea20000000a00 */
[----:B------:R-:W-:Y:S01]  /*0cd0*/  USHF.R.U32.HI UR4, URZ, UR11, UR5 ;  /* 0x0000000b3f047299 */ /* 0x000fe20008011605 */
[----:B------:R-:W-:Y:S02]  /*0ce0*/  IMAD.MOV.U32 R4, RZ, RZ, R8 ;  /* 0x000000ffff047224 */ /* 0x000fe400078e0008 */
[----:B------:R-:W-:Y:S01]  /*0cf0*/  IMAD R12, R15, R12, R2 ;  /* 0x0000000c0f0c7224 */ /* 0x000fe200078e0202 */
[----:B------:R-:W-:Y:S01]  /*0d00*/  IADD3 R3, P0, RZ, -UR14, RZ ;  /* 0x8000000eff037c10 */ /* 0x000fe2000ff1e0ff */
[----:B------:R-:W-:Y:S02]  /*0d10*/  IMAD.MOV.U32 R15, RZ, RZ, 0x1 ;  /* 0x00000001ff0f7424 */ /* 0x000fe400078e00ff */
[----:B------:R-:W3:Y:S02]  /*0d20*/  LDC R10, c[0x0][0x618] ;  /* 0x00018600ff0a7b82 */ /* 0x000ee40000000800 */
[----:B------:R-:W-:-:S04]  /*0d30*/  IMAD.X R5, RZ, RZ, ~UR4, P0 ;  /* 0x80000004ff057e24 */ /* 0x000fc800080e06ff */
[-C--:B-1----:R-:W-:Y:S02]  /*0d40*/  IMAD R0, R5, R6.reuse, RZ ;  /* 0x0000000605007224 */ /* 0x082fe400078e02ff */
[----:B------:R-:W1:Y:S01]  /*0d50*/  LDC R14, c[0x0][0x608] ;  /* 0x00018200ff0e7b82 */ /* 0x000e620000000800 */
[----:B------:R-:W-:Y:S02]  /*0d60*/  IMAD.MOV.U32 R5, RZ, RZ, R16 ;  /* 0x000000ffff057224 */ /* 0x000fe400078e0010 */
[----:B------:R-:W-:-:S05]  /*0d70*/  IMAD.WIDE.U32 R4, R3, R6, R4 ;  /* 0x0000000603047225 */ /* 0x000fca00078e0004 */
[----:B------:R-:W4:Y:S01]  /*0d80*/  LDC R18, c[0x0][0x658] ;  /* 0x00019600ff127b82 */ /* 0x000f220000000800 */
[----:B------:R-:W-:Y:S01]  /*0d90*/  IMAD R3, R3, R7, R0 ;  /* 0x0000000703037224 */ /* 0x000fe200078e0200 */
[----:B--2---:R-:W-:-:S03]  /*0da0*/  ISETP.NE.U32.AND P0, PT, R20, RZ, PT ;  /* 0x000000ff1400720c */ /* 0x004fc60003f05070 */
[----:B------:R-:W-:Y:S01]  /*0db0*/  IMAD.IADD R3, R5, 0x1, R3 ;  /* 0x0000000105037824 */ /* 0x000fe200078e0203 */
[----:B------:R-:W-:Y:S01]  /*0dc0*/  ISETP.NE.AND.EX P0, PT, R21, RZ, PT, P0 ;  /* 0x000000ff1500720c */ /* 0x000fe20003f05300 */
[----:B------:R-:W-:Y:S01]  /*0dd0*/  IMAD.MOV.U32 R5, RZ, RZ, -0x1 ;  /* 0xffffffffff057424 */ /* 0x000fe200078e00ff */
[----:B0-----:R-:W0:Y:S02]  /*0de0*/  LDC R16, c[0x0][0x600] ;  /* 0x00018000ff107b82 */ /* 0x001e240000000800 */
[-CC-:B---3--:R-:W-:Y:S02]  /*0df0*/  SHF.R.U64 R8, R4, R10.reuse, R3.reuse ;  /* 0x0000000a04087219 */ /* 0x188fe40000001203 */
[----:B------:R-:W-:-:S04]  /*0e00*/  SHF.R.U32.HI R3, RZ, R10, R3 ;  /* 0x0000000aff037219 */ /* 0x000fc80000011603 */
[----:B------:R-:W2:Y:S01]  /*0e10*/  LDC R11, c[0x0][0x648] ;  /* 0x00019200ff0b7b82 */ /* 0x000ea20000000800 */
[-CC-:B-1----:R-:W-:Y:S02]  /*0e20*/  SHF.R.U64 R23, R8, R14.reuse, R3.reuse ;  /* 0x0000000e08177219 */ /* 0x182fe40000001203 */
[----:B------:R-:W-:-:S05]  /*0e30*/  SHF.R.U32.HI R3, RZ, R14, R3 ;  /* 0x0000000eff037219 */ /* 0x000fca0000011603 */
[----:B------:R-:W1:Y:S01]  /*0e40*/  LDC R17, c[0x0][0x638] ;  /* 0x00018e00ff117b82 */ /* 0x000e620000000800 */
[-CC-:B----4-:R-:W-:Y:S02]  /*0e50*/  SHF.R.U64 R10, R23, R18.reuse, R3.reuse ;  /* 0x00000012170a7219 */ /* 0x190fe40000001203 */
[-C--:B------:R-:W-:Y:S02]  /*0e60*/  SHF.L.U32 R0, R5, R18.reuse, RZ ;  /* 0x0000001205007219 */ /* 0x080fe400000006ff */
[----:B------:R-:W-:Y:S01]  /*0e70*/  SHF.R.U32.HI R3, RZ, R18, R3 ;  /* 0x00000012ff037219 */ /* 0x000fe20000011603 */
[----:B------:R-:W-:Y:S01]  /*0e80*/  IMAD.MOV.U32 R2, RZ, RZ, R10 ;  /* 0x000000ffff027224 */ /* 0x000fe200078e000a */
[----:B------:R-:W-:Y:S01]  /*0e90*/  LOP3.LUT R0, RZ, R0, RZ, 0x33, !PT ;  /* 0x00000000ff007212 */ /* 0x000fe200078e33ff */
[----:B------:R-:W3:Y:S01]  /*0ea0*/  LDC R19, c[0x0][0x610] ;  /* 0x00018400ff137b82 */ /* 0x000ee20000000800 */
[----:B------:R-:W-:Y:S05]  /*0eb0*/  @!P0 BRA `(.L_x_11) ;  /* 0x0000000000288947 */ /* 0x000fea0003800000 */
[----:B------:R-:W4:Y:S02]  /*0ec0*/  LDC R7, c[0x0][0x64c] ;  /* 0x00019300ff077b82 */ /* 0x000f240000000800 */
[----:B----4-:R-:W-:-:S05]  /*0ed0*/  IADD3 R7, P0, R10, R7, RZ ;  /* 0x000000070a077210 */ /* 0x010fca0007f1e0ff */
[----:B------:R-:W-:-:S04]  /*0ee0*/  IMAD.X R9, RZ, RZ, R3, P0 ;  /* 0x000000ffff097224 */ /* 0x000fc800000e0603 */
[----:B------:R-:W-:-:S04]  /*0ef0*/  IMAD.WIDE.U32 R2, R9, R20, RZ ;  /* 0x0000001409027225 */ /* 0x000fc800078e00ff */
[----:B------:R-:W-:-:S04]  /*0f00*/  IMAD.WIDE.U32 R4, P0, R7, R21, R2 ;  /* 0x0000001507047225 */ /* 0x000fc80007800002 */
[----:B------:R-:W-:-:S04]  /*0f10*/  IMAD.WIDE.U32 R2, R7, R20, RZ ;  /* 0x0000001407027225 */ /* 0x000fc800078e00ff */
[----:B------:R-:W-:Y:S01]  /*0f20*/  IMAD.X R7, RZ, RZ, RZ, P0 ;  /* 0x000000ffff077224 */ /* 0x000fe200000e06ff */
[----:B------:R-:W-:Y:S01]  /*0f30*/  IADD3 RZ, P0, R3, R4, RZ ;  /* 0x0000000403ff7210 */ /* 0x000fe20007f1e0ff */
[----:B------:R-:W-:-:S04]  /*0f40*/  IMAD.MOV.U32 R6, RZ, RZ, R5 ;  /* 0x000000ffff067224 */ /* 0x000fc800078e0005 */
[----:B------:R-:W-:-:S08]  /*0f50*/  IMAD.WIDE.U32.X R2, R9, R21, R6, P0 ;  /* 0x0000001509027225 */ /* 0x000fd000000e0406 */
.L_x_11:
[----:B--2---:R-:W-:Y:S01]  /*0f60*/  SHF.R.U64 R4, R2, R11, R3 ;  /* 0x0000000b02047219 */ /* 0x004fe20000001203 */
[----:B0-----:R-:W-:Y:S01]  /*0f70*/  VIADD R5, R16, 0xffffffff ;  /* 0xffffffff10057836 */ /* 0x001fe20000000000 */
[----:B------:R-:W-:Y:S02]  /*0f80*/  SHF.L.U32 R2, R15, R18, RZ ;  /* 0x000000120f027219 */ /* 0x000fe400000006ff */
[----:B------:R-:W-:Y:S01]  /*0f90*/  LOP3.LUT R3, R23, R0, RZ, 0xc0, !PT ;  /* 0x0000000017037212 */ /* 0x000fe200078ec0ff */
[----:B------:R-:W-:Y:S01]  /*0fa0*/  IMAD.MOV R6, RZ, RZ, -R4 ;  /* 0x000000ffff067224 */ /* 0x000fe200078e0a04 */
[----:B------:R-:W-:Y:S02]  /*0fb0*/  SEL R0, R13, R12, !P4 ;  /* 0x0000000c0d007207 */ /* 0x000fe40006000000 */
[----:B------:R-:W-:Y:S01]  /*0fc0*/  LOP3.LUT R5, R8, R5, RZ, 0xc0, !PT ;  /* 0x0000000508057212 */ /* 0x000fe200078ec0ff */
[----:B------:R-:W-:Y:S02]  /*0fd0*/  IMAD R7, R2, R4, R3 ;  /* 0x0000000402077224 */ /* 0x000fe400078e0203 */
[----:B-1----:R-:W-:-:S02]  /*0fe0*/  IMAD R3, R6, R17, R10 ;  /* 0x0000001106037224 */ /* 0x002fc400078e020a */
[----:B---3--:R-:W-:Y:S02]  /*0ff0*/  IMAD R2, R7, R19, R0 ;  /* 0x0000001307027224 */ /* 0x008fe400078e0200 */
[----:B------:R-:W-:Y:S02]  /*1000*/  IMAD R3, R3, R16, R5 ;  /* 0x0000001003037224 */ /* 0x000fe400078e0205 */
[----:B------:R-:W-:-:S03]  /*1010*/  IMAD.MOV.U32 R0, RZ, RZ, 0x1 ;  /* 0x00000001ff007424 */ /* 0x000fc600078e00ff */
[----:B------:R-:W-:Y:S02]  /*1020*/  SEL R4, R3, R2, !P4 ;  /* 0x0000000203047207 */ /* 0x000fe40006000000 */
[----:B------:R-:W-:-:S03]  /*1030*/  SEL R2, R2, R3, !P4 ;  /* 0x0000000302027207 */ /* 0x000fc60006000000 */
[----:B------:R1:W-:Y:S04]  /*1040*/  STL [R1+0xc6c], R4 ;  /* 0x000c6c0401007387 */ /* 0x0003e80000100800 */
[----:B------:R1:W-:Y:S02]  /*1050*/  STL [R1+0xc68], R2 ;  /* 0x000c680201007387 */ /* 0x0003e40000100800 */
.L_x_9:
[----:B------:R-:W-:-:S08]  /*1060*/  NOP ;  /* 0x0000000000007918 */ /* 0x000fd00000000000 */
[----:B------:R-:W2:Y:S02]  /*1070*/  USETMAXREG.TRY_ALLOC.CTAPOOL UP0, 0xf0 ;  /* 0x000000f0000079c8 */ /* 0x000ea40008000600 */
[----:B--2---:R-:W-:-:S13]  /*1080*/  PLOP3.LUT P0, PT, PT, PT, UP0, 0x80, 0x0 ;  /* 0x000000000000781c */ /* 0x004fda0003f0f008 */
[----:B------:R-:W-:Y:S05]  /*1090*/  @!P0 BRA `(.L_x_9) ;  /* 0xfffffffc00f08947 */ /* 0x000fea000383ffff */
[----:B------:R-:W-:Y:S01]  /*10a0*/  ULDC.64 UR4, c[0x0][0x598] ;  /* 0x0001660000047ab9 */ /* 0x000fe20000000a00 */
[----:B------:R-:W-:Y:S01]  /*10b0*/  ULDC.64 UR22, c[0x0][0x208] ;  /* 0x0000820000167ab9 */ /* 0x000fe20000000a00 */
[----:B------:R-:W-:-:S04]  /*10c0*/  ISETP.NE.U32.AND P0, PT, RZ, UR4, PT ;  /* 0x00000004ff007c0c */ /* 0x000fc8000bf05070 */
[----:B------:R-:W-:-:S13]  /*10d0*/  ISETP.NE.AND.EX P0, PT, RZ, UR5, PT, P0 ;  /* 0x00000005ff007c0c */ /* 0x000fda000bf05300 */
[----:B------:R-:W-:Y:S05]  /*10e0*/  @!P0 BRA `(.L_x_12) ;  /* 0x0000000000208947 */ /* 0x000fea0003800000 */
[----:B-1----:R-:W1:Y:S02]  /*10f0*/  LDC.64 R2, c[0x0][0x598] ;  /* 0x00016600ff027b82 */ /* 0x002e640000000a00 */
[----:B-1----:R-:W2:Y:S02]  /*1100*/  LDG.E.64 R2, desc[UR22][R2.64] ;  /* 0x0000001602027981 */ /* 0x002ea4000c1e1b00 */
[----:B--2---:R-:W-:-:S04]  /*1110*/  ISETP.NE.U32.AND P0, PT, R2, RZ, PT ;  /* 0x000000ff0200720c */ /* 0x004fc80003f05070 */
[----:B------:R-:W-:-:S13]  /*1120*/  ISETP.NE.AND.EX P0, PT, R3, RZ, PT, P0 ;  /* 0x000000ff0300720c */ /* 0x000fda0003f05300 */
[----:B------:R-:W-:Y:S05]  /*1130*/  @!P0 BRA `(.L_x_12) ;  /* 0x00000000000c8947 */ /* 0x000fea0003800000 */
[----:B------:R-:W2:Y:S02]  /*1140*/  LD.E R2, desc[UR22][R2.64] ;  /* 0x0000001602027980 */ /* 0x000ea4000c101900 */
[----:B--2---:R-:W-:Y:S01]  /*1150*/  R2UR UR21, R2 ;  /* 0x00000000021572ca */ /* 0x004fe200000e0000 */
[----:B------:R-:W-:-:S14]  /*1160*/  BRA `(.L_x_13) ;  /* 0x0000000000247947 */ /* 0x000fdc0003800000 */
.L_x_12:
[----:B------:R-:W-:Y:S02]  /*1170*/  ULDC.64 UR4, c[0x0][0x588] ;  /* 0x0001620000047ab9 */ /* 0x000fe40000000a00 */
[----:B------:R-:W-:-:S04]  /*1180*/  ISETP.NE.U32.AND P0, PT, RZ, UR4, PT ;  /* 0x00000004ff007c0c */ /* 0x000fc8000bf05070 */
[----:B------:R-:W-:-:S13]  /*1190*/  ISETP.NE.AND.EX P0, PT, RZ, UR5, PT, P0 ;  /* 0x00000005ff007c0c */ /* 0x000fda000bf05300 */
[----:B------:R-:W-:Y:S05]  /*11a0*/  @!P0 BRA `(.L_x_14) ;  /* 0x0000000000108947 */ /* 0x000fea0003800000 */
[----:B-1----:R-:W1:Y:S02]  /*11b0*/  LDC.64 R2, c[0x0][0x588] ;  /* 0x00016200ff027b82 */ /* 0x002e640000000a00 */
[----:B-1----:R-:W2:Y:S02]  /*11c0*/  LDG.E R2, desc[UR22][R2.64] ;  /* 0x0000001602027981 */ /* 0x002ea4000c1e1900 */
[----:B--2---:R-:W-:Y:S01]  /*11d0*/  R2UR UR21, R2 ;  /* 0x00000000021572ca */ /* 0x004fe200000e0000 */
[----:B------:R-:W-:-:S14]  /*11e0*/  BRA `(.L_x_13) ;  /* 0x0000000000047947 */ /* 0x000fdc0003800000 */
.L_x_14:
[----:B------:R-:W-:-:S05]  /*11f0*/  ULDC UR21, c[0x0][0x580] ;  /* 0x0001600000157ab9 */ /* 0x000fca0000000800 */
.L_x_13:
[----:B------:R-:W-:Y:S02]  /*1200*/  ULDC.64 UR4, c[0x0][0x5a0] ;  /* 0x0001680000047ab9 */ /* 0x000fe40000000a00 */
        /* <DEDUP_REMOVED lines=11> */
.L_x_15:
        /* <DEDUP_REMOVED lines=8> */
.L_x_17:
[----:B------:R-:W-:-:S05]  /*1340*/  ULDC UR24, c[0x0][0x584] ;  /* 0x0001610000187ab9 */ /* 0x000fca0000000800 */
.L_x_16:
[----:B------:R-:W-:-:S13]  /*1350*/  LOP3.LUT P0, RZ, R0, 0xff, RZ, 0xc0, !PT ;  /* 0x000000ff00ff7812 */ /* 0x000fda000780c0ff */
[----:B------:R-:W-:Y:S05]  /*1360*/  @!P0 EXIT ;  /* 0x000000000000894d */ /* 0x000fea0003800000 */
[----:B------:R-:W-:Y:S01]  /*1370*/  ULDC UR4, c[0x0][0x28c] ;  /* 0x0000a30000047ab9 */ /* 0x000fe20000000800 */
[----:B------:R-:W-:Y:S02]  /*1380*/  ULOP3.LUT UR25, UR13, 0x1, URZ, 0xfc, !UPT ;  /* 0x000000010d197892 */ /* 0x000fe4000f8efc3f */
[----:B------:R-:W-:-:S04]  /*1390*/  UIADD3 UR4, UR4, 0x1f, URZ ;  /* 0x0000001f04047890 */ /* 0x000fc8000fffe03f */
[----:B------:R-:W-:-:S04]  /*13a0*/  USHF.R.S32.HI UR5, URZ, 0x1f, UR4 ;  /* 0x0000001f3f057899 */ /* 0x000fc80008011404 */
[----:B------:R-:W-:-:S03]  /*13b0*/  ULEA.HI UR5, UR5, UR4, URZ, 0x5 ;  /* 0x0000000405057291 */ /* 0x000fc6000f8f283f */
[----:B------:R-:W-:Y:S01]  /*13c0*/  UMOV UR4, URZ ;  /* 0x0000003f00047c82 */ /* 0x000fe20008000000 */
[----:B------:R-:W-:-:S03]  /*13d0*/  USHF.R.S32.HI UR12, URZ, 0x5, UR5 ;  /* 0x000000053f0c7899 */ /* 0x000fc60008011405 */
[----:B------:R-:W-:-:S09]  /*13e0*/  UMOV UR5, URZ ;  /* 0x0000003f00057c82 */ /* 0x000fd20008000000 */
.L_x_1068:
[----:B------:R-:W-:Y:S01]  /*13f0*/  STL [R1+0xc54], RZ ;  /* 0x000c54ff01007387 */ /* 0x000fe20000100800 */
[----:B------:R-:W2:Y:S01]  /*1400*/  S2UR UR11, SR_CgaCtaId ;  /* 0x00000000000b79c3 */ /* 0x000ea20000008800 */
[----:B------:R-:W-:Y:S01]  /*1410*/  UMOV UR15, 0x400 ;  /* 0x00000400000f7882 */ /* 0x000fe20000000000 */
[----:B------:R-:W-:Y:S01]  /*1420*/  UMOV UR6, URZ ;  /* 0x0000003f00067c82 */ /* 0x000fe20008000000 */
[----:B------:R-:W-:Y:S01]  /*1430*/  STL [R1+0xc50], RZ ;  /* 0x000c50ff01007387 */ /* 0x000fe20000100800 */
[----:B------:R-:W-:Y:S01]  /*1440*/  UMOV UR7, URZ ;  /* 0x0000003f00077c82 */ /* 0x000fe20008000000 */
[----:B------:R-:W-:Y:S01]  /*1450*/  UMOV UR8, URZ ;  /* 0x0000003f00087c82 */ /* 0x000fe20008000000 */
[----:B------:R-:W-:Y:S01]  /*1460*/  UMOV UR26, UR5 ;  /* 0x00000005001a7c82 */ /* 0x000fe20008000000 */
[----:B------:R-:W-:Y:S01]  /*1470*/  STL [R1+0xc4c], RZ ;  /* 0x000c4cff01007387 */ /* 0x000fe20000100800 */
[----:B01----:R-:W1:Y:S01]  /*1480*/  LDC R2, c[0x0][0x28c] ;  /* 0x0000a300ff027b82 */ /* 0x003e620000000800 */
[----:B------:R-:W-:-:S02]  /*1490*/  CS2R R236, SRZ ;  /* 0x0000000000ec7805 */ /* 0x000fc4000001ff00 */
[----:B------:R-:W-:Y:S01]  /*14a0*/  CS2R R234, SRZ ;  /* 0x0000000000ea7805 */ /* 0x000fe2000001ff00 */
[----:B------:R-:W-:Y:S01]  /*14b0*/  STL [R1+0xc48], RZ ;  /* 0x000c48ff01007387 */ /* 0x000fe20000100800 */
[----:B------:R-:W-:Y:S02]  /*14c0*/  CS2R R232, SRZ ;  /* 0x0000000000e87805 */ /* 0x000fe4000001ff00 */
[----:B------:R-:W-:Y:S02]  /*14d0*/  CS2R R230, SRZ ;  /* 0x0000000000e67805 */ /* 0x000fe4000001ff00 */
[----:B------:R-:W-:Y:S01]  /*14e0*/  CS2R R228, SRZ ;  /* 0x0000000000e47805 */ /* 0x000fe2000001ff00 */
[----:B------:R-:W-:Y:S01]  /*14f0*/  STL [R1+0xc44], RZ ;  /* 0x000c44ff01007387 */ /* 0x000fe20000100800 */
[----:B------:R-:W-:Y:S02]  /*1500*/  CS2R R226, SRZ ;  /* 0x0000000000e27805 */ /* 0x000fe4000001ff00 */
[----:B------:R-:W-:-:S02]  /*1510*/  CS2R R224, SRZ ;  /* 0x0000000000e07805 */ /* 0x000fc4000001ff00 */
[----:B------:R-:W-:Y:S01]  /*1520*/  CS2R R222, SRZ ;  /* 0x0000000000de7805 */ /* 0x000fe2000001ff00 */
[----:B------:R-:W-:Y:S01]  /*1530*/  STL [R1+0xc40], RZ ;  /* 0x000c40ff01007387 */ /* 0x000fe20000100800 */
[----:B------:R-:W-:Y:S02]  /*1540*/  CS2R R220, SRZ ;  /* 0x0000000000dc7805 */ /* 0x000fe4000001ff00 */
[----:B------:R-:W-:Y:S02]  /*1550*/  CS2R R218, SRZ ;  /* 0x0000000000da7805 */ /* 0x000fe4000001ff00 */
[----:B------:R-:W-:Y:S01]  /*1560*/  CS2R R216, SRZ ;  /* 0x0000000000d87805 */ /* 0x000fe2000001ff00 */
[----:B------:R-:W-:Y:S01]  /*1570*/  STL [R1+0xc3c], RZ ;  /* 0x000c3cff01007387 */ /* 0x000fe20000100800 */
[----:B--2---:R-:W-:Y:S01]  /*1580*/  ULEA UR15, UR11, UR15, 0x18 ;  /* 0x0000000f0b0f7291 */ /* 0x004fe2000f8ec03f */
[----:B------:R-:W-:Y:S02]  /*1590*/  CS2R R214, SRZ ;  /* 0x0000000000d67805 */ /* 0x000fe4000001ff00 */
[----:B------:R-:W-:Y:S01]  /*15a0*/  CS2R R212, SRZ ;  /* 0x0000000000d47805 */ /* 0x000fe2000001ff00 */
[----:B------:R-:W-:Y:S01]  /*15b0*/  STL [R1+0xc38], RZ ;  /* 0x000c38ff01007387 */ /* 0x000fe20000100800 */
[----:B------:R-:W-:-:S02]  /*15c0*/  CS2R R210, SRZ ;  /* 0x0000000000d27805 */ /* 0x000fc4000001ff00 */
[----:B------:R-:W-:Y:S02]  /*15d0*/  CS2R R208, SRZ ;  /* 0x0000000000d07805 */ /* 0x000fe4000001ff00 */
[----:B------:R-:W-:Y:S01]  /*15e0*/  CS2R R206, SRZ ;  /* 0x0000000000ce7805 */ /* 0x000fe2000001ff00 */
[----:B------:R-:W-:Y:S01]  /*15f0*/  STL [R1+0xc34], RZ ;  /* 0x000c34ff01007387 */ /* 0x000fe20000100800 */
[----:B-1----:R-:W-:Y:S02]  /*1600*/  ISETP.GE.AND P0, PT, R2, 0x1, PT ;  /* 0x000000010200780c */ /* 0x002fe40003f06270 */
[----:B------:R-:W-:Y:S02]  /*1610*/  CS2R R204, SRZ ;  /* 0x0000000000cc7805 */ /* 0x000fe4000001ff00 */
[----:B------:R-:W-:Y:S01]  /*1620*/  CS2R R202, SRZ ;  /* 0x0000000000ca7805 */ /* 0x000fe2000001ff00 */
[----:B------:R-:W-:Y:S01]  /*1630*/  STL [R1+0xc30], RZ ;  /* 0x000c30ff01007387 */ /* 0x000fe20000100800 */
[----:B------:R-:W-:-:S02]  /*1640*/  CS2R R200, SRZ ;  /* 0x0000000000c87805 */ /* 0x000fc4000001ff00 */
[----:B------:R-:W-:Y:S02]  /*1650*/  CS2R R198, SRZ ;  /* 0x0000000000c67805 */ /* 0x000fe4000001ff00 */
[----:B------:R-:W-:Y:S01]  /*1660*/  CS2R R196, SRZ ;  /* 0x0000000000c47805 */ /* 0x000fe2000001ff00 */
[----:B------:R-:W-:Y:S01]  /*1670*/  STL [R1+0xc2c], RZ ;  /* 0x000c2cff01007387 */ /* 0x000fe20000100800 */
[----:B------:R-:W-:Y:S02]  /*1680*/  CS2R R194, SRZ ;  /* 0x0000000000c27805 */ /* 0x000fe4000001ff00 */
        /* <DEDUP_REMOVED lines=32> */
[----:B0-----:R-:W-:Y:S02]  /*1890*/  CS2R R16, SRZ ;  /* 0x0000000000107805 */ /* 0x001fe4000001ff00 */
        /* <DEDUP_REMOVED lines=93> */
[----:B------:R-:W-:Y:S04]  /*1e70*/  STL [R1+0xbac], RZ ;  /* 0x000bacff01007387 */ /* 0x000fe80000100800 */
        /* <DEDUP_REMOVED lines=619> */
[----:B------:R-:W-:Y:S04]  /*4530*/  STL [R1], RZ ;  /* 0x000000ff01007387 */ /* 0x000fe80000100800 */
        /* <DEDUP_REMOVED lines=39> */
[----:B------:R-:W-:Y:S01]  /*47b0*/  STL [R1+0xa0], RZ ;  /* 0x0000a0ff01007387 */ /* 0x000fe20000100800 */
[----:B------:R-:W0:Y:S03]  /*47c0*/  S2R R0, SR_TID.X ;  /* 0x0000000000007919 */ /* 0x000e260000002100 */
        /* <DEDUP_REMOVED lines=8> */
[----:B0-----:R-:W-:-:S03]  /*4850*/  LOP3.LUT R0, R0, 0x80, RZ, 0xc0, !PT ;  /* 0x0000008000007812 */ /* 0x001fc600078ec0ff */
[----:B------:R-:W-:Y:S01]  /*4860*/  STL [R1+0xc4], RZ ;  /* 0x0000c4ff01007387 */ /* 0x000fe20000100800 */
[----:B------:R-:W-:-:S03]  /*4870*/  SHF.R.U32.HI R0, RZ, 0x7, R0 ;  /* 0x00000007ff007819 */ /* 0x000fc60000011600 */
        /* <DEDUP_REMOVED lines=33> */
[----:B------:R-:W0:Y:S04]  /*4a90*/  SHFL.IDX PT, R0, R0, RZ, 0x1f ;  /* 0x00001fff00007589 */ /* 0x000e2800000e0000 */
[----:B------:R1:W-:Y:S04]  /*4aa0*/  STL [R1+0x14c], RZ ;  /* 0x00014cff01007387 */ /* 0x0003e80000100800 */
[----:B------:R1:W-:Y:S04]  /*4ab0*/  STL [R1+0x150], RZ ;  /* 0x000150ff01007387 */ /* 0x0003e80000100800 */
[----:B------:R1:W-:Y:S04]  /*4ac0*/  STL [R1+0x154], RZ ;  /* 0x000154ff01007387 */ /* 0x0003e80000100800 */
[----:B------:R1:W-:Y:S04]  /*4ad0*/  STL [R1+0x158], RZ ;  /* 0x000158ff01007387 */ /* 0x0003e80000100800 */
[----:B------:R1:W-:Y:S04]  /*4ae0*/  STL [R1+0x15c], RZ ;  /* 0x00015cff01007387 */ /* 0x0003e80000100800 */
[----:B------:R1:W-:Y:S01]  /*4af0*/  STL [R1+0x160], RZ ;  /* 0x000160ff01007387 */ /* 0x0003e20000100800 */
[----:B0-----:R-:W-:Y:S01]  /*4b00*/  R2UR UR9, R0 ;  /* 0x00000000000972ca */ /* 0x001fe200000e0000 */
[----:B------:R-:W-:-:S02]  /*4b10*/  IMAD.U32 R0, RZ, RZ, UR4 ;  /* 0x00000004ff007e24 */ /* 0x000fc4000f8e00ff */
[----:B------:R1:W-:Y:S04]  /*4b20*/  STL [R1+0x164], RZ ;  /* 0x000164ff01007387 */ /* 0x0003e80000100800 */
[----:B------:R1:W-:Y:S04]  /*4b30*/  STL [R1+0x168], RZ ;  /* 0x000168ff01007387 */ /* 0x0003e80000100800 */
[----:B------:R1:W-:Y:S02]  /*4b40*/  STL [R1+0x16c], RZ ;  /* 0x00016cff01007387 */ /* 0x0003e40000100800 */
[----:B------:R-:W-:-:S02]  /*4b50*/  ULEA.HI UR10, UR9, UR9, URZ, 0x1 ;  /* 0x00000009090a7291 */ /* 0x000fc4000f8f083f */
[----:B------:R1:W-:Y:S02]  /*4b60*/  STL [R1+0x170], RZ ;  /* 0x000170ff01007387 */ /* 0x0003e40000100800 */
[----:B------:R-:W-:Y:S02]  /*4b70*/  ULOP3.LUT UR10, UR10, 0x1ffffe, URZ, 0xc0, !UPT ;  /* 0x001ffffe0a0a7892 */ /* 0x000fe4000f8ec03f */
[----:B------:R1:W-:Y:S02]  /*4b80*/  STL [R1+0x174], RZ ;  /* 0x000174ff01007387 */ /* 0x0003e40000100800 */
[----:B------:R-:W-:Y:S02]  /*4b90*/  UIADD3 UR10, UR9, -UR10, URZ ;  /* 0x8000000a090a7290 */ /* 0x000fe4000fffe03f */
[----:B------:R1:W-:Y:S02]  /*4ba0*/  STL [R1+0x178], RZ ;  /* 0x000178ff01007387 */ /* 0x0003e40000100800 */
[----:B------:R-:W-:-:S02]  /*4bb0*/  ULEA UR10, UR10, UR15, 0xb ;  /* 0x0000000f0a0a7291 */ /* 0x000fc4000f8e583f */
[----:B------:R1:W-:Y:S02]  /*4bc0*/  STL [R1+0x17c], RZ ;  /* 0x00017cff01007387 */ /* 0x0003e40000100800 */
[----:B------:R-:W-:Y:S02]  /*4bd0*/  UIADD3 UR10, UR10, 0x180, URZ ;  /* 0x000001800a0a7890 */ /* 0x000fe4000fffe03f */
[----:B------:R1:W-:Y:S02]  /*4be0*/  STL [R1+0x180], RZ ;  /* 0x000180ff01007387 */ /* 0x0003e40000100800 */
[----:B------:R-:W-:Y:S02]  /*4bf0*/  USHF.R.U32.HI UR10, URZ, 0x4, UR10 ;  /* 0x000000043f0a7899 */ /* 0x000fe4000801160a */
[----:B------:R1:W-:Y:S02]  /*4c00*/  STL [R1+0x184], RZ ;  /* 0x000184ff01007387 */ /* 0x0003e40000100800 */
[----:B------:R-:W-:-:S02]  /*4c10*/  ULOP3.LUT UR20, UR10, 0x3fff, URZ, 0xc0, !UPT ;  /* 0x00003fff0a147892 */ /* 0x000fc4000f8ec03f */
[----:B------:R1:W-:Y:S04]  /*4c20*/  STL [R1+0x188], RZ ;  /* 0x000188ff01007387 */ /* 0x0003e80000100800 */
        /* <DEDUP_REMOVED lines=28> */
[----:B------:R1:W-:Y:S01]  /*4df0*/  STL [R1+0x1fc], RZ ;  /* 0x0001fcff01007387 */ /* 0x0003e20000100800 */
[----:B------:R-:W-:Y:S05]  /*4e00*/  @!P0 BRA `(.L_x_18) ;  /* 0x0000008400108947 */ /* 0x000fea0003800000 */
[----:B------:R-:W-:-:S06]  /*4e10*/  UISETP.NE.AND UP0, UPT, UR25, 0x3, UPT ;  /* 0x000000031900788c */ /* 0x000fcc000bf05270 */
[----:B------:R-:W-:-:S13]  /*4e20*/  PLOP3.LUT P1, PT, PT, PT, UP0, 0x80, 0x0 ;  /* 0x000000000000781c */ /* 0x000fda0003f2f008 */
[----:B------:R-:W-:Y:S05]  /*4e30*/  @!P1 BRA `(.L_x_19) ;  /* 0x0000000000049947 */ /* 0x000fea0003800000 */
[----:B------:R-:W-:Y:S01]  /*4e40*/  BPT.TRAP 0x1 ;  /* 0x000000040000795c */ /* 0x000fe20000300000 */
.L_x_19:
[----:B------:R-:W-:Y:S01]  /*4e50*/  ULEA UR7, UR5, UR15, 0x3 ;  /* 0x0000000f05077291 */ /* 0x000fe2000f8e183f */
[----:B------:R-:W-:-:S05]  /*4e60*/  IMAD.U32 R0, RZ, RZ, UR4 ;  /* 0x00000004ff007e24 */ /* 0x000fca000f8e00ff */
[----:B------:R-:W-:-:S04]  /*4e70*/  SHF.L.U32 R0, R0, 0x1f, RZ ;  /* 0x0000001f00007819 */ /* 0x000fc800000006ff */
[----:B------:R0:W2:Y:S01]  /*4e80*/  SYNCS.PHASECHK.TRANS64.TRYWAIT P0, [UR7], R0 ;  /* 0x00000000ff0075a7 */ /* 0x0000a20008000147 */
[----:B------:R-:W-:Y:S05]  /*4e90*/  @!P1 BRA `(.L_x_20) ;  /* 0x0000000000049947 */ /* 0x000fea0003800000 */
[----:B------:R-:W-:Y:S01]  /*4ea0*/  BPT.TRAP 0x1 ;  /* 0x000000040000795c */ /* 0x000fe20000300000 */
.L_x_20:
[----:B------:R3:W-:Y:S01]  /*4eb0*/  STL [R1+0xc54], RZ ;  /* 0x000c54ff01007387 */ /* 0x0007e20000100800 */
[----:B------:R-:W-:Y:S01]  /*4ec0*/  UMOV UR6, 0x1 ;  /* 0x0000000100067882 */ /* 0x000fe20000000000 */
[----:B--2---:R-:W-:Y:S05]  /*4ed0*/  @P0 BRA `(.L_x_21) ;  /* 0x0000000000080947 */ /* 0x004fea0003800000 */
[----:B------:R-:W2:Y:S02]  /*4ee0*/  SYNCS.PHASECHK.TRANS64.TRYWAIT P0, [UR7], R0 ;  /* 0x00000000ff0075a7 */ /* 0x000ea40008000147 */
[----:B--2---:R-:W-:Y:S05]  /*4ef0*/  @!P0 BRA `(.L_x_22) ;  /* 0x0000042800308947 */ /* 0x004fea0003800000 */
.L_x_21:
[----:B------:R-:W-:Y:S01]  /*4f00*/  STL [R1+0xc50], RZ ;  /* 0x000c50ff01007387 */ /* 0x000fe20000100800 */
[----:B------:R-:W-:Y:S01]  /*4f10*/  UIADD3 UR7, UR15, 0xf180, URZ ;  /* 0x0000f1800f077890 */ /* 0x000fe2000fffe03f */
[----:B------:R-:W-:Y:S01]  /*4f20*/  WARPGROUP.ARRIVE ;  /* 0x00000000000079c5 */ /* 0x000fe20000000000 */
[----:B------:R-:W-:Y:S01]  /*4f30*/  ULOP3.LUT UR8, UR20, 0x10000, URZ, 0xfc, !UPT ;  /* 0x0001000014087892 */ /* 0x000fe2000f8efc3f */
[----:B------:R-:W-:Y:S01]  /*4f40*/  STL [R1+0xc4c], RZ ;  /* 0x000c4cff01007387 */ /* 0x000fe20000100800 */
[----:B------:R-:W-:Y:S02]  /*4f50*/  USHF.R.U32.HI UR7, URZ, 0x4, UR7 ;  /* 0x000000043f077899 */ /* 0x000fe40008011607 */
[----:B------:R-:W-:Y:S01]  /*4f60*/  UIMAD UR8, UR5, 0x180, UR8 ;  /* 0x00000180050878a4 */ /* 0x000fe2000f8e0208 */
[----:B------:R-:W-:Y:S01]  /*4f70*/  STL [R1+0xc48], RZ ;  /* 0x000c48ff01007387 */ /* 0x000fe20000100800 */
[----:B------:R-:W-:Y:S01]  /*4f80*/  ULOP3.LUT UR7, UR7, 0x3fff, URZ, 0xc0, !UPT ;  /* 0x00003fff07077892 */ /* 0x000fe2000f8ec03f */
[----:B------:R-:W-:-:S02]  /*4f90*/  UMOV UR9, 0xc0000010 ;  /* 0xc000001000097882 */ /* 0x000fc40000000000 */
[----:B------:R-:W-:Y:S01]  /*4fa0*/  STL [R1+0xc44], RZ ;  /* 0x000c44ff01007387 */ /* 0x000fe20000100800 */
[----:B------:R-:W-:Y:S01]  /*4fb0*/  ULOP3.LUT UR7, UR7, 0x10000, URZ, 0xfc, !UPT ;  /* 0x0001000007077892 */ /* 0x000fe2000f8efc3f */
[----:B------:R-:W-:Y:S02]  /*4fc0*/  UMOV UR11, 0xc0000010 ;  /* 0xc0000010000b7882 */ /* 0x000fe40000000000 */
[----:B------:R-:W-:Y:S01]  /*4fd0*/  STL [R1+0xc40], RZ ;  /* 0x000c40ff01007387 */ /* 0x000fe20000100800 */
[----:B------:R-:W-:Y:S01]  /*4fe0*/  ULEA UR10, UR5, UR7, 0xa ;  /* 0x00000007050a7291 */ /* 0x000fe2000f8e503f */
[----:B------:R-:W-:Y:S02]  /*4ff0*/  UMOV UR16, UR8 ;  /* 0x0000000800107c82 */ /* 0x000fe40008000000 */
[----:B------:R-:W-:Y:S01]  /*5000*/  STL [R1+0xc3c], RZ ;  /* 0x000c3cff01007387 */ /* 0x000fe20000100800 */
[----:B------:R-:W-:Y:S01]  /*5010*/  UIADD3 UR18, UR10, 0x200, URZ ;  /* 0x000002000a127890 */ /* 0x000fe2000fffe03f */
[----:B------:R-:W-:-:S02]  /*5020*/  UMOV UR17, UR9 ;  /* 0x0000000900117c82 */ /* 0x000fc40008000000 */
[----:B------:R-:W-:Y:S01]  /*5030*/  STL [R1+0xc38], RZ ;  /* 0x000c38ff01007387 */ /* 0x000fe20000100800 */
[----:B------:R-:W-:Y:S01]  /*5040*/  UMOV UR19, 0xc0000010 ;  /* 0xc000001000137882 */ /* 0x000fe20000000000 */
[----:B------:R-:W-:Y:S01]  /*5050*/  QGMMA.64x256x32.F32.E4M3.E4M3 R24, gdesc[UR8], RZ, !UPT, gsb0 ;  /* 0x03e00000081879f3 */ /* 0x000fe2000c0008ff */
[----:B------:R-:W-:Y:S01]  /*5060*/  ULDC UR7, c[0x0][0x50c] ;  /* 0x0001430000077ab9 */ /* 0x000fe20000000800 */
        /* <DEDUP_REMOVED lines=66> */
[----:B------:R-:W-:-:S03]  /*5490*/  WARPGROUP.DEPBAR.LE gsb0, 0x0 ;  /* 0x00008000000079c5 */ /* 0x000fc60000010000 */
        /* <DEDUP_REMOVED lines=230> */
[----:B------:R-:W-:Y:S04]  /*6300*/  STL.64 [R1+0x400], R24 ;  /* 0x0004001801007387 */ /* 0x000fe80000100a00 */
        /* <DEDUP_REMOVED lines=52> */
[----:B------:R4:W-:Y:S04]  /*6650*/  STL.64 [R1+0x5a8], R130 ;  /* 0x0005a88201007387 */ /* 0x0009e80000100a00 */
[----:B------:R-:W-:Y:S04]  /*6660*/  STL.64 [R1+0x5b0], R132 ;  /* 0x0005b08401007387 */ /* 0x000fe80000100a00 */
[----:B------:R-:W-:Y:S01]  /*6670*/  STL.64 [R1+0x5b8], R134 ;  /* 0x0005b88601007387 */ /* 0x000fe20000100a00 */
[----:B----4-:R-:W-:-:S03]  /*6680*/  WARPGROUP.ARRIVE ;  /* 0x00000000000079c5 */ /* 0x010fc60000000000 */
[----:B------:R-:W-:Y:S04]  /*6690*/  STL.64 [R1+0x5c0], R136 ;  /* 0x0005c08801007387 */ /* 0x000fe80000100a00 */
[----:B------:R-:W-:Y:S01]  /*66a0*/  STL.64 [R1+0x5c8], R138 ;  /* 0x0005c88a01007387 */ /* 0x000fe20000100a00 */
[----:B------:R-:W-:Y:S01]  /*66b0*/  QGMMA.64x256x32.F32.E4M3.E4M3 R4, gdesc[UR16], RZ, !UPT, gsb0 ;  /* 0x03e00000100479f3 */ /* 0x000fe2000c0008ff */
[----:B------:R-:W-:Y:S02]  /*66c0*/  UIADD3 UR16, UR8, 0x100, URZ ;  /* 0x0000010008107890 */ /* 0x000fe4000fffe03f */
[----:B------:R-:W-:Y:S01]  /*66d0*/  STL.64 [R1+0x5d0], R140 ;  /* 0x0005d08c01007387 */ /* 0x000fe20000100a00 */
[----:B------:R-:W-:Y:S02]  /*66e0*/  UMOV UR17, 0xc0000010 ;  /* 0xc000001000117882 */ /* 0x000fe40000000000 */
[----:B------:R-:W-:Y:S01]  /*66f0*/  UMOV UR9, UR17 ;  /* 0x0000001100097c82 */ /* 0x000fe20008000000 */
[----:B------:R-:W-:Y:S01]  /*6700*/  STL.64 [R1+0x5d8], R142 ;  /* 0x0005d88e01007387 */ /* 0x000fe20000100a00 */
[----:B------:R-:W-:-:S03]  /*6710*/  UMOV UR8, UR16 ;  /* 0x0000001000087c82 */ /* 0x000fc60008000000 */
[----:B------:R-:W-:Y:S04]  /*6720*/  STL.64 [R1+0x5e0], R144 ;  /* 0x0005e09001007387 */ /* 0x000fe80000100a00 */
[----:B------:R-:W-:Y:S04]  /*6730*/  STL.64 [R1+0x5e8], R146 ;  /* 0x0005e89201007387 */ /* 0x000fe80000100a00 */
[----:B------:R-:W-:Y:S04]  /*6740*/  STL.64 [R1+0x5f0], R148 ;  /* 0x0005f09401007387 */ /* 0x000fe80000100a00 */
[----:B------:R-:W-:Y:S04]  /*6750*/  STL.64 [R1+0x5f8], R150 ;  /* 0x0005f89601007387 */ /* 0x000fe80000100a00 */
        /* <DEDUP_REMOVED lines=24> */
[----:B------:R-:W-:Y:S01]  /*68e0*/  STL.64 [R1], R4 ;  /* 0x0000000401007387 */ /* 0x000fe20000100a00 */
[----:B--2---:R-:W-:Y:S02]  /*68f0*/  IMAD.MOV.U32 R3, RZ, RZ, R129 ;  /* 0x000000ffff037224 */ /* 0x004fe400078e0081 */
[----:B------:R-:W-:Y:S01]  /*6900*/  IMAD.MOV.U32 R2, RZ, RZ, R130 ;  /* 0x000000ffff027224 */ /* 0x000fe200078e0082 */
[----:B------:R-:W-:Y:S01]  /*6910*/  STL.64 [R1+0x8], R6 ;  /* 0x0000080601007387 */ /* 0x000fe20000100a00 */
[----:B0-----:R-:W-:-:S03]  /*6920*/  IMAD.MOV.U32 R0, RZ, RZ, R131 ;  /* 0x000000ffff007224 */ /* 0x001fc600078e0083 */
        /* <DEDUP_REMOVED lines=62> */
[----:B------:R-:W-:Y:S04]  /*6d10*/  STL [R1+0x738], RZ ;  /* 0x000738ff01007387 */ /* 0x000fe80000100800 */
[----:B------:R-:W-:Y:S01]  /*6d20*/  STL [R1+0x734], RZ ;  /* 0x000734ff01007387 */ /* 0x000fe20000100800 */
[----:B0-----:R-:W-:-:S03]  /*6d30*/  WARPGROUP.ARRIVE ;  /* 0x00000000000079c5 */ /* 0x001fc60000000000 */
[----:B------:R-:W-:Y:S04]  /*6d40*/  STL [R1+0x730], RZ ;  /* 0x000730ff01007387 */ /* 0x000fe80000100800 */
[----:B------:R-:W-:Y:S01]  /*6d50*/  STL [R1+0x72c], RZ ;  /* 0x00072cff01007387 */ /* 0x000fe20000100800 */
[----:B------:R-:W-:Y:S03]  /*6d60*/  QGMMA.64x256x32.F32.E4M3.E4M3 R24, gdesc[UR16], RZ, !UPT, gsb0 ;  /* 0x03e00000101879f3 */ /* 0x000fe6000c0008ff */
        /* <DEDUP_REMOVED lines=70> */
[----:B------:R-:W-:-:S04]  /*71d0*/  UISETP.NE.AND UP0, UPT, UR7, 0x1, UPT ;  /* 0x000000010700788c */ /* 0x000fc8000bf05270 */
[----:B------:R-:W-:-:S06]  /*71e0*/  USEL UR7, URZ, 0x1, UP0 ;  /* 0x000000013f077887 */ /* 0x000fcc0008000000 */
[----:B------:R-:W-:Y:S02]  /*71f0*/  ISETP.NE.AND P0, PT, RZ, UR7, PT ;  /* 0x00000007ff007c0c */ /* 0x000fe4000bf05270 */
[----:B------:R-:W-:Y:S02]  /*7200*/  CS2R R236, SRZ ;  /* 0x0000000000ec7805 */ /* 0x000fe4000001ff00 */
[----:B------:R-:W-:Y:S02]  /*7210*/  CS2R R22, SRZ ;  /* 0x0000000000167805 */ /* 0x000fe4000001ff00 */
[----:B------:R-:W-:Y:S02]  /*7220*/  CS2R R20, SRZ ;  /* 0x0000000000147805 */ /* 0x000fe4000001ff00 */
[----:B------:R-:W-:Y:S02]  /*7230*/  CS2R R18, SRZ ;  /* 0x0000000000127805 */ /* 0x000fe4000001ff00 */
[----:B------:R-:W-:-:S02]  /*7240*/  CS2R R16, SRZ ;  /* 0x0000000000107805 */ /* 0x000fc4000001ff00 */
[----:B------:R-:W-:Y:S02]  /*7250*/  CS2R R14, SRZ ;  /* 0x00000000000e7805 */ /* 0x000fe4000001ff00 */
[----:B------:R-:W-:Y:S02]  /*7260*/  CS2R R12, SRZ ;  /* 0x00000000000c7805 */ /* 0x000fe4000001ff00 */
[----:B------:R-:W-:Y:S02]  /*7270*/  CS2R R10, SRZ ;  /* 0x00000000000a7805 */ /* 0x000fe4000001ff00 */
[----:B------:R-:W-:Y:S02]  /*7280*/  CS2R R8, SRZ ;  /* 0x0000000000087805 */ /* 0x000fe4000001ff00 */
[----:B------:R-:W-:Y:S02]  /*7290*/  CS2R R6, SRZ ;  /* 0x0000000000067805 */ /* 0x000fe4000001ff00 */
[----:B------:R-:W-:Y:S01]  /*72a0*/  CS2R R4, SRZ ;  /* 0x0000000000047805 */ /* 0x000fe2000001ff00 */
[----:B------:R-:W-:-:S02]  /*72b0*/  WARPGROUP.DEPBAR.LE gsb0, 0x0 ;  /* 0x00008000000079c5 */ /* 0x000fc40000010000 */
        /* <DEDUP_REMOVED lines=64> */
[----:B0-----:R0:W5:Y:S04]  /*76c0*/  LDL.LU.64 R150, [R1+0xd20] ;  /* 0x000d200001967983 */ /* 0x0011680000300a00 */
[----:B------:R0:W5:Y:S04]  /*76d0*/  LDL.LU.64 R148, [R1+0xd18] ;  /* 0x000d180001947983 */ /* 0x0001680000300a00 */
        /* <DEDUP_REMOVED lines=19> */
[----:B------:R0:W5:Y:S01]  /*7810*/  LDL.LU.64 R108, [R1+0xc78] ;  /* 0x000c7800016c7983 */ /* 0x0001620000300a00 */
[----:B--2---:R-:W-:-:S02]  /*7820*/  CS2R R234, SRZ ;  /* 0x0000000000ea7805 */ /* 0x004fc4000001ff00 */
[----:B------:R-:W-:Y:S02]  /*7830*/  CS2R R232, SRZ ;  /* 0x0000000000e87805 */ /* 0x000fe4000001ff00 */
[----:B------:R-:W-:Y:S01]  /*7840*/  CS2R R230, SRZ ;  /* 0x0000000000e67805 */ /* 0x000fe2000001ff00 */
[----:B------:R0:W-:Y:S01]  /*7850*/  STL [R1+0x674], RZ ;  /* 0x000674ff01007387 */ /* 0x0001e20000100800 */
[----:B------:R-:W-:Y:S02]  /*7860*/  CS2R R228, SRZ ;  /* 0x0000000000e47805 */ /* 0x000fe4000001ff00 */
[----:B------:R-:W-:Y:S02]  /*7870*/  CS2R R226, SRZ ;  /* 0x0000000000e27805 */ /* 0x000fe4000001ff00 */
[----:B------:R-:W-:Y:S01]  /*7880*/  CS2R R224, SRZ ;  /* 0x0000000000e07805 */ /* 0x000fe2000001ff00 */
[----:B------:R0:W-:Y:S01]  /*7890*/  STL [R1+0x670], RZ ;  /* 0x000670ff01007387 */ /* 0x0001e20000100800 */
[----:B------:R-:W-:-:S02]  /*78a0*/  CS2R R222, SRZ ;  /* 0x0000000000de7805 */ /* 0x000fc4000001ff00 */
        /* <DEDUP_REMOVED lines=64> */
[----:B-----5:R2:W-:Y:S04]  /*7cb0*/  STL [R1+0xcf0], R121 ;  /* 0x000cf07901007387 */ /* 0x0205e80000100800 */
[----:B------:R-:W4:Y:S04]  /*7cc0*/  LDL R4, [R1+0x400] ;  /* 0x0004000001047983 */ /* 0x000f280000100800 */
[----:B------:R-:W3:Y:S04]  /*7cd0*/  LDL R5, [R1+0x404] ;  /* 0x0004040001057983 */ /* 0x000ee80000100800 */
[----:B--2---:R-:W2:Y:S04]  /*7ce0*/  LDL R121, [R1+0x214] ;  /* 0x0002140001797983 */ /* 0x004ea80000100800 */
[----:B------:R-:W3:Y:S04]  /*7cf0*/  LDL R6, [R1+0x408] ;  /* 0x0004080001067983 */ /* 0x000ee80000100800 */
        /* <DEDUP_REMOVED lines=101> */
[----:B------:R1:W-:Y:S04]  /*8350*/  STL [R1+0xcec], R122 ;  /* 0x000cec7a01007387 */ /* 0x0003e80000100800 */
[----:B-1----:R-:W4:Y:S04]  /*8360*/  LDL R122, [R1+0x210] ;  /* 0x00021000017a7983 */ /* 0x002f280000100800 */
[----:B------:R1:W-:Y:S04]  /*8370*/  STL [R1+0xce8], R123 ;  /* 0x000ce87b01007387 */ /* 0x0003e80000100800 */
[----:B-1----:R-:W2:Y:S04]  /*8380*/  LDL R123, [R1+0x20c] ;  /* 0x00020c00017b7983 */ /* 0x002ea80000100800 */
[----:B------:R1:W-:Y:S04]  /*8390*/  STL [R1+0xce4], R124 ;  /* 0x000ce47c01007387 */ /* 0x0003e80000100800 */
[----:B-1----:R-:W3:Y:S04]  /*83a0*/  LDL R124, [R1+0x208] ;  /* 0x00020800017c7983 */ /* 0x002ee80000100800 */
        /* <DEDUP_REMOVED lines=52> */
[----:B------:R-:W-:Y:S01]  /*86f0*/  STL [R1+0xc78], R151 ;  /* 0x000c789701007387 */ /* 0x000fe20000100800 */
[----:B----4-:R-:W-:-:S01]  /*8700*/  FADD R128, RZ, R128 ;  /* 0x00000080ff807221 */ /* 0x010fc20000000000 */
[----:B--2---:R-:W-:Y:S01]  /*8710*/  FADD R129, RZ, R129 ;  /* 0x00000081ff817221 */ /* 0x004fe20000000000 */
[----:B---3--:R-:W-:-:S01]  /*8720*/  FADD R127, RZ, R127 ;  /* 0x0000007fff7f7221 */ /* 0x008fc20000000000 */
[----:B------:R-:W-:Y:S01]  /*8730*/  FADD R126, RZ, R126 ;  /* 0x0000007eff7e7221 */ /* 0x000fe20000000000 */
[----:B------:R-:W-:-:S01]  /*8740*/  FADD R125, RZ, R125 ;  /* 0x0000007dff7d7221 */ /* 0x000fc20000000000 */
        /* <DEDUP_REMOVED lines=21> */
[----:B------:R-:W-:-:S05]  /*88a0*/  FADD R148, RZ, R148 ;  /* 0x00000094ff947221 */ /* 0x000fca0000000000 */
[----:B------:R1:W-:Y:S04]  /*88b0*/  STL [R1+0x600], R148 ;  /* 0x0006009401007387 */ /* 0x0003e80000100800 */
        /* <DEDUP_REMOVED lines=20> */
[----:B------:R0:W-:Y:S01]  /*8a00*/  STL [R1+0x654], R127 ;  /* 0x0006547f01007387 */ /* 0x0001e20000100800 */
[----:B------:R-:W-:-:S03]  /*8a10*/  FADD R236, RZ, R150 ;  /* 0x00000096ffec7221 */ /* 0x000fc60000000000 */
[----:B------:R0:W-:Y:S04]  /*8a20*/  STL [R1+0x658], R126 ;  /* 0x0006587e01007387 */ /* 0x0001e80000100800 */
[----:B------:R0:W-:Y:S01]  /*8a30*/  STL [R1+0x65c], R125 ;  /* 0x00065c7d01007387 */ /* 0x0001e20000100800 */
[----:B------:R-:W-:-:S03]  /*8a40*/  FADD R237, RZ, R149 ;  /* 0x00000095ffed7221 */ /* 0x000fc60000000000 */
[----:B------:R0:W-:Y:S04]  /*8a50*/  STL [R1+0x660], R124 ;  /* 0x0006607c01007387 */ /* 0x0001e80000100800 */
[----:B------:R0:W-:Y:S04]  /*8a60*/  STL [R1+0x664], R123 ;  /* 0x0006647b01007387 */ /* 0x0001e80000100800 */
[----:B------:R-:W4:Y:S04]  /*8a70*/  LDL R150, [R1+0x218] ;  /* 0x0002180001967983 */ /* 0x000f280000100800 */
[----:B------:R0:W-:Y:S04]  /*8a80*/  STL [R1+0x668], R122 ;  /* 0x0006687a01007387 */ /* 0x0001e80000100800 */
[----:B------:R-:W4:Y:S04]  /*8a90*/  LDL R149, [R1+0x21c] ;  /* 0x00021c0001957983 */ /* 0x000f280000100800 */
[----:B-1----:R-:W4:Y:S04]  /*8aa0*/  LDL R148, [R1+0x220] ;  /* 0x0002200001947983 */ /* 0x002f280000100800 */
[----:B--2---:R-:W2:Y:S04]  /*8ab0*/  LDL R147, [R1+0x224] ;  /* 0x0002240001937983 */ /* 0x004ea80000100800 */
[----:B---3--:R-:W3:Y:S04]  /*8ac0*/  LDL R146, [R1+0x228] ;  /* 0x0002280001927983 */ /* 0x008ee80000100800 */
[----:B----4-:R-:W4:Y:S04]  /*8ad0*/  LDL R145, [R1+0x22c] ;  /* 0x00022c0001917983 */ /* 0x010f280000100800 */
[----:B0-----:R-:W4:Y:S04]  /*8ae0*/  LDL R144, [R1+0x230] ;  /* 0x0002300001907983 */ /* 0x001f280000100800 */
[----:B------:R-:W4:Y:S04]  /*8af0*/  LDL R143, [R1+0x234] ;  /* 0x00023400018f7983 */ /* 0x000f280000100800 */
        /* <DEDUP_REMOVED lines=18> */
[----:B------:R-:W4:Y:S01]  /*8c20*/  LDL R124, [R1+0x280] ;  /* 0x00028000017c7983 */ /* 0x000f220000100800 */
[----:B------:R-:W-:-:S03]  /*8c30*/  IMAD.MOV.U32 R151, RZ, RZ, R121 ;  /* 0x000000ffff977224 */ /* 0x000fc600078e0079 */
[----:B------:R-:W4:Y:S04]  /*8c40*/  LDL R123, [R1+0x284] ;  /* 0x00028400017b7983 */ /* 0x000f280000100800 */
[----:B------:R-:W4:Y:S04]  /*8c50*/  LDL R122, [R1+0x288] ;  /* 0x00028800017a7983 */ /* 0x000f280000100800 */
[----:B------:R-:W4:Y:S01]  /*8c60*/  LDL R121, [R1+0x28c] ;  /* 0x00028c0001797983 */ /* 0x000f220000100800 */
[----:B------:R-:W-:-:S05]  /*8c70*/  FADD R151, RZ, R151 ;  /* 0x00000097ff977221 */ /* 0x000fca0000000000 */
[----:B------:R0:W-:Y:S01]  /*8c80*/  STL [R1+0x66c], R151 ;  /* 0x00066c9701007387 */ /* 0x0001e20000100800 */
[----:B------:R-:W-:-:S01]  /*8c90*/  FADD R150, RZ, R150 ;  /* 0x00000096ff967221 */ /* 0x000fc20000000000 */
[----:B------:R-:W-:-:S04]  /*8ca0*/  FADD R149, RZ, R149 ;  /* 0x00000095ff957221 */ /* 0x000fc80000000000 */
[----:B------:R1:W-:Y:S01]  /*8cb0*/  STL [R1+0x670], R150 ;  /* 0x0006709601007387 */ /* 0x0003e20000100800 */
[----:B------:R-:W-:-:S03]  /*8cc0*/  FADD R148, RZ, R148 ;  /* 0x00000094ff947221 */ /* 0x000fc60000000000 */
[----:B------:R1:W-:Y:S01]  /*8cd0*/  STL [R1+0x674], R149 ;  /* 0x0006749501007387 */ /* 0x0003e20000100800 */
[----:B--2---:R-:W-:-:S03]  /*8ce0*/  FADD R147, RZ, R147 ;  /* 0x00000093ff937221 */ /* 0x004fc60000000000 */
[----:B------:R2:W-:Y:S01]  /*8cf0*/  STL [R1+0x678], R148 ;  /* 0x0006789401007387 */ /* 0x0005e20000100800 */
[----:B---3--:R-:W-:-:S03]  /*8d00*/  FADD R146, RZ, R146 ;  /* 0x00000092ff927221 */ /* 0x008fc60000000000 */
[----:B------:R3:W-:Y:S01]  /*8d10*/  STL [R1+0x67c], R147 ;  /* 0x00067c9301007387 */ /* 0x0007e20000100800 */
[----:B----4-:R-:W-:-:S03]  /*8d20*/  FADD R145, RZ, R145 ;  /* 0x00000091ff917221 */ /* 0x010fc60000000000 */
[----:B------:R4:W-:Y:S01]  /*8d30*/  STL [R1+0x680], R146 ;  /* 0x0006809201007387 */ /* 0x0009e20000100800 */
[----:B------:R-:W-:-:S03]  /*8d40*/  FADD R144, RZ, R144 ;  /* 0x00000090ff907221 */ /* 0x000fc60000000000 */
        /* <DEDUP_REMOVED lines=46> */
[----:B0-----:R-:W4:Y:S04]  /*9030*/  LDL R151, [R1+0x290] ;  /* 0x0002900001977983 */ /* 0x001f280000100800 */
[----:B------:R0:W-:Y:S04]  /*9040*/  STL [R1+0x6e0], R122 ;  /* 0x0006e07a01007387 */ /* 0x0001e80000100800 */
[----:B-1----:R-:W4:Y:S04]  /*9050*/  LDL R150, [R1+0x294] ;  /* 0x0002940001967983 */ /* 0x002f280000100800 */
[----:B------:R1:W-:Y:S04]  /*9060*/  STL [R1+0x6e4], R121 ;  /* 0x0006e47901007387 */ /* 0x0003e80000100800 */
[----:B------:R-:W4:Y:S04]  /*9070*/  LDL R149, [R1+0x298] ;  /* 0x0002980001957983 */ /* 0x000f280000100800 */
[----:B--2---:R-:W2:Y:S04]  /*9080*/  LDL R148, [R1+0x29c] ;  /* 0x00029c0001947983 */ /* 0x004ea80000100800 */
[----:B---3--:R-:W3:Y:S04]  /*9090*/  LDL R147, [R1+0x2a0] ;  /* 0x0002a00001937983 */ /* 0x008ee80000100800 */
[----:B----4-:R-:W4:Y:S04]  /*90a0*/  LDL R146, [R1+0x2a4] ;  /* 0x0002a40001927983 */ /* 0x010f280000100800 */
        /* <DEDUP_REMOVED lines=23> */
[----:B0-----:R-:W4:Y:S04]  /*9220*/  LDL R122, [R1+0x304] ;  /* 0x00030400017a7983 */ /* 0x001f280000100800 */
[----:B-1----:R-:W4:Y:S01]  /*9230*/  LDL R121, [R1+0x308] ;  /* 0x0003080001797983 */ /* 0x002f220000100800 */
        /* <DEDUP_REMOVED lines=185> */
[----:B-1----:R-:W4:Y:S01]  /*9dd0*/  LDL R121, [R1] ;  /* 0x0000000001797983 */ /* 0x002f220000100800 */
        /* <DEDUP_REMOVED lines=279> */
[----:B------:R-:W-:-:S05]  /*af50*/  FADD R151, RZ, R151 ;  /* 0x00000097ff977221 */ /* 0x000fca0000000000 */
[----:B------:R0:W-:Y:S02]  /*af60*/  STL [R1+0x954], R151 ;  /* 0x0009549701007387 */ /* 0x0001e40000100800 */
[----:B0-----:R-:W-:-:S01]  /*af70*/  FADD R151, RZ, R150 ;  /* 0x00000096ff977221 */ /* 0x001fc20000000000 */
[----:B--2---:R-:W-:Y:S01]  /*af80*/  FADD R150, RZ, R149 ;  /* 0x00000095ff967221 */ /* 0x004fe20000000000 */
[----:B---3--:R-:W-:-:S03]  /*af90*/  FADD R149, RZ, R148 ;  /* 0x00000094ff957221 */ /* 0x008fc60000000000 */
[----:B------:R-:W-:Y:S01]  /*afa0*/  STL [R1+0x958], R151 ;  /* 0x0009589701007387 */ /* 0x000fe20000100800 */
[----:B----4-:R-:W-:-:S03]  /*afb0*/  FADD R148, RZ, R147 ;  /* 0x00000093ff947221 */ /* 0x010fc60000000000 */
[----:B------:R-:W-:Y:S01]  /*afc0*/  STL [R1+0x95c], R150 ;  /* 0x00095c9601007387 */ /* 0x000fe20000100800 */
[----:B------:R-:W-:-:S03]  /*afd0*/  FADD R147, RZ, R146 ;  /* 0x00000092ff937221 */ /* 0x000fc60000000000 */
        /* <DEDUP_REMOVED lines=50> */
[----:B------:R-:W-:Y:S04]  /*b300*/  STL [R1+0x9c4], R124 ;  /* 0x0009c47c01007387 */ /* 0x000fe80000100800 */
[----:B------:R-:W2:Y:S04]  /*b310*/  LDL R121, [R1+0x178] ;  /* 0x0001780001797983 */ /* 0x000ea80000100800 */
[----:B------:R0:W-:Y:S04]  /*b320*/  STL [R1+0x9c8], R122 ;  /* 0x0009c87a01007387 */ /* 0x0001e80000100800 */
[----:B0-----:R-:W3:Y:S04]  /*b330*/  LDL R122, [R1+0x17c] ;  /* 0x00017c00017a7983 */ /* 0x001ee80000100800 */
[----:B------:R0:W-:Y:S04]  /*b340*/  STL [R1+0x9cc], R123 ;  /* 0x0009cc7b01007387 */ /* 0x0001e80000100800 */
[----:B------:R-:W4:Y:S04]  /*b350*/  LDL R124, [R1+0x184] ;  /* 0x00018400017c7983 */ /* 0x000f280000100800 */
[----:B------:R-:W4:Y:S04]  /*b360*/  LDL R125, [R1+0x188] ;  /* 0x00018800017d7983 */ /* 0x000f280000100800 */
        /* <DEDUP_REMOVED lines=27> */
[----:B------:R-:W-:-:S01]  /*b520*/  FADD R3, RZ, R3 ;  /* 0x00000003ff037221 */ /* 0x000fc20000000000 */
[----:B------:R-:W-:Y:S01]  /*b530*/  FADD R2, RZ, R2 ;  /* 0x00000002ff027221 */ /* 0x000fe20000000000 */
[----:B--2---:R-:W-:-:S05]  /*b540*/  FADD R121, RZ, R121 ;  /* 0x00000079ff797221 */ /* 0x004fca0000000000 */
[----:B------:R0:W-:Y:S01]  /*b550*/  STL [R1+0x9d0], R121 ;  /* 0x0009d07901007387 */ /* 0x0001e20000100800 */
[----:B---3--:R-:W-:-:S03]  /*b560*/  FADD R122, RZ, R122 ;  /* 0x0000007aff7a7221 */ /* 0x008fc60000000000 */
[----:B0-----:R-:W2:Y:S04]  /*b570*/  LDL.LU R121, [R1+0xcf0] ;  /* 0x000cf00001797983 */ /* 0x001ea80000300800 */
[----:B------:R0:W-:Y:S01]  /*b580*/  STL [R1+0x9d4], R122 ;  /* 0x0009d47a01007387 */ /* 0x0001e20000100800 */
[----:B----4-:R-:W-:-:S01]  /*b590*/  FADD R124, RZ, R124 ;  /* 0x0000007cff7c7221 */ /* 0x010fc20000000000 */
[----:B------:R-:W-:Y:S02]  /*b5a0*/  FADD R125, RZ, R125 ;  /* 0x0000007dff7d7221 */ /* 0x000fe40000000000 */
[----:B0-----:R-:W3:Y:S01]  /*b5b0*/  LDL.LU R122, [R1+0xcec] ;  /* 0x000cec00017a7983 */ /* 0x001ee20000300800 */
[----:B------:R-:W-:-:S01]  /*b5c0*/  FADD R123, RZ, R123 ;  /* 0x0000007bff7b7221 */ /* 0x000fc20000000000 */
[----:B------:R-:W-:-:S04]  /*b5d0*/  FADD R126, RZ, R126 ;  /* 0x0000007eff7e7221 */ /* 0x000fc80000000000 */
[----:B------:R0:W-:Y:S01]  /*b5e0*/  STL [R1+0x9d8], R123 ;  /* 0x0009d87b01007387 */ /* 0x0001e20000100800 */
[----:B------:R-:W-:-:S03]  /*b5f0*/  FADD R127, RZ, R127 ;  /* 0x0000007fff7f7221 */ /* 0x000fc60000000000 */
[----:B0-----:R-:W4:Y:S01]  /*b600*/  LDL.LU R123, [R1+0xce8] ;  /* 0x000ce800017b7983 */ /* 0x001f220000300800 */
[----:B------:R-:W-:-:S03]  /*b610*/  FADD R128, RZ, R128 ;  /* 0x00000080ff807221 */ /* 0x000fc60000000000 */
[----:B------:R0:W-:Y:S01]  /*b620*/  STL [R1+0x9dc], R124 ;  /* 0x0009dc7c01007387 */ /* 0x0001e20000100800 */
[----:B------:R-:W-:-:S01]  /*b630*/  FADD R129, RZ, R129 ;  /* 0x00000081ff817221 */ /* 0x000fc20000000000 */
[----:B------:R-:W-:Y:S02]  /*b640*/  FADD R130, RZ, R130 ;  /* 0x00000082ff827221 */ /* 0x000fe40000000000 */
[----:B0-----:R-:W4:Y:S04]  /*b650*/  LDL.LU R124, [R1+0xce4] ;  /* 0x000ce400017c7983 */ /* 0x001f280000300800 */
[----:B------:R0:W-:Y:S01]  /*b660*/  STL [R1+0x9e0], R125 ;  /* 0x0009e07d01007387 */ /* 0x0001e20000100800 */
[----:B------:R-:W-:-:S01]  /*b670*/  FADD R131, RZ, R131 ;  /* 0x00000083ff837221 */ /* 0x000fc20000000000 */
[----:B------:R-:W-:-:S02]  /*b680*/  FADD R132, RZ, R132 ;  /* 0x00000084ff847221 */ /* 0x000fc40000000000 */
[----:B0-----:R-:W4:Y:S04]  /*b690*/  LDL.LU R125, [R1+0xce0] ;  /* 0x000ce000017d7983 */ /* 0x001f280000300800 */
[----:B------:R0:W-:Y:S01]  /*b6a0*/  STL [R1+0x9e4], R126 ;  /* 0x0009e47e01007387 */ /* 0x0001e20000100800 */
[----:B------:R-:W-:-:S03]  /*b6b0*/  FADD R133, RZ, R133 ;  /* 0x00000085ff857221 */ /* 0x000fc60000000000 */
        /* <DEDUP_REMOVED lines=55> */
[----:B------:R0:W-:Y:S04]  /*ba30*/  STL [R1+0xa30], R145 ;  /* 0x000a309101007387 */ /* 0x0001e80000100800 */
        /* <DEDUP_REMOVED lines=14> */
[----:B------:R1:W-:Y:S01]  /*bb20*/  STL [R1+0xa50], R2 ;  /* 0x000a500201007387 */ /* 0x0003e20000100800 */
[----:B0-----:R-:W-:-:S01]  /*bb30*/  FADD R3, RZ, R0 ;  /* 0x00000000ff037221 */ /* 0x001fc20000000000 */
[----:B------:R-:W-:Y:S01]  /*bb40*/  FADD R0, RZ, R25 ;  /* 0x00000019ff007221 */ /* 0x000fe20000000000 */
[----:B-1----:R-:W-:-:S03]  /*bb50*/  FADD R2, RZ, R24 ;  /* 0x00000018ff027221 */ /* 0x002fc60000000000 */
[----:B------:R0:W-:Y:S04]  /*bb60*/  STL [R1+0xa54], R3 ;  /* 0x000a540301007387 */ /* 0x0001e80000100800 */
[----:B------:R1:W-:Y:S04]  /*bb70*/  STL [R1+0xa58], R2 ;  /* 0x000a580201007387 */ /* 0x0003e80000100800 */
[----:B------:R2:W-:Y:S01]  /*bb80*/  STL [R1+0xa5c], R0 ;  /* 0x000a5c0001007387 */ /* 0x0005e20000100800 */
[----:B0-----:R-:W-:-:S01]  /*bb90*/  FADD R3, RZ, R26 ;  /* 0x0000001aff037221 */ /* 0x001fc20000000000 */
[----:B-1----:R-:W-:-:S04]  /*bba0*/  FADD R2, RZ, R27 ;  /* 0x0000001bff027221 */ /* 0x002fc80000000000 */
[----:B------:R0:W-:Y:S01]  /*bbb0*/  STL [R1+0xa60], R3 ;  /* 0x000a600301007387 */ /* 0x0001e20000100800 */
[----:B--2---:R-:W-:-:S03]  /*bbc0*/  FADD R0, RZ, R28 ;  /* 0x0000001cff007221 */ /* 0x004fc60000000000 */
        /* <DEDUP_REMOVED lines=188> */
[----:B---3--:R-:W-:-:S01]  /*c790*/  FADD R3, RZ, R122 ;  /* 0x0000007aff037221 */ /* 0x008fc20000000000 */
[----:B----4-:R-:W-:-:S04]  /*c7a0*/  FADD R2, RZ, R123 ;  /* 0x0000007bff027221 */ /* 0x010fc80000000000 */
[----:B------:R1:W-:Y:S01]  /*c7b0*/  STL [R1+0xbe0], R3 ;  /* 0x000be00301007387 */ /* 0x0003e20000100800 */
[----:B0-----:R-:W-:-:S03]  /*c7c0*/  FADD R0, RZ, R124 ;  /* 0x0000007cff007221 */ /* 0x001fc60000000000 */
[----:B------:R0:W-:Y:S04]  /*c7d0*/  STL [R1+0xbe4], R2 ;  /* 0x000be40201007387 */ /* 0x0001e80000100800 */
[----:B------:R2:W-:Y:S01]  /*c7e0*/  STL [R1+0xbe8], R0 ;  /* 0x000be80001007387 */ /* 0x0005e20000100800 */
[----:B-1----:R-:W-:-:S01]  /*c7f0*/  FADD R3, RZ, R125 ;  /* 0x0000007dff037221 */ /* 0x002fc20000000000 */
[----:B0-----:R-:W-:-:S04]  /*c800*/  FADD R2, RZ, R126 ;  /* 0x0000007eff027221 */ /* 0x001fc80000000000 */
        /* <DEDUP_REMOVED lines=156> */
[----:B----4-:R-:W-:-:S06]  /*d1d0*/  UMOV UR6, URZ ;  /* 0x0000003f00067c82 */ /* 0x010fcc0008000000 */
.L_x_23:
[----:B------:R-:W-:-:S04]  /*d1e0*/  UIADD3 UR26, UR5, 0x1, URZ ;  /* 0x00000001051a7890 */ /* 0x000fc8000fffe03f */
[----:B------:R-:W-:-:S04]  /*d1f0*/  UISETP.NE.AND UP0, UPT, UR26, 0xa, UPT ;  /* 0x0000000a1a00788c */ /* 0x000fc8000bf05270 */
[----:B------:R-:W-:Y:S02]  /*d200*/  USEL UR8, URZ, 0x1, UP0 ;  /* 0x000000013f087887 */ /* 0x000fe40008000000 */
[----:B------:R-:W-:Y:S02]  /*d210*/  USEL UR26, UR26, URZ, UP0 ;  /* 0x0000003f1a1a7287 */ /* 0x000fe40008000000 */
[----:B------:R-:W-:-:S06]  /*d220*/  ULOP3.LUT UR8, UR4, UR8, URZ, 0x3c, !UPT ;  /* 0x0000000804087292 */ /* 0x000fcc000f8e3c3f */
[----:B------:R-:W-:Y:S01]  /*d230*/  IMAD.U32 R0, RZ, RZ, UR8 ;  /* 0x00000008ff007e24 */ /* 0x000fe2000f8e00ff */
[----:B------:R-:W-:-:S06]  /*d240*/  UMOV UR8, 0x1 ;  /* 0x0000000100087882 */ /* 0x000fcc0000000000 */
.L_x_18:
[----:B------:R-:W-:-:S04]  /*d250*/  UISETP.LT.AND UP0, UPT, UR12, 0x1, UPT ;  /* 0x000000010c00788c */ /* 0x000fc8000bf01270 */
[----:B------:R-:W-:-:S04]  /*d260*/  USEL UR9, UR12, 0x1, UP0 ;  /* 0x000000010c097887 */ /* 0x000fc80008000000 */
[----:B------:R-:W-:-:S04]  /*d270*/  UIADD3 UR9, UR12, -UR9, URZ ;  /* 0x800000090c097290 */ /* 0x000fc8000fffe03f */
[----:B------:R-:W-:-:S06]  /*d280*/  UISETP.GE.AND UP0, UPT, UR9, 0x1, UPT ;  /* 0x000000010900788c */ /* 0x000fcc000bf06270 */
[----:B------:R-:W-:-:S13]  /*d290*/  PLOP3.LUT P0, PT, PT, PT, UP0, 0x80, 0x0 ;  /* 0x000000000000781c */ /* 0x000fda0003f0f008 */
[----:B------:R-:W-:Y:S05]  /*d2a0*/  @!P0 BRA `(.L_x_24) ;  /* 0x000000ac00708947 */ /* 0x000fea0003800000 */
[----:B------:R-:W-:Y:S01]  /*d2b0*/  IMAD.U32 R2, RZ, RZ, UR9 ;  /* 0x00000009ff027e24 */ /* 0x000fe2000f8e00ff */
[----:B------:R-:W-:Y:S01]  /*d2c0*/  UMOV UR27, UR5 ;  /* 0x00000005001b7c82 */ /* 0x000fe20008000000 */
[----:B------:R-:W-:-:S05]  /*d2d0*/  ULDC UR28, c[0x0][0x50c] ;  /* 0x00014300001c7ab9 */ /* 0x000fca0000000800 */
.L_x_32:
[----:B------:R-:W-:-:S06]  /*d2e0*/  UISETP.NE.AND UP0, UPT, UR25, 0x3, UPT ;  /* 0x000000031900788c */ /* 0x000fcc000bf05270 */
[----:B------:R-:W-:-:S13]  /*d2f0*/  PLOP3.LUT P1, PT, PT, PT, UP0, 0x80, 0x0 ;  /* 0x000000000000781c */ /* 0x000fda0003f2f008 */
[----:B------:R-:W-:Y:S05]  /*d300*/  @!P1 BRA `(.L_x_25) ;  /* 0x0000000000049947 */ /* 0x000fea0003800000 */
[----:B------:R-:W-:Y:S01]  /*d310*/  BPT.TRAP 0x1 ;  /* 0x000000040000795c */ /* 0x000fe20000300000 */
.L_x_25:
[----:B------:R-:W2:Y:S01]  /*d320*/  S2UR UR9, SR_CgaCtaId ;  /* 0x00000000000979c3 */ /* 0x000ea20000008800 */
[----:B------:R-:W-:Y:S01]  /*d330*/  UMOV UR15, 0x400 ;  /* 0x00000400000f7882 */ /* 0x000fe20000000000 */
[----:B------:R-:W-:Y:S01]  /*d340*/  SHF.L.U32 R3, R0, 0x1f, RZ ;  /* 0x0000001f00037819 */ /* 0x000fe200000006ff */
[----:B--2---:R-:W-:-:S04]  /*d350*/  ULEA UR15, UR9, UR15, 0x18 ;  /* 0x0000000f090f7291 */ /* 0x004fc8000f8ec03f */
[----:B------:R-:W-:-:S09]  /*d360*/  ULEA UR9, UR26, UR15, 0x3 ;  /* 0x0000000f1a097291 */ /* 0x000fd2000f8e183f */
[----:B------:R2:W4:Y:S01]  /*d370*/  SYNCS.PHASECHK.TRANS64.TRYWAIT P0, [UR9], R3 ;  /* 0x00000003ff0075a7 */ /* 0x0005220008000149 */
[----:B------:R-:W-:Y:S05]  /*d380*/  @!P1 BRA `(.L_x_26) ;  /* 0x0000000000049947 */ /* 0x000fea0003800000 */
[----:B------:R-:W-:Y:S01]  /*d390*/  BPT.TRAP 0x1 ;  /* 0x000000040000795c */ /* 0x000fe20000300000 */
.L_x_26:
[----:B----4-:R-:W-:Y:S05]  /*d3a0*/  @P0 BRA `(.L_x_27) ;  /* 0x0000000000080947 */ /* 0x010fea0003800000 */
[----:B------:R-:W4:Y:S02]  /*d3b0*/  SYNCS.PHASECHK.TRANS64.TRYWAIT P0, [UR9], R3 ;  /* 0x00000003ff0075a7 */ /* 0x000f240008000149 */
[----:B----4-:R-:W-:Y:S05]  /*d3c0*/  @!P0 BRA `(.L_x_28) ;  /* 0x000003a400148947 */ /* 0x010fea0003800000 */
.L_x_27:
        /* <DEDUP_REMOVED lines=42> */
[----:B-----5:R-:W-:Y:S04]  /*d670*/  STL.64 [R1+0xf20], R150 ;  /* 0x000f209601007387 */ /* 0x020fe80000100a00 */
        /* <DEDUP_REMOVED lines=21> */
[----:B----4-:R-:W4:Y:S04]  /*d7d0*/  LDL.LU.64 R108, [R1] ;  /* 0x00000000016c7983 */ /* 0x010f280000300a00 */
[----:B------:R-:W2:Y:S04]  /*d7e0*/  LDL.LU.64 R110, [R1+0x8] ;  /* 0x00000800016e7983 */ /* 0x000ea80000300a00 */
[----:B------:R-:W3:Y:S04]  /*d7f0*/  LDL.LU.64 R112, [R1+0x10] ;  /* 0x0000100001707983 */ /* 0x000ee80000300a00 */
[----:B------:R-:W4:Y:S04]  /*d800*/  LDL.LU.64 R114, [R1+0x18] ;  /* 0x0000180001727983 */ /* 0x000f280000300a00 */
        /* <DEDUP_REMOVED lines=18> */
[----:B----4-:R-:W-:Y:S04]  /*d930*/  STL.64 [R1+0x1270], R150 ;  /* 0x0012709601007387 */ /* 0x010fe80000100a00 */
[----:B---3--:R-:W-:Y:S04]  /*d940*/  STL.64 [R1+0x1268], R148 ;  /* 0x0012689401007387 */ /* 0x008fe80000100a00 */
[----:B--2---:R-:W-:Y:S04]  /*d950*/  STL.64 [R1+0x1260], R146 ;  /* 0x0012609201007387 */ /* 0x004fe80000100a00 */
        /* <DEDUP_REMOVED lines=61> */
[----:B--2---:R-:W2:Y:S04]  /*dd30*/  LDL.LU.64 R24, [R1+0x400] ;  /* 0x0004000001187983 */ /* 0x004ea80000300a00 */
[----:B------:R-:W2:Y:S04]  /*dd40*/  LDL.LU.64 R26, [R1+0x408] ;  /* 0x00040800011a7983 */ /* 0x000ea80000300a00 */
        /* <DEDUP_REMOVED lines=61> */
[----:B------:R-:W2:Y:S01]  /*e120*/  LDL.LU.64 R150, [R1+0x5f8] ;  /* 0x0005f80001967983 */ /* 0x000ea20000300a00 */
[----:B------:R-:W-:-:S02]  /*e130*/  UIADD3 UR9, UR15, 0xf180, URZ ;  /* 0x0000f1800f097890 */ /* 0x000fc4000fffe03f */
[----:B------:R-:W-:Y:S01]  /*e140*/  UISETP.NE.AND UP0, UPT, UR7, URZ, UPT ;  /* 0x0000003f0700728c */ /* 0x000fe2000bf05270 */
[----:B------:R-:W3:Y:S01]  /*e150*/  LDL.LU.64 R152, [R1+0xb0] ;  /* 0x0000b00001987983 */ /* 0x000ee20000300a00 */
[----:B------:R-:W-:Y:S02]  /*e160*/  USHF.R.U32.HI UR9, URZ, 0x4, UR9 ;  /* 0x000000043f097899 */ /* 0x000fe40008011609 */
[----:B------:R-:W-:Y:S01]  /*e170*/  USEL UR8, UR8, URZ, !UP0 ;  /* 0x0000003f08087287 */ /* 0x000fe2000c000000 */
[----:B------:R-:W3:Y:S01]  /*e180*/  LDL.LU.64 R154, [R1+0xb8] ;  /* 0x0000b800019a7983 */ /* 0x000ee20000300a00 */
[----:B------:R-:W-:Y:S02]  /*e190*/  ULOP3.LUT UR9, UR9, 0x3fff, URZ, 0xc0, !UPT ;  /* 0x00003fff09097892 */ /* 0x000fe4000f8ec03f */
[----:B------:R-:W-:Y:S01]  /*e1a0*/  ULOP3.LUT UR7, UR20, 0x10000, URZ, 0xfc, !UPT ;  /* 0x0001000014077892 */ /* 0x000fe2000f8efc3f */
[----:B------:R-:W3:Y:S01]  /*e1b0*/  LDL.LU.64 R156, [R1+0xc0] ;  /* 0x0000c000019c7983 */ /* 0x000ee20000300a00 */
[----:B------:R-:W-:-:S02]  /*e1c0*/  ULOP3.LUT UR9, UR9, 0x10000, URZ, 0xfc, !UPT ;  /* 0x0001000009097892 */ /* 0x000fc4000f8efc3f */
[----:B------:R-:W-:Y:S01]  /*e1d0*/  UISETP.NE.U32.AND UP0, UPT, UR8, URZ, UPT ;  /* 0x0000003f0800728c */ /* 0x000fe2000bf05070 */
[----:B------:R-:W3:Y:S01]  /*e1e0*/  LDL.LU.64 R158, [R1+0xc8] ;  /* 0x0000c800019e7983 */ /* 0x000ee20000300a00 */
[----:B------:R-:W-:Y:S02]  /*e1f0*/  UIMAD UR8, UR26, 0x180, UR7 ;  /* 0x000001801a0878a4 */ /* 0x000fe4000f8e0207 */
[----:B------:R-:W-:Y:S01]  /*e200*/  ULEA UR10, UR26, UR9, 0xa ;  /* 0x000000091a0a7291 */ /* 0x000fe2000f8e503f */
[----:B------:R-:W3:Y:S01]  /*e210*/  LDL.LU.64 R160, [R1+0xd0] ;  /* 0x0000d00001a07983 */ /* 0x000ee20000300a00 */
[----:B------:R-:W-:Y:S01]  /*e220*/  UMOV UR11, 0xc0000010 ;  /* 0xc0000010000b7882 */ /* 0x000fe20000000000 */
[----:B------:R-:W-:Y:S02]  /*e230*/  UMOV UR9, 0xc0000010 ;  /* 0xc000001000097882 */ /* 0x000fe40000000000 */
[----:B------:R-:W3:Y:S04]  /*e240*/  LDL.LU.64 R162, [R1+0xd8] ;  /* 0x0000d80001a27983 */ /* 0x000ee80000300a00 */
        /* <DEDUP_REMOVED lines=35> */
[----:B------:R-:W3:Y:S01]  /*e480*/  LDL.LU.64 R234, [R1+0x1f8] ;  /* 0x0001f80001ea7983 */ /* 0x000ee20000300a00 */
[----:B--2---:R-:W-:-:S06]  /*e490*/  WARPGROUP.ARRIVE ;  /* 0x00000000000079c5 */ /* 0x004fcc0000000000 */
[----:B------:R-:W-:Y:S03]  /*e4a0*/  QGMMA.64x256x32.F32.E4M3.E4M3 R24, gdesc[UR8], R24, UP0, gsb0 ;  /* 0x03e00000081879f3 */ /* 0x000fe6000b800818 */
[----:B------:R-:W-:Y:S02]  /*e4b0*/  WARPGROUP.DEPBAR.LE gsb0, 0x0 ;  /* 0x00008000000079c5 */ /* 0x000fe40000010000 */
        /* <DEDUP_REMOVED lines=64> */
[----:B--2---:R-:W3:Y:S04]  /*e8c0*/  LDL.LU.64 R150, [R1+0x1270] ;  /* 0x0012700001967983 */ /* 0x004ee80000300a00 */
        /* <DEDUP_REMOVED lines=21> */
[----:B------:R-:W-:Y:S01]  /*ea20*/  UIADD3 UR18, UR10, 0x200, URZ ;  /* 0x000002000a127890 */ /* 0x000fe2000fffe03f */
[----:B------:R-:W-:Y:S01]  /*ea30*/  UMOV UR16, UR8 ;  /* 0x0000000800107c82 */ /* 0x000fe20008000000 */
[----:B------:R-:W-:Y:S01]  /*ea40*/  UMOV UR17, UR9 ;  /* 0x0000000900117c82 */ /* 0x000fe20008000000 */
[----:B------:R-:W-:Y:S01]  /*ea50*/  UMOV UR19, 0xc0000010 ;  /* 0xc000001000137882 */ /* 0x000fe20000000000 */
        /* <DEDUP_REMOVED lines=42> */
[----:B---3--:R-:W-:-:S06]  /*ed00*/  WARPGROUP.ARRIVE ;  /* 0x00000000000079c5 */ /* 0x008fcc0000000000 */
[----:B------:R-:W-:Y:S03]  /*ed10*/  QGMMA.64x256x32.F32.E4M3.E4M3 R108, gdesc[UR16], R108, UP0, gsb0 ;  /* 0x03e00000106c79f3 */ /* 0x000fe6000b80086c */
[----:B------:R-:W-:Y:S02]  /*ed20*/  WARPGROUP.DEPBAR.LE gsb0, 0x0 ;  /* 0x00008000000079c5 */ /* 0x000fe40000010000 */
[----:B------:R-:W-:Y:S01]  /*ed30*/  STL.64 [R1], R108 ;  /* 0x0000006c01007387 */ /* 0x000fe20000100a00 */
[----:B------:R-:W-:-:S03]  /*ed40*/  IMAD.MOV.U32 R3, RZ, RZ, R227 ;  /* 0x000000ffff037224 */ /* 0x000fc600078e00e3 */
        /* <DEDUP_REMOVED lines=63> */
[----:B---3--:R-:W3:Y:S04]  /*f140*/  LDL.LU.64 R234, [R1+0x1070] ;  /* 0x0010700001ea7983 */ /* 0x008ee80000300a00 */
[----:B------:R-:W4:Y:S04]  /*f150*/  LDL.LU.64 R232, [R1+0x1068] ;  /* 0x0010680001e87983 */ /* 0x000f280000300a00 */
        /* <DEDUP_REMOVED lines=62> */
[----:B------:R-:W-:Y:S01]  /*f540*/  UIADD3 UR16, UR8, 0x100, URZ ;  /* 0x0000010008107890 */ /* 0x000fe2000fffe03f */
[----:B------:R-:W-:-:S02]  /*f550*/  UMOV UR17, 0xc0000010 ;  /* 0xc000001000117882 */ /* 0x000fc40000000000 */
[----:B---3--:R-:W-:Y:S04]  /*f560*/  STL.64 [R1+0xe70], R234 ;  /* 0x000e70ea01007387 */ /* 0x008fe80000100a00 */
[----:B----4-:R-:W-:Y:S04]  /*f570*/  STL.64 [R1+0xe68], R232 ;  /* 0x000e68e801007387 */ /* 0x010fe80000100a00 */
        /* <DEDUP_REMOVED lines=39> */
[----:B------:R-:W-:Y:S01]  /*f7f0*/  STL.64 [R1+0xd28], R152 ;  /* 0x000d289801007387 */ /* 0x000fe20000100a00 */
[----:B------:R-:W-:-:S06]  /*f800*/  WARPGROUP.ARRIVE ;  /* 0x00000000000079c5 */ /* 0x000fcc0000000000 */
        /* <DEDUP_REMOVED lines=88> */
[----:B------:R-:W-:Y:S01]  /*fd90*/  UMOV UR8, UR16 ;  /* 0x0000001000087c82 */ /* 0x000fe20008000000 */
[----:B------:R-:W-:Y:S01]  /*fda0*/  UMOV UR9, UR17 ;  /* 0x0000001100097c82 */ /* 0x000fe20008000000 */
        /* <DEDUP_REMOVED lines=67> */
[----:B--2---:R2:W5:Y:S04]  /*101e0*/  LDL.LU.64 R234, [R1+0xe70] ;  /* 0x000e700001ea7983 */ /* 0x0045680000300a00 */
        /* <DEDUP_REMOVED lines=63> */
[----:B------:R-:W-:-:S04]  /*105e0*/  UIADD3 UR6, UR6, 0x1, URZ ;  /* 0x0000000106067890 */ /* 0x000fc8000fffe03f */
[----:B------:R-:W-:-:S04]  /*105f0*/  UISETP.NE.AND UP0, UPT, UR6, UR28, UPT ;  /* 0x0000001c0600728c */ /* 0x000fc8000bf05270 */
[----:B------:R-:W-:-:S06]  /*10600*/  USEL UR7, URZ, 0x1, UP0 ;  /* 0x000000013f077887 */ /* 0x000fcc0008000000 */
[----:B------:R-:W-:-:S13]  /*10610*/  ISETP.NE.AND P0, PT, RZ, UR7, PT ;  /* 0x00000007ff007c0c */ /* 0x000fda000bf05270 */
[----:B--2---:R-:W-:Y:S05]  /*10620*/  @!P0 BRA `(.L_x_29) ;  /* 0x0000007800208947 */ /* 0x004fea0003800000 */
[----:B------:R2:W-:Y:S04]  /*10630*/  STL [R1+0xe2c], R44 ;  /* 0x000e2c2c01007387 */ /* 0x0005e80000100800 */
[----:B--2---:R-:W2:Y:S04]  /*10640*/  LDL R44, [R1+0x400] ;  /* 0x00040000012c7983 */ /* 0x004ea80000100800 */
[----:B------:R3:W-:Y:S04]  /*10650*/  STL [R1+0xe28], R45 ;  /* 0x000e282d01007387 */ /* 0x0007e80000100800 */
[----:B---3--:R-:W3:Y:S04]  /*10660*/  LDL R45, [R1+0x404] ;  /* 0x00040400012d7983 */ /* 0x008ee80000100800 */
[----:B------:R4:W-:Y:S04]  /*10670*/  STL [R1+0xe24], R46 ;  /* 0x000e242e01007387 */ /* 0x0009e80000100800 */
[----:B----4-:R-:W4:Y:S04]  /*10680*/  LDL R46, [R1+0x408] ;  /* 0x00040800012e7983 */ /* 0x010f280000100800 */
[----:B------:R0:W-:Y:S04]  /*10690*/  STL [R1+0xe20], R47 ;  /* 0x000e202f01007387 */ /* 0x0001e80000100800 */
[----:B0-----:R-:W4:Y:S04]  /*106a0*/  LDL R47, [R1+0x40c] ;  /* 0x00040c00012f7983 */ /* 0x001f280000100800 */
        /* <DEDUP_REMOVED lines=89> */
[----:B0-----:R-:W4:Y:S04]  /*10c40*/  LDL.LU R92, [R1+0x604] ;  /* 0x00060400015c7983 */ /* 0x001f280000300800 */
[----:B------:R0:W-:Y:S04]  /*10c50*/  STL [R1+0xd68], R93 ;  /* 0x000d685d01007387 */ /* 0x0001e80000100800 */
[----:B0-----:R-:W4:Y:S04]  /*10c60*/  LDL R93, [R1+0x5ac] ;  /* 0x0005ac00015d7983 */ /* 0x001f280000100800 */
[----:B------:R0:W-:Y:S04]  /*10c70*/  STL [R1+0xd64], R94 ;  /* 0x000d645e01007387 */ /* 0x0001e80000100800 */
[----:B0-----:R-:W4:Y:S04]  /*10c80*/  LDL.LU R94, [R1+0x600] ;  /* 0x00060000015e7983 */ /* 0x001f280000300800 */
        /* <DEDUP_REMOVED lines=26> */
[----:B-----5:R0:W-:Y:S04]  /*10e30*/  STL [R1+0xd2c], R108 ;  /* 0x000d2c6c01007387 */ /* 0x0201e80000100800 */
        /* <DEDUP_REMOVED lines=90> */
[----:B0-----:R-:W4:Y:S01]  /*113e0*/  LDL R0, [R1+0x4c0] ;  /* 0x0004c00001007983 */ /* 0x001f220000100800 */
[----:B--2---:R-:W-:-:S01]  /*113f0*/  FADD R4, R44, R4 ;  /* 0x000000042c047221 */ /* 0x004fc20000000000 */
[----:B---3--:R-:W-:Y:S01]  /*11400*/  FADD R5, R45, R5 ;  /* 0x000000052d057221 */ /* 0x008fe20000000000 */
[----:B----4-:R-:W-:-:S01]  /*11410*/  FADD R6, R46, R6 ;  /* 0x000000062e067221 */ /* 0x010fc20000000000 */
[----:B------:R-:W2:Y:S01]  /*11420*/  LDL.LU R44, [R1+0xe2c] ;  /* 0x000e2c00012c7983 */ /* 0x000ea20000300800 */
[----:B------:R-:W-:-:S01]  /*11430*/  FADD R7, R47, R7 ;  /* 0x000000072f077221 */ /* 0x000fc20000000000 */
[----:B------:R-:W-:-:S02]  /*11440*/  FADD R8, R48, R8 ;  /* 0x0000000830087221 */ /* 0x000fc40000000000 */
[----:B------:R-:W3:Y:S01]  /*11450*/  LDL.LU R45, [R1+0xe28] ;  /* 0x000e2800012d7983 */ /* 0x000ee20000300800 */
[----:B------:R-:W-:-:S03]  /*11460*/  FADD R9, R49, R9 ;  /* 0x0000000931097221 */ /* 0x000fc60000000000 */
[----:B------:R-:W4:Y:S01]  /*11470*/  LDL.LU R46, [R1+0xe24] ;  /* 0x000e2400012e7983 */ /* 0x000f220000300800 */
        /* <DEDUP_REMOVED lines=80> */
[----:B------:R-:W-:-:S01]  /*11980*/  FADD R178, R90, R178 ;  /* 0x000000b25ab27221 */ /* 0x000fc20000000000 */
[----:B------:R-:W-:Y:S02]  /*11990*/  FADD R94, R95, R94 ;  /* 0x0000005e5f5e7221 */ /* 0x000fe40000000000 */
[----:B------:R-:W4:Y:S01]  /*119a0*/  LDL.LU R87, [R1+0xd80] ;  /* 0x000d800001577983 */ /* 0x000f220000300800 */
[----:B------:R-:W-:-:S03]  /*119b0*/  FADD R179, R91, R179 ;  /* 0x000000b35bb37221 */ /* 0x000fc60000000000 */
[----:B------:R-:W4:Y:S01]  /*119c0*/  LDL.LU R88, [R1+0xd7c] ;  /* 0x000d7c0001587983 */ /* 0x000f220000300800 */
[----:B------:R-:W-:-:S03]  /*119d0*/  FADD R92, R93, R92 ;  /* 0x0000005c5d5c7221 */ /* 0x000fc60000000000 */
[----:B------:R-:W4:Y:S04]  /*119e0*/  LDL.LU R89, [R1+0xd78] ;  /* 0x000d780001597983 */ /* 0x000f280000300800 */
[----:B------:R-:W4:Y:S04]  /*119f0*/  LDL.LU R90, [R1+0xd74] ;  /* 0x000d7400015a7983 */ /* 0x000f280000300800 */
[----:B------:R-:W4:Y:S01]  /*11a00*/  LDL.LU R91, [R1+0xd70] ;  /* 0x000d7000015b7983 */ /* 0x000f220000300800 */
[----:B------:R-:W-:-:S01]  /*11a10*/  FADD R188, R145, R188 ;  /* 0x000000bc91bc7221 */ /* 0x000fc20000000000 */
[----:B------:R-:W-:Y:S01]  /*11a20*/  FADD R189, R144, R189 ;  /* 0x000000bd90bd7221 */ /* 0x000fe20000000000 */
        /* <DEDUP_REMOVED lines=53> */
[----:B------:R-:W-:-:S02]  /*11d80*/  FADD R182, R151, R182 ;  /* 0x000000b697b67221 */ /* 0x000fc40000000000 */
[----:B------:R-:W2:Y:S04]  /*11d90*/  LDL R151, [R1+0x5b0] ;  /* 0x0005b00001977983 */ /* 0x000ea80000100800 */
[----:B------:R-:W2:Y:S04]  /*11da0*/  LDL.LU R150, [R1+0x608] ;  /* 0x0006080001967983 */ /* 0x000ea80000300800 */
[----:B------:R0:W-:Y:S04]  /*11db0*/  STL [R1+0x600], R94 ;  /* 0x0006005e01007387 */ /* 0x0001e80000100800 */
[----:B------:R-:W3:Y:S01]  /*11dc0*/  LDL R149, [R1+0x5b4] ;  /* 0x0005b40001957983 */ /* 0x000ee20000100800 */
[----:B------:R-:W-:-:S03]  /*11dd0*/  FADD R181, R2, R181 ;  /* 0x000000b502b57221 */ /* 0x000fc60000000000 */
[----:B------:R1:W-:Y:S04]  /*11de0*/  STL [R1+0x604], R92 ;  /* 0x0006045c01007387 */ /* 0x0003e80000100800 */
[----:B------:R-:W3:Y:S04]  /*11df0*/  LDL.LU R148, [R1+0x60c] ;  /* 0x00060c0001947983 */ /* 0x000ee80000300800 */
[----:B------:R-:W4:Y:S01]  /*11e00*/  LDL R147, [R1+0x5b8] ;  /* 0x0005b80001937983 */ /* 0x000f220000100800 */
[----:B------:R-:W-:-:S03]  /*11e10*/  FADD R180, R0, R180 ;  /* 0x000000b400b47221 */ /* 0x000fc60000000000 */
[----:B------:R-:W4:Y:S04]  /*11e20*/  LDL.LU R146, [R1+0x610] ;  /* 0x0006100001927983 */ /* 0x000f280000300800 */
[----:B------:R-:W4:Y:S04]  /*11e30*/  LDL R145, [R1+0x5bc] ;  /* 0x0005bc0001917983 */ /* 0x000f280000100800 */
        /* <DEDUP_REMOVED lines=50> */
[----:B0-----:R-:W4:Y:S04]  /*12160*/  LDL.LU R94, [R1+0x678] ;  /* 0x00067800015e7983 */ /* 0x001f280000300800 */
[----:B------:R-:W4:Y:S04]  /*12170*/  LDL R93, [R1+0x224] ;  /* 0x00022400015d7983 */ /* 0x000f280000100800 */
[----:B------:R-:W4:Y:S04]  /*12180*/  LDL.LU R2, [R1+0x67c] ;  /* 0x00067c0001027983 */ /* 0x000f280000300800 */
[----:B-1----:R-:W4:Y:S04]  /*12190*/  LDL R92, [R1+0x228] ;  /* 0x00022800015c7983 */ /* 0x002f280000100800 */
[----:B------:R-:W4:Y:S01]  /*121a0*/  LDL.LU R0, [R1+0x680] ;  /* 0x0006800001007983 */ /* 0x000f220000300800 */
[----:B--2---:R-:W-:-:S05]  /*121b0*/  FADD R150, R151, R150 ;  /* 0x0000009697967221 */ /* 0x004fca0000000000 */
[----:B------:R0:W-:Y:S01]  /*121c0*/  STL [R1+0x608], R150 ;  /* 0x0006089601007387 */ /* 0x0001e20000100800 */
[----:B---3--:R-:W-:-:S01]  /*121d0*/  FADD R148, R149, R148 ;  /* 0x0000009495947221 */ /* 0x008fc20000000000 */
[----:B----4-:R-:W-:-:S04]  /*121e0*/  FADD R146, R147, R146 ;  /* 0x0000009293927221 */ /* 0x010fc80000000000 */
[----:B------:R1:W-:Y:S01]  /*121f0*/  STL [R1+0x60c], R148 ;  /* 0x00060c9401007387 */ /* 0x0003e20000100800 */
[----:B------:R-:W-:-:S03]  /*12200*/  FADD R144, R145, R144 ;  /* 0x0000009091907221 */ /* 0x000fc60000000000 */
        /* <DEDUP_REMOVED lines=48> */
[----:B------:R4:W-:Y:S04]  /*12510*/  STL [R1+0x670], R98 ;  /* 0x0006706201007387 */ /* 0x0009e80000100800 */
[----:B------:R4:W-:Y:S01]  /*12520*/  STL [R1+0x674], R96 ;  /* 0x0006746001007387 */ /* 0x0009e20000100800 */
[----:B------:R-:W-:-:S03]  /*12530*/  FADD R94, R95, R94 ;  /* 0x0000005e5f5e7221 */ /* 0x000fc60000000000 */
[----:B------:R-:W4:Y:S04]  /*12540*/  LDL R151, [R1+0x22c] ;  /* 0x00022c0001977983 */ /* 0x000f280000100800 */
[----:B------:R4:W-:Y:S01]  /*12550*/  STL [R1+0x678], R94 ;  /* 0x0006785e01007387 */ /* 0x0009e20000100800 */
[----:B------:R-:W-:-:S03]  /*12560*/  FADD R2, R93, R2 ;  /* 0x000000025d027221 */ /* 0x000fc60000000000 */
[----:B0-----:R-:W4:Y:S04]  /*12570*/  LDL.LU R150, [R1+0x684] ;  /* 0x0006840001967983 */ /* 0x001f280000300800 */
[----:B------:R0:W-:Y:S01]  /*12580*/  STL [R1+0x67c], R2 ;  /* 0x00067c0201007387 */ /* 0x0001e20000100800 */
[----:B------:R-:W-:-:S03]  /*12590*/  FADD R0, R92, R0 ;  /* 0x000000005c007221 */ /* 0x000fc60000000000 */
[----:B------:R-:W4:Y:S04]  /*125a0*/  LDL R149, [R1+0x230] ;  /* 0x0002300001957983 */ /* 0x000f280000100800 */
[----:B------:R0:W-:Y:S04]  /*125b0*/  STL [R1+0x680], R0 ;  /* 0x0006800001007387 */ /* 0x0001e80000100800 */
[----:B-1----:R-:W4:Y:S04]  /*125c0*/  LDL.LU R148, [R1+0x688] ;  /* 0x0006880001947983 */ /* 0x002f280000300800 */
[----:B------:R-:W4:Y:S04]  /*125d0*/  LDL R147, [R1+0x234] ;  /* 0x0002340001937983 */ /* 0x000f280000100800 */
[----:B--2---:R-:W2:Y:S04]  /*125e0*/  LDL.LU R146, [R1+0x68c] ;  /* 0x00068c0001927983 */ /* 0x004ea80000300800 */
[----:B------:R-:W2:Y:S04]  /*125f0*/  LDL R145, [R1+0x238] ;  /* 0x0002380001917983 */ /* 0x000ea80000100800 */
[----:B---3--:R-:W3:Y:S04]  /*12600*/  LDL.LU R144, [R1+0x690] ;  /* 0x0006900001907983 */ /* 0x008ee80000300800 */
[----:B------:R-:W3:Y:S04]  /*12610*/  LDL R143, [R1+0x23c] ;  /* 0x00023c00018f7983 */ /* 0x000ee80000100800 */
[----:B----4-:R-:W4:Y:S04]  /*12620*/  LDL.LU R142, [R1+0x694] ;  /* 0x00069400018e7983 */ /* 0x010f280000300800 */
        /* <DEDUP_REMOVED lines=51> */
[----:B------:R-:W4:Y:S01]  /*12960*/  LDL.LU R0, [R1+0x6fc] ;  /* 0x0006fc0001007983 */ /* 0x000f220000300800 */
[----:B------:R-:W-:-:S05]  /*12970*/  FADD R150, R151, R150 ;  /* 0x0000009697967221 */ /* 0x000fca0000000000 */
[----:B------:R0:W-:Y:S01]  /*12980*/  STL [R1+0x684], R150 ;  /* 0x0006849601007387 */ /* 0x0001e20000100800 */
[----:B------:R-:W-:-:S01]  /*12990*/  FADD R148, R149, R148 ;  /* 0x0000009495947221 */ /* 0x000fc20000000000 */
[----:B--2---:R-:W-:-:S04]  /*129a0*/  FADD R146, R147, R146 ;  /* 0x0000009293927221 */ /* 0x004fc80000000000 */
[----:B------:R1:W-:Y:S01]  /*129b0*/  STL [R1+0x688], R148 ;  /* 0x0006889401007387 */ /* 0x0003e20000100800 */
[----:B---3--:R-:W-:-:S03]  /*129c0*/  FADD R144, R145, R144 ;  /* 0x0000009091907221 */ /* 0x008fc60000000000 */
[----:B------:R2:W-:Y:S01]  /*129d0*/  STL [R1+0x68c], R146 ;  /* 0x00068c9201007387 */ /* 0x0005e20000100800 */
[----:B----4-:R-:W-:-:S03]  /*129e0*/  FADD R142, R143, R142 ;  /* 0x0000008e8f8e7221 */ /* 0x010fc60000000000 */
        /* <DEDUP_REMOVED lines=241> */
[----:B------:R-:W-:Y:S01]  /*13900*/  STL [R1+0x77c], R150 ;  /* 0x00077c9601007387 */ /* 0x000fe20000100800 */
[----:B------:R-:W-:-:S01]  /*13910*/  FADD R148, R149, R148 ;  /* 0x0000009495947221 */ /* 0x000fc20000000000 */
[----:B--2---:R-:W-:-:S04]  /*13920*/  FADD R146, R147, R146 ;  /* 0x0000009293927221 */ /* 0x004fc80000000000 */
[----:B------:R-:W-:Y:S01]  /*13930*/  STL [R1+0x780], R148 ;  /* 0x0007809401007387 */ /* 0x000fe20000100800 */
[----:B---3--:R-:W-:-:S03]  /*13940*/  FADD R144, R145, R144 ;  /* 0x0000009091907221 */ /* 0x008fc60000000000 */
[----:B------:R-:W-:Y:S01]  /*13950*/  STL [R1+0x784], R146 ;  /* 0x0007849201007387 */ /* 0x000fe20000100800 */
[----:B----4-:R-:W-:-:S03]  /*13960*/  FADD R142, R143, R142 ;  /* 0x0000008e8f8e7221 */ /* 0x010fc60000000000 */
[----:B------:R-:W-:Y:S01]  /*13970*/  STL [R1+0x788], R144 ;  /* 0x0007889001007387 */ /* 0x000fe20000100800 */
[----:B------:R-:W-:-:S03]  /*13980*/  FADD R140, R141, R140 ;  /* 0x0000008c8d8c7221 */ /* 0x000fc60000000000 */
        /* <DEDUP_REMOVED lines=44> */
[----:B------:R-:W-:Y:S04]  /*13c50*/  STL [R1+0x7e4], R98 ;  /* 0x0007e46201007387 */ /* 0x000fe80000100800 */
[----:B------:R-:W-:Y:S01]  /*13c60*/  STL [R1+0x7e8], R96 ;  /* 0x0007e86001007387 */ /* 0x000fe20000100800 */
[----:B------:R-:W-:-:S01]  /*13c70*/  FADD R94, R95, R94 ;  /* 0x0000005e5f5e7221 */ /* 0x000fc20000000000 */
[----:B------:R-:W-:Y:S01]  /*13c80*/  FADD R2, R93, R2 ;  /* 0x000000025d027221 */ /* 0x000fe20000000000 */
[----:B------:R-:W-:-:S02]  /*13c90*/  FADD R0, R92, R0 ;  /* 0x000000005c007221 */ /* 0x000fc40000000000 */
[----:B------:R-:W2:Y:S04]  /*13ca0*/  LDL R92, [R1+0x3a0] ;  /* 0x0003a000015c7983 */ /* 0x000ea80000100800 */
[----:B------:R0:W-:Y:S04]  /*13cb0*/  STL [R1+0x7ec], R94 ;  /* 0x0007ec5e01007387 */ /* 0x0001e80000100800 */
[----:B------:R-:W2:Y:S04]  /*13cc0*/  LDL.LU R93, [R1+0x7f8] ;  /* 0x0007f800015d7983 */ /* 0x000ea80000300800 */
[----:B------:R1:W-:Y:S04]  /*13cd0*/  STL [R1+0x7f0], R2 ;  /* 0x0007f00201007387 */ /* 0x0003e80000100800 */
[----:B0-----:R-:W3:Y:S04]  /*13ce0*/  LDL R94, [R1+0x3a4] ;  /* 0x0003a400015e7983 */ /* 0x001ee80000100800 */
[----:B------:R0:W-:Y:S04]  /*13cf0*/  STL [R1+0x7f4], R0 ;  /* 0x0007f40001007387 */ /* 0x0001e80000100800 */
[----:B------:R-:W3:Y:S04]  /*13d00*/  LDL.LU R95, [R1+0x7fc] ;  /* 0x0007fc00015f7983 */ /* 0x000ee80000300800 */
        /* <DEDUP_REMOVED lines=44> */
[----:B------:R-:W4:Y:S04]  /*13fd0*/  LDL R111, [R1] ;  /* 0x00000000016f7983 */ /* 0x000f280000100800 */
        /* <DEDUP_REMOVED lines=10> */
[----:B-1----:R-:W4:Y:S04]  /*14080*/  LDL.LU R2, [R1+0x86c] ;  /* 0x00086c0001027983 */ /* 0x002f280000300800 */
[----:B------:R-:W4:Y:S04]  /*14090*/  LDL R100, [R1+0x18] ;  /* 0x0000180001647983 */ /* 0x000f280000100800 */
[----:B0-----:R-:W4:Y:S01]  /*140a0*/  LDL.LU R0, [R1+0x870] ;  /* 0x0008700001007983 */ /* 0x001f220000300800 */
[----:B--2---:R-:W-:-:S03]  /*140b0*/  FADD R93, R92, R93 ;  /* 0x0000005d5c5d7221 */ /* 0x004fc60000000000 */
[----:B------:R-:W2:Y:S04]  /*140c0*/  LDL.LU R92, [R1+0xd6c] ;  /* 0x000d6c00015c7983 */ /* 0x000ea80000300800 */
[----:B------:R0:W-:Y:S01]  /*140d0*/  STL [R1+0x7f8], R93 ;  /* 0x0007f85d01007387 */ /* 0x0001e20000100800 */
[----:B---3--:R-:W-:-:S03]  /*140e0*/  FADD R95, R94, R95 ;  /* 0x0000005f5e5f7221 */ /* 0x008fc60000000000 */
[----:B0-----:R-:W3:Y:S04]  /*140f0*/  LDL.LU R93, [R1+0xd68] ;  /* 0x000d6800015d7983 */ /* 0x001ee80000300800 */
[----:B------:R-:W3:Y:S01]  /*14100*/  LDL.LU R94, [R1+0xd64] ;  /* 0x000d6400015e7983 */ /* 0x000ee20000300800 */
[----:B----4-:R-:W-:-:S03]  /*14110*/  FADD R97, R96, R97 ;  /* 0x0000006160617221 */ /* 0x010fc60000000000 */
[----:B------:R0:W-:Y:S01]  /*14120*/  STL [R1+0x7fc], R95 ;  /* 0x0007fc5f01007387 */ /* 0x0001e20000100800 */
[----:B------:R-:W-:-:S03]  /*14130*/  FADD R99, R98, R99 ;  /* 0x0000006362637221 */ /* 0x000fc60000000000 */
[----:B0-----:R-:W4:Y:S04]  /*14140*/  LDL.LU R95, [R1+0xd60] ;  /* 0x000d6000015f7983 */ /* 0x001f280000300800 */
[----:B------:R-:W4:Y:S01]  /*14150*/  LDL.LU R96, [R1+0xd5c] ;  /* 0x000d5c0001607983 */ /* 0x000f220000300800 */
[----:B------:R-:W-:-:S03]  /*14160*/  FADD R150, R151, R150 ;  /* 0x0000009697967221 */ /* 0x000fc60000000000 */
[----:B------:R0:W-:Y:S01]  /*14170*/  STL [R1+0x800], R97 ;  /* 0x0008006101007387 */ /* 0x0001e20000100800 */
[----:B------:R-:W-:-:S03]  /*14180*/  FADD R148, R149, R148 ;  /* 0x0000009495947221 */ /* 0x000fc60000000000 */
[----:B0-----:R-:W4:Y:S01]  /*14190*/  LDL.LU R97, [R1+0xd58] ;  /* 0x000d580001617983 */ /* 0x001f220000300800 */
[----:B------:R-:W-:-:S03]  /*141a0*/  FADD R146, R147, R146 ;  /* 0x0000009293927221 */ /* 0x000fc60000000000 */
[----:B------:R-:W4:Y:S04]  /*141b0*/  LDL.LU R98, [R1+0xd54] ;  /* 0x000d540001627983 */ /* 0x000f280000300800 */
[----:B------:R0:W-:Y:S01]  /*141c0*/  STL [R1+0x804], R99 ;  /* 0x0008046301007387 */ /* 0x0001e20000100800 */
[----:B------:R-:W-:-:S03]  /*141d0*/  FADD R144, R145, R144 ;  /* 0x0000009091907221 */ /* 0x000fc60000000000 */
[----:B0-----:R-:W4:Y:S01]  /*141e0*/  LDL.LU R99, [R1+0xd50] ;  /* 0x000d500001637983 */ /* 0x001f220000300800 */
[----:B------:R-:W-:-:S03]  /*141f0*/  FADD R142, R143, R142 ;  /* 0x0000008e8f8e7221 */ /* 0x000fc60000000000 */
[----:B------:R-:W-:Y:S04]  /*14200*/  STL [R1+0x808], R150 ;  /* 0x0008089601007387 */ /* 0x000fe80000100800 */
[----:B------:R-:W-:Y:S01]  /*14210*/  STL [R1+0x80c], R148 ;  /* 0x00080c9401007387 */ /* 0x000fe20000100800 */
[----:B------:R-:W-:-:S03]  /*14220*/  FADD R140, R141, R140 ;  /* 0x0000008c8d8c7221 */ /* 0x000fc60000000000 */
[----:B------:R-:W-:Y:S01]  /*14230*/  STL [R1+0x810], R146 ;  /* 0x0008109201007387 */ /* 0x000fe20000100800 */
[----:B------:R-:W-:-:S03]  /*14240*/  FADD R138, R139, R138 ;  /* 0x0000008a8b8a7221 */ /* 0x000fc60000000000 */
[----:B------:R-:W-:Y:S04]  /*14250*/  STL [R1+0x814], R144 ;  /* 0x0008149001007387 */ /* 0x000fe80000100800 */
[----:B------:R-:W-:Y:S01]  /*14260*/  STL [R1+0x818], R142 ;  /* 0x0008188e01007387 */ /* 0x000fe20000100800 */
[----:B------:R-:W-:-:S03]  /*14270*/  FADD R136, R137, R136 ;  /* 0x0000008889887221 */ /* 0x000fc60000000000 */
[----:B------:R-:W-:Y:S04]  /*14280*/  STL [R1+0x81c], R140 ;  /* 0x00081c8c01007387 */ /* 0x000fe80000100800 */
        /* <DEDUP_REMOVED lines=34> */
[----:B------:R-:W-:-:S03]  /*144b0*/  FADD R102, R103, R102 ;  /* 0x0000006667667221 */ /* 0x000fc60000000000 */
[----:B------:R-:W2:Y:S04]  /*144c0*/  LDL R115, [R1+0x1c] ;  /* 0x00001c0001737983 */ /* 0x000ea80000100800 */
[----:B------:R0:W-:Y:S01]  /*144d0*/  STL [R1+0x868], R102 ;  /* 0x0008686601007387 */ /* 0x0001e20000100800 */
[----:B------:R-:W-:-:S03]  /*144e0*/  FADD R2, R101, R2 ;  /* 0x0000000265027221 */ /* 0x000fc60000000000 */
[----:B------:R-:W2:Y:S04]  /*144f0*/  LDL.LU R113, [R1+0x874] ;  /* 0x0008740001717983 */ /* 0x000ea80000300800 */
[----:B------:R1:W-:Y:S01]  /*14500*/  STL [R1+0x86c], R2 ;  /* 0x00086c0201007387 */ /* 0x0003e20000100800 */
[----:B------:R-:W-:-:S03]  /*14510*/  FADD R0, R100, R0 ;  /* 0x0000000064007221 */ /* 0x000fc60000000000 */
[----:B------:R-:W3:Y:S04]  /*14520*/  LDL R111, [R1+0x20] ;  /* 0x00002000016f7983 */ /* 0x000ee80000100800 */
[----:B------:R1:W-:Y:S04]  /*14530*/  STL [R1+0x870], R0 ;  /* 0x0008700001007387 */ /* 0x0003e80000100800 */
[----:B------:R-:W3:Y:S04]  /*14540*/  LDL.LU R109, [R1+0x878] ;  /* 0x00087800016d7983 */ /* 0x000ee80000300800 */
[----:B------:R-:W4:Y:S04]  /*14550*/  LDL R107, [R1+0x24] ;  /* 0x00002400016b7983 */ /* 0x000f280000100800 */
[----:B------:R-:W4:Y:S04]  /*14560*/  LDL.LU R105, [R1+0x87c] ;  /* 0x00087c0001697983 */ /* 0x000f280000300800 */
[----:B------:R-:W4:Y:S04]  /*14570*/  LDL R103, [R1+0x28] ;  /* 0x0000280001677983 */ /* 0x000f280000100800 */
[----:B------:R-:W4:Y:S04]  /*14580*/  LDL.LU R101, [R1+0x880] ;  /* 0x0008800001657983 */ /* 0x000f280000300800 */
        /* <DEDUP_REMOVED lines=33> */
[----:B------:R-:W4:Y:S04]  /*147a0*/  LDL.LU R0, [R1+0x8ec] ;  /* 0x0008ec0001007983 */ /* 0x000f280000300800 */
[----:B------:R-:W4:Y:S04]  /*147b0*/  LDL.LU R128, [R1+0x8d0] ;  /* 0x0008d00001807983 */ /* 0x000f280000300800 */
[----:B------:R-:W4:Y:S01]  /*147c0*/  LDL.LU R130, [R1+0x8cc] ;  /* 0x0008cc0001827983 */ /* 0x000f220000300800 */
[----:B--2---:R-:W-:-:S05]  /*147d0*/  FADD R113, R115, R113 ;  /* 0x0000007173717221 */ /* 0x004fca0000000000 */
[----:B------:R-:W-:Y:S04]  /*147e0*/  STL [R1+0x874], R113 ;  /* 0x0008747101007387 */ /* 0x000fe80000100800 */
[----:B------:R-:W2:Y:S01]  /*147f0*/  LDL.LU R132, [R1+0x8c8] ;  /* 0x0008c80001847983 */ /* 0x000ea20000300800 */
[----:B---3--:R-:W-:-:S05]  /*14800*/  FADD R109, R111, R109 ;  /* 0x0000006d6f6d7221 */ /* 0x008fca0000000000 */
[----:B------:R-:W-:Y:S01]  /*14810*/  STL [R1+0x878], R109 ;  /* 0x0008786d01007387 */ /* 0x000fe20000100800 */
[----:B----4-:R-:W-:-:S01]  /*14820*/  FADD R105, R107, R105 ;  /* 0x000000696b697221 */ /* 0x010fc20000000000 */
[----:B------:R-:W-:-:S05]  /*14830*/  FADD R101, R103, R101 ;  /* 0x0000006567657221 */ /* 0x000fca0000000000 */
[----:B------:R0:W-:Y:S04]  /*14840*/  STL [R1+0x880], R101 ;  /* 0x0008806501007387 */ /* 0x0001e80000100800 */
[----:B------:R1:W-:Y:S04]  /*14850*/  STL [R1+0x87c], R105 ;  /* 0x00087c6901007387 */ /* 0x0003e80000100800 */
[----:B0-----:R-:W3:Y:S04]  /*14860*/  LDL.LU R101, [R1+0x884] ;  /* 0x0008840001657983 */ /* 0x001ee80000300800 */
[----:B------:R-:W4:Y:S04]  /*14870*/  LDL.LU R103, [R1+0x888] ;  /* 0x0008880001677983 */ /* 0x000f280000300800 */
[----:B-1----:R-:W4:Y:S04]  /*14880*/  LDL.LU R105, [R1+0x88c] ;  /* 0x00088c0001697983 */ /* 0x002f280000300800 */
[----:B------:R-:W4:Y:S04]  /*14890*/  LDL.LU R107, [R1+0x890] ;  /* 0x00089000016b7983 */ /* 0x000f280000300800 */
        /* <DEDUP_REMOVED lines=22> */
[----:B--2---:R-:W-:Y:S01]  /*14a00*/  FADD R132, R133, R132 ;  /* 0x0000008485847221 */ /* 0x004fe20000000000 */
[----:B---3--:R-:W-:-:S02]  /*14a10*/  FADD R101, R100, R101 ;  /* 0x0000006564657221 */ /* 0x008fc40000000000 */
[----:B------:R-:W2:Y:S01]  /*14a20*/  LDL.LU R100, [R1+0xd4c] ;  /* 0x000d4c0001647983 */ /* 0x000ea20000300800 */
[----:B----4-:R-:W-:-:S03]  /*14a30*/  FADD R103, R102, R103 ;  /* 0x0000006766677221 */ /* 0x010fc60000000000 */
[----:B------:R0:W-:Y:S01]  /*14a40*/  STL [R1+0x884], R101 ;  /* 0x0008846501007387 */ /* 0x0001e20000100800 */
[----:B------:R-:W-:-:S01]  /*14a50*/  FADD R105, R104, R105 ;  /* 0x0000006968697221 */ /* 0x000fc20000000000 */
[----:B------:R-:W-:Y:S02]  /*14a60*/  FADD R107, R106, R107 ;  /* 0x0000006b6a6b7221 */ /* 0x000fe40000000000 */
[----:B0-----:R-:W3:Y:S04]  /*14a70*/  LDL.LU R101, [R1+0xd48] ;  /* 0x000d480001657983 */ /* 0x001ee80000300800 */
[----:B------:R-:W4:Y:S04]  /*14a80*/  LDL.LU R102, [R1+0xd44] ;  /* 0x000d440001667983 */ /* 0x000f280000300800 */
[----:B------:R0:W-:Y:S01]  /*14a90*/  STL [R1+0x888], R103 ;  /* 0x0008886701007387 */ /* 0x0001e20000100800 */
[----:B------:R-:W-:-:S01]  /*14aa0*/  FADD R109, R108, R109 ;  /* 0x0000006d6c6d7221 */ /* 0x000fc20000000000 */
[----:B------:R-:W-:-:S02]  /*14ab0*/  FADD R111, R110, R111 ;  /* 0x0000006f6e6f7221 */ /* 0x000fc40000000000 */
[----:B0-----:R-:W4:Y:S04]  /*14ac0*/  LDL.LU R103, [R1+0xd40] ;  /* 0x000d400001677983 */ /* 0x001f280000300800 */
[----:B------:R-:W4:Y:S04]  /*14ad0*/  LDL.LU R104, [R1+0xd3c] ;  /* 0x000d3c0001687983 */ /* 0x000f280000300800 */
[----:B------:R0:W-:Y:S01]  /*14ae0*/  STL [R1+0x88c], R105 ;  /* 0x00088c6901007387 */ /* 0x0001e20000100800 */
[----:B------:R-:W-:-:S03]  /*14af0*/  FADD R113, R112, R113 ;  /* 0x0000007170717221 */ /* 0x000fc60000000000 */
[----:B0-----:R-:W4:Y:S04]  /*14b00*/  LDL.LU R105, [R1+0xd38] ;  /* 0x000d380001697983 */ /* 0x001f280000300800 */
[----:B------:R-:W4:Y:S04]  /*14b10*/  LDL.LU R106, [R1+0xd34] ;  /* 0x000d3400016a7983 */ /* 0x000f280000300800 */
[----:B------:R0:W-:Y:S01]  /*14b20*/  STL [R1+0x890], R107 ;  /* 0x0008906b01007387 */ /* 0x0001e20000100800 */
[----:B------:R-:W-:-:S01]  /*14b30*/  FADD R115, R114, R115 ;  /* 0x0000007372737221 */ /* 0x000fc20000000000 */
[----:B------:R-:W-:-:S02]  /*14b40*/  FADD R150, R151, R150 ;  /* 0x0000009697967221 */ /* 0x000fc40000000000 */
        /* <DEDUP_REMOVED lines=9> */
[----:B------:R-:W-:Y:S01]  /*14be0*/  FADD R142, R143, R142 ;  /* 0x0000008e8f8e7221 */ /* 0x000fe20000000000 */
[----:B------:R-:W-:-:S01]  /*14bf0*/  FADD R140, R141, R140 ;  /* 0x0000008c8d8c7221 */ /* 0x000fc20000000000 */
        /* <DEDUP_REMOVED lines=8> */
[----:B------:R0:W-:Y:S04]  /*14c80*/  STL [R1+0x8a0], R115 ;  /* 0x0008a07301007387 */ /* 0x0001e80000100800 */
[----:B0-----:R-:W4:Y:S04]  /*14c90*/  LDL.LU R115, [R1+0xd10] ;  /* 0x000d100001737983 */ /* 0x001f280000300800 */
[----:B------:R-:W-:Y:S04]  /*14ca0*/  STL [R1+0x8a4], R150 ;  /* 0x0008a49601007387 */ /* 0x000fe80000100800 */
        /* <DEDUP_REMOVED lines=15> */
[----:B------:R-:W2:Y:S04]  /*14da0*/  LDL R137, [R1+0x98] ;  /* 0x0000980001897983 */ /* 0x000ea80000100800 */
[----:B------:R-:W-:Y:S04]  /*14db0*/  STL [R1+0x8e4], R118 ;  /* 0x0008e47601007387 */ /* 0x000fe80000100800 */
[----:B------:R-:W2:Y:S04]  /*14dc0*/  LDL.LU R129, [R1+0x8f0] ;  /* 0x0008f00001817983 */ /* 0x000ea80000300800 */
[----:B------:R0:W-:Y:S04]  /*14dd0*/  STL [R1+0x8e8], R2 ;  /* 0x0008e80201007387 */ /* 0x0001e80000100800 */
[----:B------:R-:W3:Y:S04]  /*14de0*/  LDL R131, [R1+0x9c] ;  /* 0x00009c0001837983 */ /* 0x000ee80000100800 */
[----:B------:R1:W-:Y:S04]  /*14df0*/  STL [R1+0x8ec], R0 ;  /* 0x0008ec0001007387 */ /* 0x0003e80000100800 */
[----:B0-----:R-:W3:Y:S04]  /*14e00*/  LDL.LU R2, [R1+0x8f4] ;  /* 0x0008f40001027983 */ /* 0x001ee80000300800 */
[----:B------:R-:W4:Y:S04]  /*14e10*/  LDL R133, [R1+0xa0] ;  /* 0x0000a00001857983 */ /* 0x000f280000100800 */
[----:B-1----:R-:W4:Y:S04]  /*14e20*/  LDL.LU R0, [R1+0x8f8] ;  /* 0x0008f80001007983 */ /* 0x002f280000300800 */
[----:B------:R-:W4:Y:S04]  /*14e30*/  LDL R135, [R1+0xa4] ;  /* 0x0000a40001877983 */ /* 0x000f280000100800 */
[----:B------:R-:W4:Y:S04]  /*14e40*/  LDL.LU R121, [R1+0x8fc] ;  /* 0x0008fc0001797983 */ /* 0x000f280000300800 */
[----:B------:R-:W4:Y:S04]  /*14e50*/  LDL R119, [R1+0xa8] ;  /* 0x0000a80001777983 */ /* 0x000f280000100800 */
[----:B------:R-:W4:Y:S04]  /*14e60*/  LDL.LU R117, [R1+0x900] ;  /* 0x0009000001757983 */ /* 0x000f280000300800 */
        /* <DEDUP_REMOVED lines=22> */
[----:B------:R-:W4:Y:S01]  /*14fd0*/  LDL.LU R139, [R1+0x904] ;  /* 0x00090400018b7983 */ /* 0x000f220000300800 */
[----:B--2---:R-:W-:-:S05]  /*14fe0*/  FADD R129, R137, R129 ;  /* 0x0000008189817221 */ /* 0x004fca0000000000 */
[----:B------:R0:W-:Y:S04]  /*14ff0*/  STL [R1+0x8f0], R129 ;  /* 0x0008f08101007387 */ /* 0x0001e80000100800 */
[----:B0-----:R-:W2:Y:S01]  /*15000*/  LDL.LU R129, [R1+0x948] ;  /* 0x0009480001817983 */ /* 0x001ea20000300800 */
[----:B---3--:R-:W-:-:S03]  /*15010*/  FADD R2, R131, R2 ;  /* 0x0000000283027221 */ /* 0x008fc60000000000 */
[----:B------:R-:W3:Y:S01]  /*15020*/  LDL.LU R131, [R1+0x944] ;  /* 0x0009440001837983 */ /* 0x000ee20000300800 */
[----:B----4-:R-:W-:-:S03]  /*15030*/  FADD R0, R133, R0 ;  /* 0x0000000085007221 */ /* 0x010fc60000000000 */
[----:B------:R0:W-:Y:S01]  /*15040*/  STL [R1+0x8f4], R2 ;  /* 0x0008f40201007387 */ /* 0x0001e20000100800 */
[----:B------:R-:W-:-:S03]  /*15050*/  FADD R121, R135, R121 ;  /* 0x0000007987797221 */ /* 0x000fc60000000000 */
[----:B0-----:R-:W4:Y:S04]  /*15060*/  LDL.LU R2, [R1+0x908] ;  /* 0x0009080001027983 */ /* 0x001f280000300800 */
[----:B------:R0:W-:Y:S01]  /*15070*/  STL [R1+0x8f8], R0 ;  /* 0x0008f80001007387 */ /* 0x0001e20000100800 */
[----:B------:R-:W-:-:S03]  /*15080*/  FADD R117, R119, R117 ;  /* 0x0000007577757221 */ /* 0x000fc60000000000 */
[----:B0-----:R-:W2:Y:S04]  /*15090*/  LDL.LU R0, [R1+0x90c] ;  /* 0x00090c0001007983 */ /* 0x001ea80000300800 */
[----:B------:R-:W3:Y:S04]  /*150a0*/  LDL.LU R133, [R1+0x940] ;  /* 0x0009400001857983 */ /* 0x000ee80000300800 */
[----:B------:R-:W3:Y:S04]  /*150b0*/  LDL.LU R135, [R1+0x93c] ;  /* 0x00093c0001877983 */ /* 0x000ee80000300800 */
[----:B------:R0:W-:Y:S04]  /*150c0*/  STL [R1+0x900], R117 ;  /* 0x0009007501007387 */ /* 0x0001e80000100800 */
[----:B------:R1:W-:Y:S04]  /*150d0*/  STL [R1+0x8fc], R121 ;  /* 0x0008fc7901007387 */ /* 0x0003e80000100800 */
[----:B0-----:R-:W3:Y:S04]  /*150e0*/  LDL.LU R117, [R1+0x910] ;  /* 0x0009100001757983 */ /* 0x001ee80000300800 */
[----:B------:R-:W3:Y:S04]  /*150f0*/  LDL.LU R119, [R1+0x914] ;  /* 0x0009140001777983 */ /* 0x000ee80000300800 */
[----:B------:R-:W3:Y:S04]  /*15100*/  LDL.LU R151, [R1+0x918] ;  /* 0x0009180001977983 */ /* 0x000ee80000300800 */
[----:B------:R-:W3:Y:S04]  /*15110*/  LDL.LU R149, [R1+0x91c] ;  /* 0x00091c0001957983 */ /* 0x000ee80000300800 */
[----:B-1----:R-:W3:Y:S04]  /*15120*/  LDL.LU R121, [R1+0x920] ;  /* 0x0009200001797983 */ /* 0x002ee80000300800 */
[----:B------:R-:W3:Y:S04]  /*15130*/  LDL.LU R137, [R1+0x938] ;  /* 0x0009380001897983 */ /* 0x000ee80000300800 */
[----:B------:R-:W3:Y:S04]  /*15140*/  LDL.LU R147, [R1+0x924] ;  /* 0x0009240001937983 */ /* 0x000ee80000300800 */
[----:B------:R-:W3:Y:S04]  /*15150*/  LDL.LU R145, [R1+0x928] ;  /* 0x0009280001917983 */ /* 0x000ee80000300800 */
[----:B------:R-:W3:Y:S01]  /*15160*/  LDL.LU R143, [R1+0x92c] ;  /* 0x00092c00018f7983 */ /* 0x000ee20000300800 */
[----:B------:R-:W-:-:S05]  /*15170*/  FADD R139, R141, R139 ;  /* 0x0000008b8d8b7221 */ /* 0x000fca0000000000 */
[----:B------:R0:W-:Y:S04]  /*15180*/  STL [R1+0x904], R139 ;  /* 0x0009048b01007387 */ /* 0x0001e80000100800 */
[----:B------:R-:W3:Y:S04]  /*15190*/  LDL.LU R141, [R1+0x930] ;  /* 0x00093000018d7983 */ /* 0x000ee80000300800 */
[----:B0-----:R-:W3:Y:S01]  /*151a0*/  LDL.LU R139, [R1+0x934] ;  /* 0x00093400018b7983 */ /* 0x001ee20000300800 */
[----:B------:R-:W-:-:S01]  /*151b0*/  FADD R127, R128, R127 ;  /* 0x0000007f807f7221 */ /* 0x000fc20000000000 */
[----:B------:R-:W-:Y:S01]  /*151c0*/  FADD R125, R126, R125 ;  /* 0x0000007d7e7d7221 */ /* 0x000fe20000000000 */
[----:B----4-:R-:W-:-:S02]  /*151d0*/  FADD R2, R124, R2 ;  /* 0x000000027c027221 */ /* 0x010fc40000000000 */
[----:B------:R-:W4:Y:S04]  /*151e0*/  LDL R124, [R1+0xfc] ;  /* 0x0000fc00017c7983 */ /* 0x000f280000100800 */
[----:B------:R0:W-:Y:S01]  /*151f0*/  STL [R1+0x908], R2 ;  /* 0x0009080201007387 */ /* 0x0001e20000100800 */
[----:B--2---:R-:W-:-:S03]  /*15200*/  FADD R0, R122, R0 ;  /* 0x000000007a007221 */ /* 0x004fc60000000000 */
[----:B0-----:R-:W4:Y:S04]  /*15210*/  LDL.LU R2, [R1+0x954] ;  /* 0x0009540001027983 */ /* 0x001f280000300800 */
[----:B------:R-:W2:Y:S04]  /*15220*/  LDL R122, [R1+0x100] ;  /* 0x00010000017a7983 */ /* 0x000ea80000100800 */
[----:B------:R0:W-:Y:S04]  /*15230*/  STL [R1+0x90c], R0 ;  /* 0x00090c0001007387 */ /* 0x0001e80000100800 */
[----:B0-----:R-:W2:Y:S01]  /*15240*/  LDL.LU R0, [R1+0x958] ;  /* 0x0009580001007983 */ /* 0x001ea20000300800 */
[----:B---3--:R-:W-:-:S03]  /*15250*/  FADD R117, R116, R117 ;  /* 0x0000007574757221 */ /* 0x008fc60000000000 */
[----:B------:R-:W3:Y:S01]  /*15260*/  LDL.LU R116, [R1+0xd0c] ;  /* 0x000d0c0001747983 */ /* 0x000ee20000300800 */
[----:B------:R-:W-:-:S03]  /*15270*/  FADD R119, R118, R119 ;  /* 0x0000007776777221 */ /* 0x000fc60000000000 */
[----:B------:R0:W-:Y:S01]  /*15280*/  STL [R1+0x910], R117 ;  /* 0x0009107501007387 */ /* 0x0001e20000100800 */
[----:B------:R-:W-:-:S01]  /*15290*/  FADD R151, R120, R151 ;  /* 0x0000009778977221 */ /* 0x000fc20000000000 */
[----:B------:R-:W-:Y:S02]  /*152a0*/  FADD R149, R150, R149 ;  /* 0x0000009596957221 */ /* 0x000fe40000000000 */
[----:B0-----:R-:W3:Y:S01]  /*152b0*/  LDL.LU R117, [R1+0xd08] ;  /* 0x000d080001757983 */ /* 0x001ee20000300800 */
[----:B------:R-:W-:-:S03]  /*152c0*/  FADD R121, R123, R121 ;  /* 0x000000797b797221 */ /* 0x000fc60000000000 */
[----:B------:R-:W3:Y:S04]  /*152d0*/  LDL.LU R118, [R1+0xd04] ;  /* 0x000d040001767983 */ /* 0x000ee80000300800 */
[----:B------:R0:W-:Y:S01]  /*152e0*/  STL [R1+0x914], R119 ;  /* 0x0009147701007387 */ /* 0x0001e20000100800 */
[----:B------:R-:W-:-:S01]  /*152f0*/  FADD R147, R148, R147 ;  /* 0x0000009394937221 */ /* 0x000fc20000000000 */
[----:B------:R-:W-:Y:S02]  /*15300*/  FADD R145, R146, R145 ;  /* 0x0000009192917221 */ /* 0x000fe40000000000 */
[----:B0-----:R-:W3:Y:S01]  /*15310*/  LDL.LU R119, [R1+0xd00] ;  /* 0x000d000001777983 */ /* 0x001ee20000300800 */
[----:B------:R-:W-:-:S03]  /*15320*/  FADD R143, R144, R143 ;  /* 0x0000008f908f7221 */ /* 0x000fc60000000000 */
[----:B------:R-:W3:Y:S04]  /*15330*/  LDL.LU R120, [R1+0xcfc] ;  /* 0x000cfc0001787983 */ /* 0x000ee80000300800 */
[----:B------:R-:W3:Y:S04]  /*15340*/  LDL R123, [R1+0x104] ;  /* 0x00010400017b7983 */ /* 0x000ee80000100800 */
[----:B------:R-:W-:Y:S01]  /*15350*/  STL [R1+0x918], R151 ;  /* 0x0009189701007387 */ /* 0x000fe20000100800 */
[----:B------:R-:W-:-:S03]  /*15360*/  FADD R137, R138, R137 ;  /* 0x000000898a897221 */ /* 0x000fc60000000000 */
[----:B------:R0:W-:Y:S01]  /*15370*/  STL [R1+0x920], R121 ;  /* 0x0009207901007387 */ /* 0x0001e20000100800 */
[----:B------:R-:W-:-:S03]  /*15380*/  FADD R135, R136, R135 ;  /* 0x0000008788877221 */ /* 0x000fc60000000000 */
[----:B------:R-:W-:Y:S01]  /*15390*/  STL [R1+0x91c], R149 ;  /* 0x00091c9501007387 */ /* 0x000fe20000100800 */
[----:B------:R-:W-:-:S01]  /*153a0*/  FADD R133, R134, R133 ;  /* 0x0000008586857221 */ /* 0x000fc20000000000 */
[----:B------:R-:W-:Y:S02]  /*153b0*/  FADD R131, R132, R131 ;  /* 0x0000008384837221 */ /* 0x000fe40000000000 */
[----:B0-----:R-:W3:Y:S04]  /*153c0*/  LDL.LU R121, [R1+0x95c] ;  /* 0x00095c0001797983 */ /* 0x001ee80000300800 */
[----:B------:R-:W-:Y:S01]  /*153d0*/  STL [R1+0x924], R147 ;  /* 0x0009249301007387 */ /* 0x000fe20000100800 */
[----:B------:R-:W-:-:S03]  /*153e0*/  FADD R141, R142, R141 ;  /* 0x0000008d8e8d7221 */ /* 0x000fc60000000000 */
[----:B------:R-:W-:Y:S01]  /*153f0*/  STL [R1+0x928], R145 ;  /* 0x0009289101007387 */ /* 0x000fe20000100800 */
[----:B------:R-:W-:-:S03]  /*15400*/  FADD R139, R140, R139 ;  /* 0x0000008b8c8b7221 */ /* 0x000fc60000000000 */
[----:B------:R0:W-:Y:S01]  /*15410*/  STL [R1+0x92c], R143 ;  /* 0x00092c8f01007387 */ /* 0x0001e20000100800 */
[----:B------:R-:W-:-:S03]  /*15420*/  FADD R129, R130, R129 ;  /* 0x0000008182817221 */ /* 0x000fc60000000000 */
[----:B------:R-:W-:Y:S04]  /*15430*/  STL [R1+0x930], R141 ;  /* 0x0009308d01007387 */ /* 0x000fe80000100800 */
[----:B------:R-:W-:Y:S04]  /*15440*/  STL [R1+0x934], R139 ;  /* 0x0009348b01007387 */ /* 0x000fe80000100800 */
[----:B------:R-:W-:Y:S04]  /*15450*/  STL [R1+0x938], R137 ;  /* 0x0009388901007387 */ /* 0x000fe80000100800 */
[----:B------:R-:W-:Y:S04]  /*15460*/  STL [R1+0x93c], R135 ;  /* 0x00093c8701007387 */ /* 0x000fe80000100800 */
[----:B------:R-:W-:Y:S04]  /*15470*/  STL [R1+0x940], R133 ;  /* 0x0009408501007387 */ /* 0x000fe80000100800 */
[----:B------:R1:W-:Y:S04]  /*15480*/  STL [R1+0x944], R131 ;  /* 0x0009448301007387 */ /* 0x0003e80000100800 */
[----:B0-----:R-:W3:Y:S04]  /*15490*/  LDL R143, [R1+0x108] ;  /* 0x00010800018f7983 */ /* 0x001ee80000100800 */
[----:B------:R0:W-:Y:S04]  /*154a0*/  STL [R1+0x948], R129 ;  /* 0x0009488101007387 */ /* 0x0001e80000100800 */
[----:B-1----:R-:W3:Y:S04]  /*154b0*/  LDL.LU R131, [R1+0x960] ;  /* 0x0009600001837983 */ /* 0x002ee80000300800 */
[----:B------:R-:W-:Y:S04]  /*154c0*/  STL [R1+0x94c], R127 ;  /* 0x00094c7f01007387 */ /* 0x000fe80000100800 */
[----:B------:R-:W3:Y:S04]  /*154d0*/  LDL R141, [R1+0x10c] ;  /* 0x00010c00018d7983 */ /* 0x000ee80000100800 */
[----:B------:R-:W-:Y:S04]  /*154e0*/  STL [R1+0x950], R125 ;  /* 0x0009507d01007387 */ /* 0x000fe80000100800 */
[----:B------:R-:W3:Y:S04]  /*154f0*/  LDL.LU R137, [R1+0x964] ;  /* 0x0009640001897983 */ /* 0x000ee80000300800 */
[----:B------:R-:W3:Y:S04]  /*15500*/  LDL R139, [R1+0x110] ;  /* 0x00011000018b7983 */ /* 0x000ee80000100800 */
[----:B------:R-:W3:Y:S04]  /*15510*/  LDL.LU R135, [R1+0x968] ;  /* 0x0009680001877983 */ /* 0x000ee80000300800 */
[----:B------:R-:W3:Y:S04]  /*15520*/  LDL R134, [R1+0x114] ;  /* 0x0001140001867983 */ /* 0x000ee80000100800 */
[----:B------:R-:W3:Y:S04]  /*15530*/  LDL.LU R132, [R1+0x96c] ;  /* 0x00096c0001847983 */ /* 0x000ee80000300800 */
[----:B------:R-:W3:Y:S04]  /*15540*/  LDL R130, [R1+0x118] ;  /* 0x0001180001827983 */ /* 0x000ee80000100800 */
[----:B------:R-:W3:Y:S04]  /*15550*/  LDL.LU R126, [R1+0x970] ;  /* 0x00097000017e7983 */ /* 0x000ee80000300800 */
[----:B0-----:R-:W3:Y:S04]  /*15560*/  LDL R129, [R1+0x11c] ;  /* 0x00011c0001817983 */ /* 0x001ee80000100800 */
[----:B------:R-:W3:Y:S01]  /*15570*/  LDL.LU R128, [R1+0x974] ;  /* 0x0009740001807983 */ /* 0x000ee20000300800 */
[----:B----4-:R-:W-:-:S05]  /*15580*/  FADD R2, R124, R2 ;  /* 0x000000027c027221 */ /* 0x010fca0000000000 */
[----:B------:R0:W-:Y:S04]  /*15590*/  STL [R1+0x954], R2 ;  /* 0x0009540201007387 */ /* 0x0001e80000100800 */
[----:B------:R-:W4:Y:S01]  /*155a0*/  LDL R124, [R1+0x120] ;  /* 0x00012000017c7983 */ /* 0x000f220000100800 */
[----:B--2---:R-:W-:-:S05]  /*155b0*/  FADD R0, R122, R0 ;  /* 0x000000007a007221 */ /* 0x004fca0000000000 */
[----:B------:R1:W-:Y:S04]  /*155c0*/  STL [R1+0x958], R0 ;  /* 0x0009580001007387 */ /* 0x0003e80000100800 */
[----:B0-----:R-:W4:Y:S04]  /*155d0*/  LDL.LU R2, [R1+0x978] ;  /* 0x0009780001027983 */ /* 0x001f280000300800 */
[----:B------:R-:W2:Y:S04]  /*155e0*/  LDL R122, [R1+0x124] ;  /* 0x00012400017a7983 */ /* 0x000ea80000100800 */
[----:B-1----:R-:W2:Y:S04]  /*155f0*/  LDL.LU R0, [R1+0x97c] ;  /* 0x00097c0001007983 */ /* 0x002ea80000300800 */
[----:B------:R-:W2:Y:S04]  /*15600*/  LDL R149, [R1+0x128] ;  /* 0x0001280001957983 */ /* 0x000ea80000100800 */
[----:B------:R-:W2:Y:S04]  /*15610*/  LDL R133, [R1+0x12c] ;  /* 0x00012c0001857983 */ /* 0x000ea80000100800 */
[----:B------:R-:W2:Y:S01]  /*15620*/  LDL R148, [R1+0x130] ;  /* 0x0001300001947983 */ /* 0x000ea20000100800 */
[----:B---3--:R-:W-:-:S05]  /*15630*/  FADD R121, R123, R121 ;  /* 0x000000797b797221 */ /* 0x008fca0000000000 */
[----:B------:R0:W-:Y:S04]  /*15640*/  STL [R1+0x95c], R121 ;  /* 0x00095c7901007387 */ /* 0x0001e80000100800 */
[----:B------:R-:W3:Y:S04]  /*15650*/  LDL R146, [R1+0x134] ;  /* 0x0001340001927983 */ /* 0x000ee80000100800 */
[----:B------:R-:W3:Y:S04]  /*15660*/  LDL R144, [R1+0x138] ;  /* 0x0001380001907983 */ /* 0x000ee80000100800 */
[----:B------:R-:W3:Y:S04]  /*15670*/  LDL R142, [R1+0x13c] ;  /* 0x00013c00018e7983 */ /* 0x000ee80000100800 */
[----:B------:R-:W3:Y:S04]  /*15680*/  LDL R140, [R1+0x140] ;  /* 0x00014000018c7983 */ /* 0x000ee80000100800 */
[----:B------:R-:W3:Y:S04]  /*15690*/  LDL R138, [R1+0x144] ;  /* 0x00014400018a7983 */ /* 0x000ee80000100800 */
[----:B------:R-:W3:Y:S04]  /*156a0*/  LDL R136, [R1+0x148] ;  /* 0x0001480001887983 */ /* 0x000ee80000100800 */
[----:B------:R-:W3:Y:S04]  /*156b0*/  LDL R127, [R1+0x14c] ;  /* 0x00014c00017f7983 */ /* 0x000ee80000100800 */
[----:B------:R-:W3:Y:S04]  /*156c0*/  LDL.LU R125, [R1+0x9a4] ;  /* 0x0009a400017d7983 */ /* 0x000ee80000300800 */
[----:B------:R-:W3:Y:S04]  /*156d0*/  LDL R123, [R1+0x150] ;  /* 0x00015000017b7983 */ /* 0x000ee80000100800 */
[----:B0-----:R-:W3:Y:S01]  /*156e0*/  LDL.LU R121, [R1+0x9a8] ;  /* 0x0009a80001797983 */ /* 0x001ee20000300800 */
[----:B------:R-:W-:-:S05]  /*156f0*/  FADD R131, R143, R131 ;  /* 0x000000838f837221 */ /* 0x000fca0000000000 */
[----:B------:R0:W-:Y:S04]  /*15700*/  STL [R1+0x960], R131 ;  /* 0x0009608301007387 */ /* 0x0001e80000100800 */
[----:B0-----:R-:W3:Y:S01]  /*15710*/  LDL.LU R131, [R1+0x9a0] ;  /* 0x0009a00001837983 */ /* 0x001ee20000300800 */
[----:B------:R-:W-:-:S05]  /*15720*/  FADD R137, R141, R137 ;  /* 0x000000898d897221 */ /* 0x000fca0000000000 */
[----:B------:R0:W-:Y:S01]  /*15730*/  STL [R1+0x964], R137 ;  /* 0x0009648901007387 */ /* 0x0001e20000100800 */
[----:B------:R-:W-:-:S03]  /*15740*/  FADD R135, R139, R135 ;  /* 0x000000878b877221 */ /* 0x000fc60000000000 */
[----:B0-----:R-:W3:Y:S01]  /*15750*/  LDL.LU R137, [R1+0x99c] ;  /* 0x00099c0001897983 */ /* 0x001ee20000300800 */
[----:B------:R-:W-:-:S03]  /*15760*/  FADD R132, R134, R132 ;  /* 0x0000008486847221 */ /* 0x000fc60000000000 */
[----:B------:R-:W3:Y:S04]  /*15770*/  LDL.LU R139, [R1+0x998] ;  /* 0x00099800018b7983 */ /* 0x000ee80000300800 */
[----:B------:R-:W3:Y:S01]  /*15780*/  LDL.LU R141, [R1+0x994] ;  /* 0x00099400018d7983 */ /* 0x000ee20000300800 */
[----:B------:R-:W-:-:S03]  /*15790*/  FADD R126, R130, R126 ;  /* 0x0000007e827e7221 */ /* 0x000fc60000000000 */
[----:B------:R-:W-:Y:S04]  /*157a0*/  STL [R1+0x968], R135 ;  /* 0x0009688701007387 */ /* 0x000fe80000100800 */
[----:B------:R0:W-:Y:S04]  /*157b0*/  STL [R1+0x970], R126 ;  /* 0x0009707e01007387 */ /* 0x0001e80000100800 */
[----:B------:R1:W-:Y:S04]  /*157c0*/  STL [R1+0x96c], R132 ;  /* 0x00096c8401007387 */ /* 0x0003e80000100800 */
[----:B0-----:R-:W3:Y:S04]  /*157d0*/  LDL.LU R126, [R1+0x980] ;  /* 0x00098000017e7983 */ /* 0x001ee80000300800 */
[----:B------:R-:W3:Y:S04]  /*157e0*/  LDL.LU R130, [R1+0x984] ;  /* 0x0009840001827983 */ /* 0x000ee80000300800 */
[----:B------:R-:W3:Y:S04]  /*157f0*/  LDL.LU R143, [R1+0x990] ;  /* 0x00099000018f7983 */ /* 0x000ee80000300800 */
[----:B------:R-:W3:Y:S04]  /*15800*/  LDL.LU R147, [R1+0x988] ;  /* 0x0009880001937983 */ /* 0x000ee80000300800 */
[----:B------:R-:W3:Y:S01]  /*15810*/  LDL.LU R145, [R1+0x98c] ;  /* 0x00098c0001917983 */ /* 0x000ee20000300800 */
[----:B------:R-:W-:-:S05]  /*15820*/  FADD R128, R129, R128 ;  /* 0x0000008081807221 */ /* 0x000fca0000000000 */
[----:B------:R0:W-:Y:S04]  /*15830*/  STL [R1+0x974], R128 ;  /* 0x0009748001007387 */ /* 0x0001e80000100800 */
[----:B------:R-:W3:Y:S04]  /*15840*/  LDL R135, [R1+0x154] ;  /* 0x0001540001877983 */ /* 0x000ee80000100800 */
[----:B------:R-:W3:Y:S01]  /*15850*/  LDL.LU R129, [R1+0x9ac] ;  /* 0x0009ac0001817983 */ /* 0x000ee20000300800 */
[----:B----4-:R-:W-:-:S05]  /*15860*/  FADD R2, R124, R2 ;  /* 0x000000027c027221 */ /* 0x010fca0000000000 */
[----:B------:R4:W-:Y:S01]  /*15870*/  STL [R1+0x978], R2 ;  /* 0x0009780201007387 */ /* 0x0009e20000100800 */
[----:B--2---:R-:W-:-:S03]  /*15880*/  FADD R0, R122, R0 ;  /* 0x000000007a007221 */ /* 0x004fc60000000000 */
[----:B------:R-:W2:Y:S04]  /*15890*/  LDL R134, [R1+0x158] ;  /* 0x0001580001867983 */ /* 0x000ea80000100800 */
[----:B------:R4:W-:Y:S04]  /*158a0*/  STL [R1+0x97c], R0 ;  /* 0x00097c0001007387 */ /* 0x0009e80000100800 */
[----:B-1----:R-:W2:Y:S04]  /*158b0*/  LDL R132, [R1+0x15c] ;  /* 0x00015c0001847983 */ /* 0x002ea80000100800 */
[----:B0-----:R-:W2:Y:S04]  /*158c0*/  LDL R128, [R1+0x160] ;  /* 0x0001600001807983 */ /* 0x001ea80000100800 */
[----:B------:R-:W2:Y:S04]  /*158d0*/  LDL R124, [R1+0x164] ;  /* 0x00016400017c7983 */ /* 0x000ea80000100800 */
[----:B----4-:R-:W2:Y:S04]  /*158e0*/  LDL.LU R2, [R1+0x9bc] ;  /* 0x0009bc0001027983 */ /* 0x010ea80000300800 */
[----:B------:R-:W4:Y:S04]  /*158f0*/  LDL R122, [R1+0x168] ;  /* 0x00016800017a7983 */ /* 0x000f280000100800 */
[----:B------:R-:W4:Y:S01]  /*15900*/  LDL.LU R0, [R1+0x9c0] ;  /* 0x0009c00001007983 */ /* 0x000f220000300800 */
[----:B---3--:R-:W-:-:S01]  /*15910*/  FADD R125, R127, R125 ;  /* 0x0000007d7f7d7221 */ /* 0x008fc20000000000 */
[----:B------:R-:W-:Y:S01]  /*15920*/  FADD R121, R123, R121 ;  /* 0x000000797b797221 */ /* 0x000fe20000000000 */
[----:B------:R-:W-:-:S01]  /*15930*/  FADD R131, R136, R131 ;  /* 0x0000008388837221 */ /* 0x000fc20000000000 */
[----:B------:R-:W-:Y:S01]  /*15940*/  FADD R137, R138, R137 ;  /* 0x000000898a897221 */ /* 0x000fe20000000000 */
[----:B------:R-:W-:-:S01]  /*15950*/  FADD R139, R140, R139 ;  /* 0x0000008b8c8b7221 */ /* 0x000fc20000000000 */
[----:B------:R-:W-:Y:S01]  /*15960*/  FADD R141, R142, R141 ;  /* 0x0000008d8e8d7221 */ /* 0x000fe20000000000 */
[----:B------:R-:W-:-:S01]  /*15970*/  FADD R126, R149, R126 ;  /* 0x0000007e957e7221 */ /* 0x000fc20000000000 */
[----:B------:R-:W-:-:S04]  /*15980*/  FADD R130, R133, R130 ;  /* 0x0000008285827221 */ /* 0x000fc80000000000 */
[----:B------:R0:W-:Y:S01]  /*15990*/  STL [R1+0x980], R126 ;  /* 0x0009807e01007387 */ /* 0x0001e20000100800 */
[----:B------:R-:W-:-:S01]  /*159a0*/  FADD R143, R144, R143 ;  /* 0x0000008f908f7221 */ /* 0x000fc20000000000 */
[----:B------:R-:W-:Y:S02]  /*159b0*/  FADD R147, R148, R147 ;  /* 0x0000009394937221 */ /* 0x000fe40000000000 */
[----:B0-----:R-:W3:Y:S01]  /*159c0*/  LDL.LU R126, [R1+0x9b8] ;  /* 0x0009b800017e7983 */ /* 0x001ee20000300800 */
[----:B------:R-:W-:-:S03]  /*159d0*/  FADD R145, R146, R145 ;  /* 0x0000009192917221 */ /* 0x000fc60000000000 */
[----:B------:R-:W3:Y:S04]  /*159e0*/  LDL.LU R133, [R1+0x9b0] ;  /* 0x0009b00001857983 */ /* 0x000ee80000300800 */
[----:B------:R0:W-:Y:S04]  /*159f0*/  STL [R1+0x984], R130 ;  /* 0x0009848201007387 */ /* 0x0001e80000100800 */
[----:B0-----:R-:W3:Y:S04]  /*15a00*/  LDL.LU R130, [R1+0x9b4] ;  /* 0x0009b40001827983 */ /* 0x001ee80000300800 */
[----:B------:R-:W-:Y:S04]  /*15a10*/  STL [R1+0x988], R147 ;  /* 0x0009889301007387 */ /* 0x000fe80000100800 */
[----:B------:R-:W-:Y:S04]  /*15a20*/  STL [R1+0x98c], R145 ;  /* 0x00098c9101007387 */ /* 0x000fe80000100800 */
[----:B------:R0:W-:Y:S04]  /*15a30*/  STL [R1+0x990], R143 ;  /* 0x0009908f01007387 */ /* 0x0001e80000100800 */
[----:B------:R-:W-:Y:S04]  /*15a40*/  STL [R1+0x994], R141 ;  /* 0x0009948d01007387 */ /* 0x000fe80000100800 */
[----:B------:R-:W-:Y:S04]  /*15a50*/  STL [R1+0x998], R139 ;  /* 0x0009988b01007387 */ /* 0x000fe80000100800 */
[----:B------:R-:W-:Y:S04]  /*15a60*/  STL [R1+0x99c], R137 ;  /* 0x00099c8901007387 */ /* 0x000fe80000100800 */
[----:B------:R-:W3:Y:S04]  /*15a70*/  LDL R144, [R1+0x16c] ;  /* 0x00016c0001907983 */ /* 0x000ee80000100800 */
[----:B------:R1:W-:Y:S04]  /*15a80*/  STL [R1+0x9a0], R131 ;  /* 0x0009a08301007387 */ /* 0x0003e80000100800 */
[----:B0-----:R-:W3:Y:S04]  /*15a90*/  LDL R143, [R1+0x170] ;  /* 0x00017000018f7983 */ /* 0x001ee80000100800 */
[----:B------:R0:W-:Y:S04]  /*15aa0*/  STL [R1+0x9a4], R125 ;  /* 0x0009a47d01007387 */ /* 0x0001e80000100800 */
[----:B------:R-:W3:Y:S04]  /*15ab0*/  LDL R142, [R1+0x174] ;  /* 0x00017400018e7983 */ /* 0x000ee80000100800 */
[----:B------:R0:W-:Y:S04]  /*15ac0*/  STL [R1+0x9a8], R121 ;  /* 0x0009a87901007387 */ /* 0x0001e80000100800 */
[----:B------:R-:W3:Y:S04]  /*15ad0*/  LDL R138, [R1+0x178] ;  /* 0x00017800018a7983 */ /* 0x000ee80000100800 */
[----:B-1----:R-:W3:Y:S04]  /*15ae0*/  LDL R131, [R1+0x17c] ;  /* 0x00017c0001837983 */ /* 0x002ee80000100800 */
[----:B------:R-:W3:Y:S04]  /*15af0*/  LDL R127, [R1+0x180] ;  /* 0x00018000017f7983 */ /* 0x000ee80000100800 */
[----:B0-----:R-:W3:Y:S04]  /*15b00*/  LDL.LU R125, [R1+0x9d8] ;  /* 0x0009d800017d7983 */ /* 0x001ee80000300800 */
[----:B------:R-:W3:Y:S04]  /*15b10*/  LDL R123, [R1+0x184] ;  /* 0x00018400017b7983 */ /* 0x000ee80000100800 */
[----:B------:R-:W3:Y:S04]  /*15b20*/  LDL.LU R121, [R1+0x9dc] ;  /* 0x0009dc0001797983 */ /* 0x000ee80000300800 */
[----:B------:R-:W3:Y:S04]  /*15b30*/  LDL.LU R136, [R1+0x9c4] ;  /* 0x0009c40001887983 */ /* 0x000ee80000300800 */
[----:B------:R-:W3:Y:S01]  /*15b40*/  LDL.LU R139, [R1+0x9c8] ;  /* 0x0009c800018b7983 */ /* 0x000ee20000300800 */
[----:B------:R-:W-:-:S03]  /*15b50*/  FADD R129, R135, R129 ;  /* 0x0000008187817221 */ /* 0x000fc60000000000 */
[----:B------:R-:W3:Y:S04]  /*15b60*/  LDL.LU R140, [R1+0x9cc] ;  /* 0x0009cc00018c7983 */ /* 0x000ee80000300800 */
[----:B------:R0:W-:Y:S04]  /*15b70*/  STL [R1+0x9ac], R129 ;  /* 0x0009ac8101007387 */ /* 0x0001e80000100800 */
[----:B0-----:R-:W3:Y:S04]  /*15b80*/  LDL.LU R129, [R1+0x9d4] ;  /* 0x0009d40001817983 */ /* 0x001ee80000300800 */
[----:B------:R-:W3:Y:S01]  /*15b90*/  LDL.LU R135, [R1+0x9d0] ;  /* 0x0009d00001877983 */ /* 0x000ee20000300800 */
[----:B--2---:R-:W-:-:S01]  /*15ba0*/  FADD R2, R124, R2 ;  /* 0x000000027c027221 */ /* 0x004fc20000000000 */
[----:B----4-:R-:W-:Y:S01]  /*15bb0*/  FADD R0, R122, R0 ;  /* 0x000000007a007221 */ /* 0x010fe20000000000 */
[----:B---3--:R-:W-:-:S01]  /*15bc0*/  FADD R126, R128, R126 ;  /* 0x0000007e807e7221 */ /* 0x008fc20000000000 */
[----:B------:R-:W-:-:S05]  /*15bd0*/  FADD R133, R134, R133 ;  /* 0x0000008586857221 */ /* 0x000fca0000000000 */
[----:B------:R0:W-:Y:S01]  /*15be0*/  STL [R1+0x9b0], R133 ;  /* 0x0009b08501007387 */ /* 0x0001e20000100800 */
[----:B------:R-:W-:-:S05]  /*15bf0*/  FADD R130, R132, R130 ;  /* 0x0000008284827221 */ /* 0x000fca0000000000 */
[----:B------:R-:W-:Y:S04]  /*15c00*/  STL [R1+0x9b4], R130 ;  /* 0x0009b48201007387 */ /* 0x000fe80000100800 */
[----:B------:R-:W2:Y:S04]  /*15c10*/  LDL R147, [R1+0x188] ;  /* 0x0001880001937983 */ /* 0x000ea80000100800 */
[----:B------:R-:W-:Y:S04]  /*15c20*/  STL [R1+0x9b8], R126 ;  /* 0x0009b87e01007387 */ /* 0x000fe80000100800 */
[----:B------:R-:W3:Y:S04]  /*15c30*/  LDL R145, [R1+0x18c] ;  /* 0x00018c0001917983 */ /* 0x000ee80000100800 */
[----:B------:R-:W-:Y:S04]  /*15c40*/  STL [R1+0x9bc], R2 ;  /* 0x0009bc0201007387 */ /* 0x000fe80000100800 */
[----:B------:R-:W4:Y:S04]  /*15c50*/  LDL R141, [R1+0x190] ;  /* 0x00019000018d7983 */ /* 0x000f280000100800 */
[----:B------:R1:W-:Y:S04]  /*15c60*/  STL [R1+0x9c0], R0 ;  /* 0x0009c00001007387 */ /* 0x0003e80000100800 */
[----:B------:R-:W2:Y:S04]  /*15c70*/  LDL R137, [R1+0x194] ;  /* 0x0001940001897983 */ /* 0x000ea80000100800 */
[----:B------:R-:W3:Y:S04]  /*15c80*/  LDL R134, [R1+0x198] ;  /* 0x0001980001867983 */ /* 0x000ee80000100800 */
[----:B0-----:R-:W3:Y:S04]  /*15c90*/  LDL.LU R133, [R1+0x9f0] ;  /* 0x0009f00001857983 */ /* 0x001ee80000300800 */
[----:B------:R-:W4:Y:S04]  /*15ca0*/  LDL R132, [R1+0x19c] ;  /* 0x00019c0001847983 */ /* 0x000f280000100800 */
[----:B-1----:R-:W4:Y:S04]  /*15cb0*/  LDL.LU R0, [R1+0x9f4] ;  /* 0x0009f40001007983 */ /* 0x002f280000300800 */
[----:B------:R-:W2:Y:S04]  /*15cc0*/  LDL R130, [R1+0x1a0] ;  /* 0x0001a00001827983 */ /* 0x000ea80000100800 */
[----:B------:R-:W2:Y:S04]  /*15cd0*/  LDL.LU R2, [R1+0x9f8] ;  /* 0x0009f80001027983 */ /* 0x000ea80000300800 */
[----:B------:R-:W2:Y:S04]  /*15ce0*/  LDL R128, [R1+0x1a4] ;  /* 0x0001a40001807983 */ /* 0x000ea80000100800 */
[----:B------:R-:W2:Y:S04]  /*15cf0*/  LDL.LU R126, [R1+0x9fc] ;  /* 0x0009fc00017e7983 */ /* 0x000ea80000300800 */
[----:B------:R-:W2:Y:S04]  /*15d00*/  LDL R124, [R1+0x1a8] ;  /* 0x0001a800017c7983 */ /* 0x000ea80000100800 */
[----:B------:R-:W2:Y:S01]  /*15d10*/  LDL.LU R122, [R1+0xa00] ;  /* 0x000a0000017a7983 */ /* 0x000ea20000300800 */
[----:B------:R-:W-:-:S01]  /*15d20*/  FADD R136, R144, R136 ;  /* 0x0000008890887221 */ /* 0x000fc20000000000 */
[----:B------:R-:W-:-:S04]  /*15d30*/  FADD R139, R143, R139 ;  /* 0x0000008b8f8b7221 */ /* 0x000fc80000000000 */
[----:B------:R0:W-:Y:S04]  /*15d40*/  STL [R1+0x9c4], R136 ;  /* 0x0009c48801007387 */ /* 0x0001e80000100800 */
[----:B0-----:R-:W2:Y:S04]  /*15d50*/  LDL.LU R136, [R1+0x9ec] ;  /* 0x0009ec0001887983 */ /* 0x001ea80000300800 */
[----:B------:R0:W-:Y:S04]  /*15d60*/  STL [R1+0x9c8], R139 ;  /* 0x0009c88b01007387 */ /* 0x0001e80000100800 */
[----:B0-----:R-:W2:Y:S04]  /*15d70*/  LDL.LU R139, [R1+0x9e8] ;  /* 0x0009e800018b7983 */ /* 0x001ea80000300800 */
[----:B------:R-:W2:Y:S04]  /*15d80*/  LDL.LU R146, [R1+0x9e0] ;  /* 0x0009e00001927983 */ /* 0x000ea80000300800 */
[----:B------:R-:W2:Y:S01]  /*15d90*/  LDL.LU R143, [R1+0x9e4] ;  /* 0x0009e400018f7983 */ /* 0x000ea20000300800 */
[----:B------:R-:W-:-:S01]  /*15da0*/  FADD R140, R142, R140 ;  /* 0x0000008c8e8c7221 */ /* 0x000fc20000000000 */
[----:B------:R-:W-:Y:S01]  /*15db0*/  FADD R135, R138, R135 ;  /* 0x000000878a877221 */ /* 0x000fe20000000000 */
[----:B------:R-:W-:-:S01]  /*15dc0*/  FADD R121, R123, R121 ;  /* 0x000000797b797221 */ /* 0x000fc20000000000 */
[----:B------:R-:W-:Y:S01]  /*15dd0*/  FADD R129, R131, R129 ;  /* 0x0000008183817221 */ /* 0x000fe20000000000 */
[----:B------:R-:W-:-:S01]  /*15de0*/  FADD R125, R127, R125 ;  /* 0x0000007d7f7d7221 */ /* 0x000fc20000000000 */
[----:B------:R-:W-:Y:S04]  /*15df0*/  STL [R1+0x9cc], R140 ;  /* 0x0009cc8c01007387 */ /* 0x000fe80000100800 */
[----:B------:R-:W-:Y:S04]  /*15e00*/  STL [R1+0x9d0], R135 ;  /* 0x0009d08701007387 */ /* 0x000fe80000100800 */
[----:B------:R0:W-:Y:S04]  /*15e10*/  STL [R1+0x9dc], R121 ;  /* 0x0009dc7901007387 */ /* 0x0001e80000100800 */
[----:B------:R-:W-:Y:S04]  /*15e20*/  STL [R1+0x9d4], R129 ;  /* 0x0009d48101007387 */ /* 0x000fe80000100800 */
[----:B0-----:R-:W2:Y:S04]  /*15e30*/  LDL R121, [R1+0x1ac] ;  /* 0x0001ac0001797983 */ /* 0x001ea80000100800 */
[----:B------:R0:W-:Y:S04]  /*15e40*/  STL [R1+0x9d8], R125 ;  /* 0x0009d87d01007387 */ /* 0x0001e80000100800 */
[----:B------:R-:W2:Y:S04]  /*15e50*/  LDL R123, [R1+0x1b0] ;  /* 0x0001b000017b7983 */ /* 0x000ea80000100800 */
[----:B------:R-:W2:Y:S04]  /*15e60*/  LDL R127, [R1+0x1b8] ;  /* 0x0001b800017f7983 */ /* 0x000ea80000100800 */
[----:B0-----:R-:W2:Y:S04]  /*15e70*/  LDL R125, [R1+0x1b4] ;  /* 0x0001b400017d7983 */ /* 0x001ea80000100800 */
[----:B------:R-:W2:Y:S04]  /*15e80*/  LDL R129, [R1+0x1bc] ;  /* 0x0001bc0001817983 */ /* 0x000ea80000100800 */
[----:B------:R-:W2:Y:S04]  /*15e90*/  LDL R148, [R1+0x1c0] ;  /* 0x0001c00001947983 */ /* 0x000ea80000100800 */
[----:B------:R-:W2:Y:S04]  /*15ea0*/  LDL R144, [R1+0x1c4] ;  /* 0x0001c40001907983 */ /* 0x000ea80000100800 */
[----:B------:R-:W2:Y:S04]  /*15eb0*/  LDL R142, [R1+0x1c8] ;  /* 0x0001c800018e7983 */ /* 0x000ea80000100800 */
[----:B------:R-:W2:Y:S04]  /*15ec0*/  LDL R140, [R1+0x1cc] ;  /* 0x0001cc00018c7983 */ /* 0x000ea80000100800 */
[----:B------:R-:W2:Y:S04]  /*15ed0*/  LDL R138, [R1+0x1d0] ;  /* 0x0001d000018a7983 */ /* 0x000ea80000100800 */
[----:B------:R-:W2:Y:S04]  /*15ee0*/  LDL R135, [R1+0x1d4] ;  /* 0x0001d40001877983 */ /* 0x000ea80000100800 */
[----:B------:R-:W2:Y:S01]  /*15ef0*/  LDL R131, [R1+0x1d8] ;  /* 0x0001d80001837983 */ /* 0x000ea20000100800 */
[----:B---3--:R-:W-:-:S01]  /*15f00*/  FADD R133, R134, R133 ;  /* 0x0000008586857221 */ /* 0x008fc20000000000 */
[----:B----4-:R-:W-:Y:S01]  /*15f10*/  FADD R0, R132, R0 ;  /* 0x0000000084007221 */ /* 0x010fe20000000000 */
[----:B--2---:R-:W-:-:S01]  /*15f20*/  FADD R2, R130, R2 ;  /* 0x0000000282027221 */ /* 0x004fc20000000000 */
[----:B------:R-:W-:Y:S01]  /*15f30*/  FADD R126, R128, R126 ;  /* 0x0000007e807e7221 */ /* 0x000fe20000000000 */
[----:B------:R-:W-:-:S01]  /*15f40*/  FADD R122, R124, R122 ;  /* 0x0000007a7c7a7221 */ /* 0x000fc20000000000 */
[----:B------:R-:W-:Y:S01]  /*15f50*/  FADD R136, R137, R136 ;  /* 0x0000008889887221 */ /* 0x000fe20000000000 */
[----:B------:R-:W-:-:S01]  /*15f60*/  FADD R139, R141, R139 ;  /* 0x0000008b8d8b7221 */ /* 0x000fc20000000000 */
[----:B------:R-:W-:Y:S01]  /*15f70*/  FADD R146, R147, R146 ;  /* 0x0000009293927221 */ /* 0x000fe20000000000 */
[----:B------:R-:W-:-:S04]  /*15f80*/  FADD R143, R145, R143 ;  /* 0x0000008f918f7221 */ /* 0x000fc80000000000 */
[----:B------:R-:W-:Y:S04]  /*15f90*/  STL [R1+0x9e0], R146 ;  /* 0x0009e09201007387 */ /* 0x000fe80000100800 */
[----:B------:R-:W-:Y:S04]  /*15fa0*/  STL [R1+0x9e4], R143 ;  /* 0x0009e48f01007387 */ /* 0x000fe80000100800 */
[----:B------:R-:W-:Y:S04]  /*15fb0*/  STL [R1+0x9e8], R139 ;  /* 0x0009e88b01007387 */ /* 0x000fe80000100800 */
[----:B------:R0:W-:Y:S04]  /*15fc0*/  STL [R1+0x9f4], R0 ;  /* 0x0009f40001007387 */ /* 0x0001e80000100800 */
[----:B------:R-:W-:Y:S04]  /*15fd0*/  STL [R1+0x9ec], R136 ;  /* 0x0009ec8801007387 */ /* 0x000fe80000100800 */
[----:B0-----:R-:W2:Y:S04]  /*15fe0*/  LDL.LU R0, [R1+0xa34] ;  /* 0x000a340001007983 */ /* 0x001ea80000300800 */
[----:B------:R-:W-:Y:S04]  /*15ff0*/  STL [R1+0x9f0], R133 ;  /* 0x0009f08501007387 */ /* 0x000fe80000100800 */
[----:B------:R0:W-:Y:S04]  /*16000*/  STL [R1+0x9f8], R2 ;  /* 0x0009f80201007387 */ /* 0x0001e80000100800 */
[----:B0-----:R-:W3:Y:S04]  /*16010*/  LDL.LU R2, [R1+0xa30] ;  /* 0x000a300001027983 */ /* 0x001ee80000300800 */
[----:B------:R-:W4:Y:S04]  /*16020*/  LDL.LU R133, [R1+0xa2c] ;  /* 0x000a2c0001857983 */ /* 0x000f280000300800 */
        /* <DEDUP_REMOVED lines=20> */
[----:B--2---:R-:W-:-:S01]  /*16170*/  FADD R0, R3, R0 ;  /* 0x0000000003007221 */ /* 0x004fc20000000000 */
        /* <DEDUP_REMOVED lines=10> */
[----:B------:R-:W-:Y:S01]  /*16220*/  FADD R146, R148, R146 ;  /* 0x0000009294927221 */ /* 0x000fe20000000000 */
[----:B------:R-:W-:-:S01]  /*16230*/  FADD R143, R144, R143 ;  /* 0x0000008f908f7221 */ /* 0x000fc20000000000 */
[----:B------:R-:W-:Y:S01]  /*16240*/  FADD R141, R142, R141 ;  /* 0x0000008d8e8d7221 */ /* 0x000fe20000000000 */
        /* <DEDUP_REMOVED lines=12> */
[----:B------:R-:W-:Y:S04]  /*16310*/  STL [R1+0xa14], R150 ;  /* 0x000a149601007387 */ /* 0x000fe80000100800 */
[----:B------:R-:W-:Y:S04]  /*16320*/  STL [R1+0xa18], R146 ;  /* 0x000a189201007387 */ /* 0x000fe80000100800 */
[----:B------:R-:W-:Y:S04]  /*16330*/  STL [R1+0xa1c], R143 ;  /* 0x000a1c8f01007387 */ /* 0x000fe80000100800 */
[----:B------:R-:W-:Y:S04]  /*16340*/  STL [R1+0xa20], R141 ;  /* 0x000a208d01007387 */ /* 0x000fe80000100800 */
[----:B------:R-:W-:Y:S04]  /*16350*/  STL [R1+0xa24], R139 ;  /* 0x000a248b01007387 */ /* 0x000fe80000100800 */
[----:B------:R-:W-:Y:S04]  /*16360*/  STL [R1+0xa28], R137 ;  /* 0x000a288901007387 */ /* 0x000fe80000100800 */
[----:B------:R-:W2:Y:S04]  /*16370*/  LDL.LU R131, [R1+0xa38] ;  /* 0x000a380001837983 */ /* 0x000ea80000300800 */
[----:B------:R0:W-:Y:S04]  /*16380*/  STL [R1+0xa2c], R133 ;  /* 0x000a2c8501007387 */ /* 0x0001e80000100800 */
[----:B0-----:R-:W3:Y:S04]  /*16390*/  LDL.LU R133, [R1+0xa3c] ;  /* 0x000a3c0001857983 */ /* 0x001ee80000300800 */
[----:B------:R0:W-:Y:S04]  /*163a0*/  STL [R1+0xa30], R2 ;  /* 0x000a300201007387 */ /* 0x0001e80000100800 */
[----:B------:R-:W4:Y:S04]  /*163b0*/  LDL.LU R135, [R1+0xa40] ;  /* 0x000a400001877983 */ /* 0x000f280000300800 */
[----:B------:R1:W-:Y:S04]  /*163c0*/  STL [R1+0xa34], R0 ;  /* 0x000a340001007387 */ /* 0x0003e80000100800 */
        /* <DEDUP_REMOVED lines=12> */
[----:B0-----:R-:W4:Y:S04]  /*16490*/  LDL.LU R2, [R1+0xa74] ;  /* 0x000a740001027983 */ /* 0x001f280000300800 */
[----:B-1----:R-:W4:Y:S01]  /*164a0*/  LDL.LU R0, [R1+0xa78] ;  /* 0x000a780001007983 */ /* 0x002f220000300800 */
        /* <DEDUP_REMOVED lines=9> */
[----:B0-----:R-:W4:Y:S01]  /*16540*/  LDL.LU R133, [R1+0xcc8] ;  /* 0x000cc80001857983 */ /* 0x001f220000300800 */
[----:B------:R-:W-:-:S03]  /*16550*/  FADD R150, R151, R150 ;  /* 0x0000009697967221 */ /* 0x000fc60000000000 */
[----:B------:R-:W4:Y:S01]  /*16560*/  LDL.LU R134, [R1+0xcc4] ;  /* 0x000cc40001867983 */ /* 0x000f220000300800 */
[----:B------:R-:W-:-:S03]  /*16570*/  FADD R148, R149, R148 ;  /* 0x0000009495947221 */ /* 0x000fc60000000000 */
[----:B------:R0:W-:Y:S01]  /*16580*/  STL [R1+0xa40], R135 ;  /* 0x000a408701007387 */ /* 0x0001e20000100800 */
[----:B------:R-:W-:-:S01]  /*16590*/  FADD R146, R147, R146 ;  /* 0x0000009293927221 */ /* 0x000fc20000000000 */
[----:B------:R-:W-:Y:S02]  /*165a0*/  FADD R144, R145, R144 ;  /* 0x0000009091907221 */ /* 0x000fe40000000000 */
[----:B0-----:R-:W4:Y:S01]  /*165b0*/  LDL.LU R135, [R1+0xcc0] ;  /* 0x000cc00001877983 */ /* 0x001f220000300800 */
[----:B------:R-:W-:-:S03]  /*165c0*/  FADD R143, R24, R143 ;  /* 0x0000008f188f7221 */ /* 0x000fc60000000000 */
[----:B------:R-:W4:Y:S01]  /*165d0*/  LDL.LU R136, [R1+0xcbc] ;  /* 0x000cbc0001887983 */ /* 0x000f220000300800 */
[----:B------:R-:W-:-:S03]  /*165e0*/  FADD R142, R25, R142 ;  /* 0x0000008e198e7221 */ /* 0x000fc60000000000 */
[----:B------:R0:W-:Y:S01]  /*165f0*/  STL [R1+0xa44], R137 ;  /* 0x000a448901007387 */ /* 0x0001e20000100800 */
[----:B------:R-:W-:-:S01]  /*16600*/  FADD R141, R26, R141 ;  /* 0x0000008d1a8d7221 */ /* 0x000fc20000000000 */
[----:B------:R-:W-:Y:S01]  /*16610*/  FADD R140, R27, R140 ;  /* 0x0000008c1b8c7221 */ /* 0x000fe20000000000 */
[----:B------:R-:W-:-:S01]  /*16620*/  FADD R139, R28, R139 ;  /* 0x0000008b1c8b7221 */ /* 0x000fc20000000000 */
[----:B0-----:R-:W4:Y:S04]  /*16630*/  LDL.LU R137, [R1+0xcb8] ;  /* 0x000cb80001897983 */ /* 0x001f280000300800 */
[----:B------:R0:W-:Y:S01]  /*16640*/  STL [R1+0xa48], R150 ;  /* 0x000a489601007387 */ /* 0x0001e20000100800 */
[----:B------:R-:W-:-:S03]  /*16650*/  FADD R138, R29, R138 ;  /* 0x0000008a1d8a7221 */ /* 0x000fc60000000000 */
[----:B------:R1:W-:Y:S04]  /*16660*/  STL [R1+0xa4c], R148 ;  /* 0x000a4c9401007387 */ /* 0x0003e80000100800 */
        /* <DEDUP_REMOVED lines=9> */
[----:B------:R1:W-:Y:S04]  /*16700*/  STL [R1+0xa68], R139 ;  /* 0x000a688b01007387 */ /* 0x0003e80000100800 */
[----:B------:R1:W-:Y:S04]  /*16710*/  STL [R1+0xa6c], R138 ;  /* 0x000a6c8a01007387 */ /* 0x0003e80000100800 */
[----:B------:R-:W2:Y:S04]  /*16720*/  LDL.LU R151, [R1+0xa7c] ;  /* 0x000a7c0001977983 */ /* 0x000ea80000300800 */
[----:B------:R1:W-:Y:S04]  /*16730*/  STL [R1+0xa70], R3 ;  /* 0x000a700301007387 */ /* 0x0003e80000100800 */
[----:B0-----:R-:W3:Y:S04]  /*16740*/  LDL.LU R150, [R1+0xa80] ;  /* 0x000a800001967983 */ /* 0x001ee80000300800 */
[----:B------:R0:W-:Y:S04]  /*16750*/  STL [R1+0xa74], R2 ;  /* 0x000a740201007387 */ /* 0x0001e80000100800 */
[----:B------:R-:W4:Y:S04]  /*16760*/  LDL.LU R149, [R1+0xa84] ;  /* 0x000a840001957983 */ /* 0x000f280000300800 */
[----:B------:R0:W-:Y:S04]  /*16770*/  STL [R1+0xa78], R0 ;  /* 0x000a780001007387 */ /* 0x0001e80000100800 */
        /* <DEDUP_REMOVED lines=13> */
[----:B------:R-:W4:Y:S01]  /*16850*/  LDL.LU R0, [R1+0xabc] ;  /* 0x000abc0001007983 */ /* 0x000f220000300800 */
[----:B--2---:R-:W-:-:S01]  /*16860*/  FADD R151, R33, R151 ;  /* 0x0000009721977221 */ /* 0x004fc20000000000 */
[----:B---3--:R-:W-:-:S04]  /*16870*/  FADD R150, R34, R150 ;  /* 0x0000009622967221 */ /* 0x008fc80000000000 */
        /* <DEDUP_REMOVED lines=28> */
[----:B0-----:R-:W4:Y:S01]  /*16a40*/  LDL.LU R151, [R1+0xac0] ;  /* 0x000ac00001977983 */ /* 0x001f220000300800 */
[----:B------:R-:W-:-:S03]  /*16a50*/  FADD R0, R49, R0 ;  /* 0x0000000031007221 */ /* 0x000fc60000000000 */
[----:B------:R0:W-:Y:S04]  /*16a60*/  STL [R1+0xab4], R3 ;  /* 0x000ab40301007387 */ /* 0x0001e80000100800 */
[----:B-1----:R-:W4:Y:S04]  /*16a70*/  LDL.LU R150, [R1+0xac4] ;  /* 0x000ac40001967983 */ /* 0x002f280000300800 */
[----:B------:R1:W-:Y:S04]  /*16a80*/  STL [R1+0xab8], R2 ;  /* 0x000ab80201007387 */ /* 0x0003e80000100800 */
[----:B--2---:R-:W2:Y:S04]  /*16a90*/  LDL.LU R149, [R1+0xac8] ;  /* 0x000ac80001957983 */ /* 0x004ea80000300800 */
[----:B------:R1:W-:Y:S04]  /*16aa0*/  STL [R1+0xabc], R0 ;  /* 0x000abc0001007387 */ /* 0x0003e80000100800 */
[----:B---3--:R-:W3:Y:S04]  /*16ab0*/  LDL.LU R148, [R1+0xacc] ;  /* 0x000acc0001947983 */ /* 0x008ee80000300800 */
[----:B----4-:R-:W4:Y:S04]  /*16ac0*/  LDL.LU R147, [R1+0xad0] ;  /* 0x000ad00001937983 */ /* 0x010f280000300800 */
        /* <DEDUP_REMOVED lines=10> */
[----:B-1----:R-:W4:Y:S04]  /*16b70*/  LDL.LU R2, [R1+0xafc] ;  /* 0x000afc0001027983 */ /* 0x002f280000300800 */
[----:B------:R-:W4:Y:S01]  /*16b80*/  LDL.LU R0, [R1+0xb00] ;  /* 0x000b000001007983 */ /* 0x000f220000300800 */
[----:B------:R-:W-:-:S01]  /*16b90*/  FADD R151, R50, R151 ;  /* 0x0000009732977221 */ /* 0x000fc20000000000 */
[----:B------:R-:W-:-:S04]  /*16ba0*/  FADD R150, R51, R150 ;  /* 0x0000009633967221 */ /* 0x000fc80000000000 */
[----:B------:R0:W-:Y:S01]  /*16bb0*/  STL [R1+0xac0], R151 ;  /* 0x000ac09701007387 */ /* 0x0001e20000100800 */
[----:B--2---:R-:W-:-:S03]  /*16bc0*/  FADD R149, R52, R149 ;  /* 0x0000009534957221 */ /* 0x004fc60000000000 */
        /* <DEDUP_REMOVED lines=202> */
[----:B------:R-:W-:Y:S01]  /*17870*/  STL [R1+0xbd0], R151 ;  /* 0x000bd09701007387 */ /* 0x000fe20000100800 */
[----:B--2---:R-:W-:-:S03]  /*17880*/  FADD R149, R120, R149 ;  /* 0x0000009578957221 */ /* 0x004fc60000000000 */
        /* <DEDUP_REMOVED lines=24> */
[----:B------:R0:W-:Y:S04]  /*17a10*/  STL [R1+0xc04], R138 ;  /* 0x000c048a01007387 */ /* 0x0001e80000100800 */
[----:B0-----:R-:W2:Y:S04]  /*17a20*/  LDL.LU R138, [R1+0xc14] ;  /* 0x000c1400018a7983 */ /* 0x001ea80000300800 */
[----:B------:R-:W-:Y:S04]  /*17a30*/  STL [R1+0xc08], R3 ;  /* 0x000c080301007387 */ /* 0x000fe80000100800 */
[----:B------:R-:W3:Y:S01]  /*17a40*/  LDL.LU R139, [R1+0xc18] ;  /* 0x000c1800018b7983 */ /* 0x000ee20000300800 */
[----:B------:R-:W-:-:S01]  /*17a50*/  FADD R2, R133, R2 ;  /* 0x0000000285027221 */ /* 0x000fc20000000000 */
[----:B------:R-:W-:-:S04]  /*17a60*/  FADD R0, R134, R0 ;  /* 0x0000000086007221 */ /* 0x000fc80000000000 */
        /* <DEDUP_REMOVED lines=17> */
[----:B--2---:R-:W-:-:S05]  /*17b80*/  FADD R138, R135, R138 ;  /* 0x0000008a878a7221 */ /* 0x004fca0000000000 */
[----:B------:R0:W-:Y:S01]  /*17b90*/  STL [R1+0xc14], R138 ;  /* 0x000c148a01007387 */ /* 0x0001e20000100800 */
[----:B---3--:R-:W-:-:S03]  /*17ba0*/  FADD R139, R136, R139 ;  /* 0x0000008b888b7221 */ /* 0x008fc60000000000 */
[----:B0-----:R-:W2:Y:S04]  /*17bb0*/  LDL.LU R138, [R1+0xcb4] ;  /* 0x000cb400018a7983 */ /* 0x001ea80000300800 */
[----:B------:R0:W-:Y:S04]  /*17bc0*/  STL [R1+0xc18], R139 ;  /* 0x000c188b01007387 */ /* 0x0001e80000100800 */
[----:B0-----:R-:W3:Y:S01]  /*17bd0*/  LDL.LU R139, [R1+0xcb0] ;  /* 0x000cb000018b7983 */ /* 0x001ee20000300800 */
[----:B----4-:R-:W-:-:S05]  /*17be0*/  FADD R140, R137, R140 ;  /* 0x0000008c898c7221 */ /* 0x010fca0000000000 */
[----:B------:R0:W-:Y:S04]  /*17bf0*/  STL [R1+0xc1c], R140 ;  /* 0x000c1c8c01007387 */ /* 0x0001e80000100800 */
[----:B0-----:R-:W4:Y:S01]  /*17c00*/  LDL.LU R140, [R1+0xcac] ;  /* 0x000cac00018c7983 */ /* 0x001f220000300800 */
        /* <DEDUP_REMOVED lines=35> */
[----:B0-----:R4:W5:Y:S01]  /*17e40*/  LDL.LU R2, [R1+0xc7c] ;  /* 0x000c7c0001027983 */ /* 0x0019620000300800 */
[----:B------:R-:W-:Y:S01]  /*17e50*/  UMOV UR6, URZ ;  /* 0x0000003f00067c82 */ /* 0x000fe20008000000 */
[----:B--2---:R-:W-:-:S05]  /*17e60*/  FADD R0, R150, R0 ;  /* 0x0000000096007221 */ /* 0x004fca0000000000 */
[----:B------:R0:W-:Y:S01]  /*17e70*/  STL [R1+0xc50], R0 ;  /* 0x000c500001007387 */ /* 0x0001e20000100800 */
[----:B---3--:R-:W-:-:S03]  /*17e80*/  FADD R3, R3, R151 ;  /* 0x0000009703037221 */ /* 0x008fc60000000000 */
[----:B0-----:R4:W5:Y:S04]  /*17e90*/  LDL.LU R0, [R1+0xc78] ;  /* 0x000c780001007983 */ /* 0x0019680000300800 */
[----:B------:R4:W-:Y:S02]  /*17ea0*/  STL [R1+0xc54], R3 ;  /* 0x000c540301007387 */ /* 0x0009e40000100800 */
.L_x_29:
[----:B------:R-:W-:Y:S05]  /*17eb0*/  @!P1 BRA `(.L_x_30) ;  /* 0x0000000000049947 */ /* 0x000fea0003800000 */
[----:B------:R-:W-:Y:S01]  /*17ec0*/  BPT.TRAP 0x1 ;  /* 0x000000040000795c */ /* 0x000fe20000300000 */
.L_x_30:
[----:B----4-:R-:W2:Y:S04]  /*17ed0*/  LDL R3, [R1+0xc58] ;  /* 0x000c580001037983 */ /* 0x010ea80000100800 */
[----:B-----5:R3:W-:Y:S04]  /*17ee0*/  STL [R1+0xc78], R0 ;  /* 0x000c780001007387 */ /* 0x0207e80000100800 */
[----:B---3--:R-:W3:Y:S01]  /*17ef0*/  LDL R0, [R1+0xc5c] ;  /* 0x000c5c0001007983 */ /* 0x008ee20000100800 */
[----:B--2---:R-:W-:Y:S01]  /*17f00*/  ISETP.NE.AND P0, PT, R3, RZ, PT ;  /* 0x000000ff0300720c */ /* 0x004fe20003f05270 */
[----:B------:R-:W-:-:S12]  /*17f10*/  IMAD.U32 R3, RZ, RZ, UR27 ;  /* 0x0000001bff037e24 */ /* 0x000fd8000f8e00ff */
[----:B------:R-:W-:-:S05]  /*17f20*/  @P0 LEA R3, R3, UR15, 0x3 ;  /* 0x0000000f03030c11 */ /* 0x000fca000f8e18ff */
[----:B------:R-:W-:-:S05]  /*17f30*/  @P0 VIADD R3, R3, 0x50 ;  /* 0x0000005003030836 */ /* 0x000fca0000000000 */
[----:B---3--:R-:W-:Y:S02]  /*17f40*/  @P0 PRMT R3, R0, 0x654, R3 ;  /* 0x0000065400030816 */ /* 0x008fe40000000003 */
[----:B------:R2:W5:Y:S01]  /*17f50*/  LDL.LU R0, [R1+0xc78] ;  /* 0x000c780001007983 */ /* 0x0005620000300800 */
[----:B------:R-:W-:Y:S01]  /*17f60*/  UISETP.GT.U32.AND UP0, UPT, UR13, 0x1, UPT ;  /* 0x000000010d00788c */ /* 0x000fe2000bf04070 */
[----:B------:R2:W-:Y:S05]  /*17f70*/  @P0 SYNCS.ARRIVE.TRANS64.RED.A1T0 RZ, [R3+URZ], RZ ;  /* 0x000000ff03ff09a7 */ /* 0x0005ea000810043f */
[----:B------:R-:W-:-:S13]  /*17f80*/  PLOP3.LUT P0, PT, PT, PT, UP0, 0x80, 0x0 ;  /* 0x000000000000781c */ /* 0x000fda0003f0f008 */
[----:B--2---:R-:W-:Y:S05]  /*17f90*/  @P0 BRA `(.L_x_31) ;  /* 0x0000000000040947 */ /* 0x004fea0003800000 */
[----:B------:R-:W-:Y:S01]  /*17fa0*/  BPT.TRAP 0x1 ;  /* 0x000000040000795c */ /* 0x000fe20000300000 */
.L_x_31:
[----:B------:R-:W-:Y:S01]  /*17fb0*/  UIADD3 UR26, UR26, 0x1, URZ ;  /* 0x000000011a1a7890 */ /* 0x000fe2000fffe03f */
[C---:B------:R-:W-:Y:S01]  /*17fc0*/  ISETP.GT.AND P0, PT, R2.reuse, 0x1, PT ;  /* 0x000000010200780c */ /* 0x040fe20003f04270 */
[----:B------:R-:W-:Y:S01]  /*17fd0*/  UIADD3 UR27, UR27, 0x1, URZ ;  /* 0x000000011b1b7890 */ /* 0x000fe2000fffe03f */
[----:B------:R-:W-:Y:S01]  /*17fe0*/  VIADD R2, R2, 0xffffffff ;  /* 0xffffffff02027836 */ /* 0x000fe20000000000 */
[----:B------:R-:W-:Y:S02]  /*17ff0*/  UISETP.NE.AND UP0, UPT, UR26, 0xa, UPT ;  /* 0x0000000a1a00788c */ /* 0x000fe4000bf05270 */
[----:B------:R-:W-:Y:S02]  /*18000*/  UISETP.NE.AND UP1, UPT, UR27, 0xa, UPT ;  /* 0x0000000a1b00788c */ /* 0x000fe4000bf25270 */
[----:B------:R-:W-:Y:S02]  /*18010*/  USEL UR8, URZ, 0x1, UP0 ;  /* 0x000000013f087887 */ /* 0x000fe40008000000 */
[----:B------:R-:W-:-:S02]  /*18020*/  USEL UR26, UR26, URZ, UP0 ;  /* 0x0000003f1a1a7287 */ /* 0x000fc40008000000 */
[----:B------:R-:W-:Y:S02]  /*18030*/  USEL UR27, UR27, URZ, UP1 ;  /* 0x0000003f1b1b7287 */ /* 0x000fe40008800000 */
[----:B-----5:R-:W-:Y:S01]  /*18040*/  LOP3.LUT R0, R0, UR8, RZ, 0x3c, !PT ;  /* 0x0000000800007c12 */ /* 0x020fe2000f8e3cff */
[----:B------:R-:W-:Y:S01]  /*18050*/  UMOV UR8, 0x1 ;  /* 0x0000000100087882 */ /* 0x000fe20000000000 */
[----:B------:R-:W-:Y:S08]  /*18060*/  @P0 BRA `(.L_x_32) ;  /* 0xffffff50009c0947 */ /* 0x000ff0000383ffff */
.L_x_24:
[----:B------:R-:W-:-:S04]  /*18070*/  UISETP.NE.AND UP0, UPT, UR6, URZ, UPT ;  /* 0x0000003f0600728c */ /* 0x000fc8000bf05270 */
[----:B------:R-:W-:-:S06]  /*18080*/  USEL UR6, URZ, 0x1, !UP0 ;  /* 0x000000013f067887 */ /* 0x000fcc000c000000 */
[----:B------:R-:W-:-:S13]  /*18090*/  ISETP.NE.AND P0, PT, RZ, UR6, PT ;  /* 0x00000006ff007c0c */ /* 0x000fda000bf05270 */
[----:B------:R-:W-:Y:S05]  /*180a0*/  @!P0 BRA `(.L_x_33) ;  /* 0x0000007800988947 */ /* 0x000fea0003800000 */
[----:B------:R2:W-:Y:S04]  /*180b0*/  STL [R1+0xe68], R27 ;  /* 0x000e681b01007387 */ /* 0x0005e80000100800 */
[----:B--2---:R-:W2:Y:S04]  /*180c0*/  LDL.LU R27, [R1+0x400] ;  /* 0x00040000011b7983 */ /* 0x004ea80000300800 */
[----:B------:R4:W-:Y:S04]  /*180d0*/  STL [R1+0xe64], R28 ;  /* 0x000e641c01007387 */ /* 0x0009e80000100800 */
[----:B----4-:R-:W4:Y:S04]  /*180e0*/  LDL.LU R28, [R1+0x404] ;  /* 0x00040400011c7983 */ /* 0x010f280000300800 */
[----:B------:R0:W-:Y:S04]  /*180f0*/  STL [R1+0xe60], R29 ;  /* 0x000e601d01007387 */ /* 0x0001e80000100800 */
[----:B0-----:R-:W3:Y:S04]  /*18100*/  LDL.LU R29, [R1+0x408] ;  /* 0x00040800011d7983 */ /* 0x001ee80000300800 */
        /* <DEDUP_REMOVED lines=126> */
[----:B------:R-:W3:Y:S04]  /*188f0*/  LDL.LU R0, [R1+0x624] ;  /* 0x0006240001007983 */ /* 0x000ee80000300800 */
[----:B------:R-:W3:Y:S04]  /*18900*/  LDL.LU R2, [R1+0x5d0] ;  /* 0x0005d00001027983 */ /* 0x000ee80000300800 */
[----:B------:R-:W3:Y:S04]  /*18910*/  LDL.LU R3, [R1+0x628] ;  /* 0x0006280001037983 */ /* 0x000ee80000300800 */
        /* <DEDUP_REMOVED lines=30> */
[----:B-----5:R0:W-:Y:S04]  /*18b00*/  STL [R1+0xd24], R108 ;  /* 0x000d246c01007387 */ /* 0x0201e80000100800 */
        /* <DEDUP_REMOVED lines=86> */
[----:B0-----:R-:W3:Y:S01]  /*19070*/  LDL.LU R151, [R1+0x508] ;  /* 0x0005080001977983 */ /* 0x001ee20000300800 */
[----:B--2---:R-:W-:Y:S01]  /*19080*/  FADD R4, R27, R4 ;  /* 0x000000041b047221 */ /* 0x004fe20000000000 */
[----:B----4-:R-:W-:Y:S01]  /*19090*/  FADD R5, R28, R5 ;  /* 0x000000051c057221 */ /* 0x010fe20000000000 */
[----:B---3--:R-:W-:Y:S01]  /*190a0*/  FADD R6, R29, R6 ;  /* 0x000000061d067221 */ /* 0x008fe20000000000 */
[----:B------:R-:W2:Y:S01]  /*190b0*/  LDL.LU R27, [R1+0xe68] ;  /* 0x000e6800011b7983 */ /* 0x000ea20000300800 */
[----:B------:R-:W-:Y:S01]  /*190c0*/  FADD R7, R30, R7 ;  /* 0x000000071e077221 */ /* 0x000fe20000000000 */
        /* <DEDUP_REMOVED lines=116> */
[----:B------:R-:W-:Y:S01]  /*19810*/  FADD R194, R89, R194 ;  /* 0x000000c259c27221 */ /* 0x000fe20000000000 */
[----:B------:R-:W-:Y:S02]  /*19820*/  FADD R110, R111, R110 ;  /* 0x0000006e6f6e7221 */ /* 0x000fe40000000000 */
[----:B------:R-:W4:Y:S01]  /*19830*/  LDL.LU R86, [R1+0xd7c] ;  /* 0x000d7c0001567983 */ /* 0x000f220000300800 */
[----:B------:R-:W-:Y:S01]  /*19840*/  FADD R195, R90, R195 ;  /* 0x000000c35ac37221 */ /* 0x000fe20000000000 */
[----:B------:R-:W-:Y:S02]  /*19850*/  FADD R108, R109, R108 ;  /* 0x0000006c6d6c7221 */ /* 0x000fe40000000000 */
[----:B------:R-:W4:Y:S01]  /*19860*/  LDL.LU R87, [R1+0xd78] ;  /* 0x000d780001577983 */ /* 0x000f220000300800 */
[----:B------:R-:W-:Y:S01]  /*19870*/  FADD R196, R91, R196 ;  /* 0x000000c45bc47221 */ /* 0x000fe20000000000 */
[----:B------:R-:W-:-:S02]  /*19880*/  FADD R106, R107, R106 ;  /* 0x0000006a6b6a7221 */ /* 0x000fc40000000000 */
[----:B------:R-:W4:Y:S01]  /*19890*/  LDL.LU R88, [R1+0xd74] ;  /* 0x000d740001587983 */ /* 0x000f220000300800 */
[----:B------:R-:W-:Y:S01]  /*198a0*/  FADD R197, R92, R197 ;  /* 0x000000c55cc57221 */ /* 0x000fe20000000000 */
[----:B------:R-:W-:Y:S02]  /*198b0*/  FADD R104, R105, R104 ;  /* 0x0000006869687221 */ /* 0x000fe40000000000 */
        /* <DEDUP_REMOVED lines=8> */
[----:B------:R-:W-:Y:S01]  /*19940*/  FADD R94, R95, R94 ;  /* 0x0000005e5f5e7221 */ /* 0x000fe20000000000 */
[----:B------:R-:W-:Y:S01]  /*19950*/  FADD R0, R93, R0 ;  /* 0x000000005d007221 */ /* 0x000fe20000000000 */
[----:B------:R0:W-:Y:S01]  /*19960*/  STL [R1+0x600], R110 ;  /* 0x0006006e01007387 */ /* 0x0001e20000100800 */
        /* <DEDUP_REMOVED lines=31> */
[----:B------:R-:W-:Y:S01]  /*19b60*/  FADD R198, R151, R198 ;  /* 0x000000c697c67221 */ /* 0x000fe20000000000 */
[----:B------:R-:W-:Y:S01]  /*19b70*/  FADD R222, R127, R222 ;  /* 0x000000de7fde7221 */ /* 0x000fe20000000000 */
        /* <DEDUP_REMOVED lines=60> */
[----:B------:R-:W4:Y:S04]  /*19f40*/  LDL.LU R109, [R1+0x228] ;  /* 0x00022800016d7983 */ /* 0x000f280000300800 */
[----:B-1----:R-:W4:Y:S04]  /*19f50*/  LDL.LU R108, [R1+0x680] ;  /* 0x00068000016c7983 */ /* 0x002f280000300800 */
[----:B------:R-:W4:Y:S04]  /*19f60*/  LDL.LU R107, [R1+0x22c] ;  /* 0x00022c00016b7983 */ /* 0x000f280000300800 */
[----:B------:R-:W4:Y:S04]  /*19f70*/  LDL.LU R106, [R1+0x684] ;  /* 0x00068400016a7983 */ /* 0x000f280000300800 */
[----:B------:R-:W4:Y:S04]  /*19f80*/  LDL.LU R105, [R1+0x230] ;  /* 0x0002300001697983 */ /* 0x000f280000300800 */
[----:B--2---:R-:W2:Y:S04]  /*19f90*/  LDL.LU R104, [R1+0x688] ;  /* 0x0006880001687983 */ /* 0x004ea80000300800 */
[----:B------:R-:W2:Y:S04]  /*19fa0*/  LDL.LU R103, [R1+0x234] ;  /* 0x0002340001677983 */ /* 0x000ea80000300800 */
[----:B------:R-:W2:Y:S04]  /*19fb0*/  LDL.LU R102, [R1+0x68c] ;  /* 0x00068c0001667983 */ /* 0x000ea80000300800 */
[----:B------:R-:W2:Y:S04]  /*19fc0*/  LDL.LU R101, [R1+0x238] ;  /* 0x0002380001657983 */ /* 0x000ea80000300800 */
[----:B---3--:R-:W3:Y:S04]  /*19fd0*/  LDL.LU R100, [R1+0x690] ;  /* 0x0006900001647983 */ /* 0x008ee80000300800 */
[----:B------:R-:W3:Y:S04]  /*19fe0*/  LDL.LU R99, [R1+0x23c] ;  /* 0x00023c0001637983 */ /* 0x000ee80000300800 */
        /* <DEDUP_REMOVED lines=8> */
[----:B------:R-:W3:Y:S01]  /*1a070*/  LDL.LU R3, [R1+0x6a4] ;  /* 0x0006a40001037983 */ /* 0x000ee20000300800 */
[----:B----4-:R-:W-:-:S05]  /*1a080*/  FADD R150, R151, R150 ;  /* 0x0000009697967221 */ /* 0x010fca0000000000 */
[----:B------:R0:W-:Y:S01]  /*1a090*/  STL [R1+0x62c], R150 ;  /* 0x00062c9601007387 */ /* 0x0001e20000100800 */
[----:B------:R-:W-:Y:S01]  /*1a0a0*/  FADD R148, R149, R148 ;  /* 0x0000009495947221 */ /* 0x000fe20000000000 */
[----:B------:R-:W-:-:S04]  /*1a0b0*/  FADD R146, R147, R146 ;  /* 0x0000009293927221 */ /* 0x000fc80000000000 */
        /* <DEDUP_REMOVED lines=41> */
[----:B--2---:R-:W-:-:S03]  /*1a350*/  FADD R104, R105, R104 ;  /* 0x0000006869687221 */ /* 0x004fc60000000000 */
[----:B------:R2:W-:Y:S01]  /*1a360*/  STL [R1+0x684], R106 ;  /* 0x0006846a01007387 */ /* 0x0005e20000100800 */
[----:B------:R-:W-:-:S03]  /*1a370*/  FADD R102, R103, R102 ;  /* 0x0000006667667221 */ /* 0x000fc60000000000 */
[----:B------:R2:W-:Y:S01]  /*1a380*/  STL [R1+0x688], R104 ;  /* 0x0006886801007387 */ /* 0x0005e20000100800 */
[----:B---3--:R-:W-:-:S03]  /*1a390*/  FADD R100, R101, R100 ;  /* 0x0000006465647221 */ /* 0x008fc60000000000 */
[----:B------:R3:W-:Y:S01]  /*1a3a0*/  STL [R1+0x68c], R102 ;  /* 0x00068c6601007387 */ /* 0x0007e20000100800 */
[----:B------:R-:W-:-:S03]  /*1a3b0*/  FADD R98, R99, R98 ;  /* 0x0000006263627221 */ /* 0x000fc60000000000 */
[----:B------:R3:W-:Y:S01]  /*1a3c0*/  STL [R1+0x690], R100 ;  /* 0x0006906401007387 */ /* 0x0007e20000100800 */
[----:B------:R-:W-:-:S03]  /*1a3d0*/  FADD R96, R97, R96 ;  /* 0x0000006061607221 */ /* 0x000fc60000000000 */
[----:B------:R3:W-:Y:S04]  /*1a3e0*/  STL [R1+0x694], R98 ;  /* 0x0006946201007387 */ /* 0x0007e80000100800 */
[----:B------:R3:W-:Y:S01]  /*1a3f0*/  STL [R1+0x698], R96 ;  /* 0x0006986001007387 */ /* 0x0007e20000100800 */
[----:B------:R-:W-:-:S03]  /*1a400*/  FADD R94, R95, R94 ;  /* 0x0000005e5f5e7221 */ /* 0x000fc60000000000 */
[----:B------:R-:W3:Y:S04]  /*1a410*/  LDL.LU R151, [R1+0x250] ;  /* 0x0002500001977983 */ /* 0x000ee80000300800 */
[----:B------:R3:W-:Y:S01]  /*1a420*/  STL [R1+0x69c], R94 ;  /* 0x00069c5e01007387 */ /* 0x0007e20000100800 */
[----:B------:R-:W-:-:S03]  /*1a430*/  FADD R0, R93, R0 ;  /* 0x000000005d007221 */ /* 0x000fc60000000000 */
[----:B0-----:R-:W3:Y:S04]  /*1a440*/  LDL.LU R150, [R1+0x6a8] ;  /* 0x0006a80001967983 */ /* 0x001ee80000300800 */
[----:B------:R0:W-:Y:S01]  /*1a450*/  STL [R1+0x6a0], R0 ;  /* 0x0006a00001007387 */ /* 0x0001e20000100800 */
[----:B------:R-:W-:-:S03]  /*1a460*/  FADD R3, R2, R3 ;  /* 0x0000000302037221 */ /* 0x000fc60000000000 */
[----:B------:R-:W3:Y:S04]  /*1a470*/  LDL.LU R149, [R1+0x254] ;  /* 0x0002540001957983 */ /* 0x000ee80000300800 */
[----:B------:R0:W-:Y:S04]  /*1a480*/  STL [R1+0x6a4], R3 ;  /* 0x0006a40301007387 */ /* 0x0001e80000100800 */
[----:B-1----:R-:W3:Y:S04]  /*1a490*/  LDL.LU R148, [R1+0x6ac] ;  /* 0x0006ac0001947983 */ /* 0x002ee80000300800 */
[----:B------:R-:W3:Y:S04]  /*1a4a0*/  LDL.LU R147, [R1+0x258] ;  /* 0x0002580001937983 */ /* 0x000ee80000300800 */
        /* <DEDUP_REMOVED lines=54> */
[----:B0-----:R-:W3:Y:S04]  /*1a810*/  LDL.LU R0, [R1+0x71c] ;  /* 0x00071c0001007983 */ /* 0x001ee80000300800 */
[----:B------:R-:W3:Y:S04]  /*1a820*/  LDL.LU R2, [R1+0x2c8] ;  /* 0x0002c80001027983 */ /* 0x000ee80000300800 */
[----:B------:R-:W3:Y:S01]  /*1a830*/  LDL.LU R3, [R1+0x720] ;  /* 0x0007200001037983 */ /* 0x000ee20000300800 */
[----:B------:R-:W-:-:S05]  /*1a840*/  FADD R150, R151, R150 ;  /* 0x0000009697967221 */ /* 0x000fca0000000000 */
[----:B------:R0:W-:Y:S01]  /*1a850*/  STL [R1+0x6a8], R150 ;  /* 0x0006a89601007387 */ /* 0x0001e20000100800 */
[----:B------:R-:W-:Y:S01]  /*1a860*/  FADD R148, R149, R148 ;  /* 0x0000009495947221 */ /* 0x000fe20000000000 */
        /* <DEDUP_REMOVED lines=337> */
[----:B------:R-:W4:Y:S04]  /*1bd80*/  LDL.LU R121, [R1] ;  /* 0x0000000001797983 */ /* 0x000f280000300800 */
        /* <DEDUP_REMOVED lines=280> */
[----:B------:R-:W-:Y:S01]  /*1cf10*/  STL [R1+0x914], R150 ;  /* 0x0009149601007387 */ /* 0x000fe20000100800 */
[----:B------:R-:W-:Y:S01]  /*1cf20*/  FADD R148, R149, R148 ;  /* 0x0000009495947221 */ /* 0x000fe20000000000 */
[----:B----4-:R-:W-:-:S04]  /*1cf30*/  FADD R146, R147, R146 ;  /* 0x0000009293927221 */ /* 0x010fc80000000000 */
        /* <DEDUP_REMOVED lines=29> */
[----:B--2---:R-:W-:-:S03]  /*1d110*/  FADD R116, R117, R116 ;  /* 0x0000007475747221 */ /* 0x004fc60000000000 */
[----:B------:R-:W-:Y:S01]  /*1d120*/  STL [R1+0x954], R118 ;  /* 0x0009547601007387 */ /* 0x000fe20000100800 */
[----:B------:R-:W-:-:S03]  /*1d130*/  FADD R114, R115, R114 ;  /* 0x0000007273727221 */ /* 0x000fc60000000000 */
[----:B------:R-:W-:Y:S01]  /*1d140*/  STL [R1+0x958], R116 ;  /* 0x0009587401007387 */ /* 0x000fe20000100800 */
[----:B---3--:R-:W-:-:S03]  /*1d150*/  FADD R112, R113, R112 ;  /* 0x0000007071707221 */ /* 0x008fc60000000000 */
        /* <DEDUP_REMOVED lines=18> */
[----:B------:R-:W-:Y:S01]  /*1d280*/  FADD R94, R95, R94 ;  /* 0x0000005e5f5e7221 */ /* 0x000fe20000000000 */
[----:B------:R-:W-:Y:S02]  /*1d290*/  FADD R0, R93, R0 ;  /* 0x000000005d007221 */ /* 0x000fe40000000000 */
[----:B------:R-:W2:Y:S04]  /*1d2a0*/  LDL.LU R93, [R1+0x138] ;  /* 0x00013800015d7983 */ /* 0x000ea80000300800 */
[----:B------:R0:W-:Y:S01]  /*1d2b0*/  STL [R1+0x984], R94 ;  /* 0x0009845e01007387 */ /* 0x0001e20000100800 */
[----:B------:R-:W-:-:S03]  /*1d2c0*/  FADD R3, R2, R3 ;  /* 0x0000000302037221 */ /* 0x000fc60000000000 */
[----:B0-----:R-:W2:Y:S04]  /*1d2d0*/  LDL.LU R94, [R1+0x990] ;  /* 0x00099000015e7983 */ /* 0x001ea80000300800 */
[----:B------:R0:W-:Y:S04]  /*1d2e0*/  STL [R1+0x988], R0 ;  /* 0x0009880001007387 */ /* 0x0001e80000100800 */
[----:B------:R-:W3:Y:S04]  /*1d2f0*/  LDL.LU R95, [R1+0x13c] ;  /* 0x00013c00015f7983 */ /* 0x000ee80000300800 */
[----:B------:R1:W-:Y:S04]  /*1d300*/  STL [R1+0x98c], R3 ;  /* 0x00098c0301007387 */ /* 0x0003e80000100800 */
[----:B------:R-:W3:Y:S04]  /*1d310*/  LDL.LU R96, [R1+0x994] ;  /* 0x0009940001607983 */ /* 0x000ee80000300800 */
        /* <DEDUP_REMOVED lines=72> */
[----:B0-----:R-:W4:Y:S04]  /*1d7a0*/  LDL.LU R98, [R1+0xd4c] ;  /* 0x000d4c0001627983 */ /* 0x001f280000300800 */
[----:B------:R-:W4:Y:S04]  /*1d7b0*/  LDL.LU R99, [R1+0xd48] ;  /* 0x000d480001637983 */ /* 0x000f280000300800 */
[----:B------:R0:W-:Y:S01]  /*1d7c0*/  STL [R1+0x99c], R100 ;  /* 0x00099c6401007387 */ /* 0x0001e20000100800 */
[----:B------:R-:W-:Y:S01]  /*1d7d0*/  FADD R106, R105, R106 ;  /* 0x0000006a696a7221 */ /* 0x000fe20000000000 */
        /* <DEDUP_REMOVED lines=27> */
[----:B------:R-:W-:Y:S01]  /*1d990*/  FADD R142, R143, R142 ;  /* 0x0000008e8f8e7221 */ /* 0x000fe20000000000 */
[----:B------:R-:W-:Y:S01]  /*1d9a0*/  FADD R140, R141, R140 ;  /* 0x0000008c8d8c7221 */ /* 0x000fe20000000000 */
        /* <DEDUP_REMOVED lines=13> */
[----:B------:R-:W-:Y:S04]  /*1da80*/  STL [R1+0x9c0], R150 ;  /* 0x0009c09601007387 */ /* 0x000fe80000100800 */
[----:B------:R-:W-:Y:S04]  /*1da90*/  STL [R1+0x9c4], R148 ;  /* 0x0009c49401007387 */ /* 0x000fe80000100800 */
        /* <DEDUP_REMOVED lines=13> */
[----:B------:R-:W-:Y:S04]  /*1db70*/  STL [R1+0x9e8], R130 ;  /* 0x0009e88201007387 */ /* 0x000fe80000100800 */
[----:B------:R-:W-:Y:S01]  /*1db80*/  STL [R1+0x9ec], R128 ;  /* 0x0009ec8001007387 */ /* 0x000fe20000100800 */
[----:B------:R-:W-:-:S03]  /*1db90*/  FADD R0, R117, R0 ;  /* 0x0000000075007221 */ /* 0x000fc60000000000 */
[----:B------:R-:W-:Y:S04]  /*1dba0*/  STL [R1+0x9f0], R126 ;  /* 0x0009f07e01007387 */ /* 0x000fe80000100800 */
[----:B------:R-:W-:Y:S04]  /*1dbb0*/  STL [R1+0x9f4], R124 ;  /* 0x0009f47c01007387 */ /* 0x000fe80000100800 */
[----:B------:R-:W-:Y:S04]  /*1dbc0*/  STL [R1+0x9f8], R122 ;  /* 0x0009f87a01007387 */ /* 0x000fe80000100800 */
[----:B------:R-:W-:Y:S04]  /*1dbd0*/  STL [R1+0x9fc], R120 ;  /* 0x0009fc7801007387 */ /* 0x000fe80000100800 */
[----:B------:R-:W2:Y:S04]  /*1dbe0*/  LDL.LU R117, [R1+0x1b4] ;  /* 0x0001b40001757983 */ /* 0x000ea80000300800 */
[----:B------:R0:W-:Y:S04]  /*1dbf0*/  STL [R1+0xa00], R118 ;  /* 0x000a007601007387 */ /* 0x0001e80000100800 */
[----:B------:R-:W2:Y:S01]  /*1dc00*/  LDL.LU R149, [R1+0xa0c] ;  /* 0x000a0c0001957983 */ /* 0x000ea20000300800 */
[----:B------:R-:W-:-:S03]  /*1dc10*/  FADD R3, R2, R3 ;  /* 0x0000000302037221 */ /* 0x000fc60000000000 */
[----:B------:R1:W-:Y:S04]  /*1dc20*/  STL [R1+0xa04], R0 ;  /* 0x000a040001007387 */ /* 0x0003e80000100800 */
[----:B0-----:R-:W3:Y:S04]  /*1dc30*/  LDL.LU R118, [R1+0x1b8] ;  /* 0x0001b80001767983 */ /* 0x001ee80000300800 */
[----:B------:R0:W-:Y:S04]  /*1dc40*/  STL [R1+0xa08], R3 ;  /* 0x000a080301007387 */ /* 0x0001e80000100800 */
[----:B-1----:R-:W3:Y:S04]  /*1dc50*/  LDL.LU R0, [R1+0xa10] ;  /* 0x000a100001007983 */ /* 0x002ee80000300800 */
[----:B------:R-:W4:Y:S04]  /*1dc60*/  LDL.LU R119, [R1+0x1bc] ;  /* 0x0001bc0001777983 */ /* 0x000f280000300800 */
[----:B------:R-:W4:Y:S04]  /*1dc70*/  LDL.LU R2, [R1+0xa14] ;  /* 0x000a140001027983 */ /* 0x000f280000300800 */
[----:B------:R-:W4:Y:S04]  /*1dc80*/  LDL.LU R120, [R1+0x1c0] ;  /* 0x0001c00001787983 */ /* 0x000f280000300800 */
[----:B0-----:R-:W4:Y:S04]  /*1dc90*/  LDL.LU R3, [R1+0xa18] ;  /* 0x000a180001037983 */ /* 0x001f280000300800 */
        /* <DEDUP_REMOVED lines=30> */
[----:B--2---:R-:W-:-:S03]  /*1de80*/  FADD R149, R117, R149 ;  /* 0x0000009575957221 */ /* 0x004fc60000000000 */
[----:B------:R-:W2:Y:S04]  /*1de90*/  LDL.LU R117, [R1+0xd00] ;  /* 0x000d000001757983 */ /* 0x000ea80000300800 */
        /* <DEDUP_REMOVED lines=8> */
[----:B------:R-:W3:Y:S01]  /*1df20*/  LDL.LU R119, [R1+0xcf8] ;  /* 0x000cf80001777983 */ /* 0x000ee20000300800 */
[----:B------:R-:W-:-:S03]  /*1df30*/  FADD R122, R121, R122 ;  /* 0x0000007a797a7221 */ /* 0x000fc60000000000 */
[----:B------:R0:W-:Y:S01]  /*1df40*/  STL [R1+0xa14], R2 ;  /* 0x000a140201007387 */ /* 0x0001e20000100800 */
[----:B------:R-:W-:-:S03]  /*1df50*/  FADD R124, R123, R124 ;  /* 0x0000007c7b7c7221 */ /* 0x000fc60000000000 */
[----:B0-----:R-:W3:Y:S04]  /*1df60*/  LDL.LU R2, [R1+0xa60] ;  /* 0x000a600001027983 */ /* 0x001ee80000300800 */
[----:B------:R-:W3:Y:S04]  /*1df70*/  LDL.LU R120, [R1+0xcf4] ;  /* 0x000cf40001787983 */ /* 0x000ee80000300800 */
[----:B------:R0:W-:Y:S01]  /*1df80*/  STL [R1+0xa18], R3 ;  /* 0x000a180301007387 */ /* 0x0001e20000100800 */
[----:B------:R-:W-:Y:S01]  /*1df90*/  FADD R126, R125, R126 ;  /* 0x0000007e7d7e7221 */ /* 0x000fe20000000000 */
[----:B------:R-:W-:-:S02]  /*1dfa0*/  FADD R128, R127, R128 ;  /* 0x000000807f807221 */ /* 0x000fc40000000000 */
[----:B0-----:R-:W3:Y:S04]  /*1dfb0*/  LDL.LU R3, [R1+0xa64] ;  /* 0x000a640001037983 */ /* 0x001ee80000300800 */
[----:B------:R-:W3:Y:S04]  /*1dfc0*/  LDL.LU R121, [R1+0xcf0] ;  /* 0x000cf00001797983 */ /* 0x000ee80000300800 */
[----:B------:R0:W-:Y:S01]  /*1dfd0*/  STL [R1+0xa1c], R122 ;  /* 0x000a1c7a01007387 */ /* 0x0001e20000100800 */
[----:B------:R-:W-:-:S03]  /*1dfe0*/  FADD R130, R129, R130 ;  /* 0x0000008281827221 */ /* 0x000fc60000000000 */
        /* <DEDUP_REMOVED lines=42> */
[----:B------:R0:W-:Y:S04]  /*1e290*/  STL [R1+0xa48], R145 ;  /* 0x000a489101007387 */ /* 0x0001e80000100800 */
[----:B0-----:R-:W3:Y:S04]  /*1e2a0*/  LDL.LU R145, [R1+0xa7c] ;  /* 0x000a7c0001917983 */ /* 0x001ee80000300800 */
[----:B------:R-:W3:Y:S04]  /*1e2b0*/  LDL.LU R139, [R1+0xca8] ;  /* 0x000ca800018b7983 */ /* 0x000ee80000300800 */
[----:B------:R0:W-:Y:S04]  /*1e2c0*/  STL [R1+0xa4c], R146 ;  /* 0x000a4c9201007387 */ /* 0x0001e80000100800 */
[----:B0-----:R-:W3:Y:S04]  /*1e2d0*/  LDL.LU R146, [R1+0xa80] ;  /* 0x000a800001927983 */ /* 0x001ee80000300800 */
[----:B------:R0:W-:Y:S01]  /*1e2e0*/  STL [R1+0xa50], R147 ;  /* 0x000a509301007387 */ /* 0x0001e20000100800 */
[----:B--2---:R-:W-:-:S03]  /*1e2f0*/  FADD R149, R24, R149 ;  /* 0x0000009518957221 */ /* 0x004fc60000000000 */
[----:B0-----:R-:W2:Y:S04]  /*1e300*/  LDL.LU R147, [R1+0xa84] ;  /* 0x000a840001937983 */ /* 0x001ea80000300800 */
[----:B------:R0:W-:Y:S04]  /*1e310*/  STL [R1+0xa54], R148 ;  /* 0x000a549401007387 */ /* 0x0001e80000100800 */
[----:B0-----:R-:W2:Y:S04]  /*1e320*/  LDL.LU R148, [R1+0xa88] ;  /* 0x000a880001947983 */ /* 0x001ea80000300800 */
[----:B------:R0:W-:Y:S04]  /*1e330*/  STL [R1+0xa58], R149 ;  /* 0x000a589501007387 */ /* 0x0001e80000100800 */
[----:B0-----:R-:W2:Y:S04]  /*1e340*/  LDL.LU R149, [R1+0xa8c] ;  /* 0x000a8c0001957983 */ /* 0x001ea80000300800 */
[----:B------:R-:W2:Y:S04]  /*1e350*/  LDL.LU R150, [R1+0xa90] ;  /* 0x000a900001967983 */ /* 0x000ea80000300800 */
[----:B------:R-:W2:Y:S01]  /*1e360*/  LDL.LU R151, [R1+0xa94] ;  /* 0x000a940001977983 */ /* 0x000ea20000300800 */
[----:B----4-:R-:W-:Y:S01]  /*1e370*/  FADD R0, R25, R0 ;  /* 0x0000000019007221 */ /* 0x010fe20000000000 */
[----:B---3--:R-:W-:-:S04]  /*1e380*/  FADD R2, R26, R2 ;  /* 0x000000021a027221 */ /* 0x008fc80000000000 */
[----:B------:R0:W-:Y:S01]  /*1e390*/  STL [R1+0xa5c], R0 ;  /* 0x000a5c0001007387 */ /* 0x0001e20000100800 */
[----:B------:R-:W-:-:S03]  /*1e3a0*/  FADD R3, R27, R3 ;  /* 0x000000031b037221 */ /* 0x000fc60000000000 */
[----:B------:R-:W3:Y:S04]  /*1e3b0*/  LDL.LU R27, [R1+0xac8] ;  /* 0x000ac800011b7983 */ /* 0x000ee80000300800 */
[----:B------:R1:W-:Y:S04]  /*1e3c0*/  STL [R1+0xa60], R2 ;  /* 0x000a600201007387 */ /* 0x0003e80000100800 */
[----:B------:R-:W4:Y:S04]  /*1e3d0*/  LDL.LU R26, [R1+0xacc] ;  /* 0x000acc00011a7983 */ /* 0x000f280000300800 */
[----:B------:R-:W4:Y:S04]  /*1e3e0*/  LDL.LU R25, [R1+0xad0] ;  /* 0x000ad00001197983 */ /* 0x000f280000300800 */
[----:B------:R1:W-:Y:S04]  /*1e3f0*/  STL [R1+0xa64], R3 ;  /* 0x000a640301007387 */ /* 0x0003e80000100800 */
[----:B------:R-:W4:Y:S04]  /*1e400*/  LDL.LU R24, [R1+0xad4] ;  /* 0x000ad40001187983 */ /* 0x000f280000300800 */
[----:B0-----:R-:W4:Y:S04]  /*1e410*/  LDL.LU R0, [R1+0xad8] ;  /* 0x000ad80001007983 */ /* 0x001f280000300800 */
[----:B-1----:R-:W4:Y:S04]  /*1e420*/  LDL.LU R2, [R1+0xadc] ;  /* 0x000adc0001027983 */ /* 0x002f280000300800 */
[----:B------:R-:W4:Y:S01]  /*1e430*/  LDL.LU R3, [R1+0xae0] ;  /* 0x000ae00001037983 */ /* 0x000f220000300800 */
[----:B------:R-:W-:-:S05]  /*1e440*/  FADD R140, R28, R140 ;  /* 0x0000008c1c8c7221 */ /* 0x000fca0000000000 */
[----:B------:R0:W-:Y:S04]  /*1e450*/  STL [R1+0xa68], R140 ;  /* 0x000a688c01007387 */ /* 0x0001e80000100800 */
[----:B0-----:R-:W4:Y:S01]  /*1e460*/  LDL.LU R140, [R1+0xca4] ;  /* 0x000ca400018c7983 */ /* 0x001f220000300800 */
[----:B------:R-:W-:-:S03]  /*1e470*/  FADD R141, R29, R141 ;  /* 0x0000008d1d8d7221 */ /* 0x000fc60000000000 */
[----:B------:R-:W4:Y:S04]  /*1e480*/  LDL.LU R28, [R1+0xac4] ;  /* 0x000ac400011c7983 */ /* 0x000f280000300800 */
        /* <DEDUP_REMOVED lines=20> */
[----:B------:R0:W-:Y:S01]  /*1e5d0*/  STL [R1+0xa80], R146 ;  /* 0x000a809201007387 */ /* 0x0001e20000100800 */
[----:B--2---:R-:W-:-:S03]  /*1e5e0*/  FADD R147, R35, R147 ;  /* 0x0000009323937221 */ /* 0x004fc60000000000 */
[----:B0-----:R-:W2:Y:S04]  /*1e5f0*/  LDL.LU R146, [R1+0xc8c] ;  /* 0x000c8c0001927983 */ /* 0x001ea80000300800 */
[----:B------:R-:W2:Y:S04]  /*1e600*/  LDL.LU R34, [R1+0xaac] ;  /* 0x000aac0001227983 */ /* 0x000ea80000300800 */
[----:B------:R0:W-:Y:S01]  /*1e610*/  STL [R1+0xa84], R147 ;  /* 0x000a849301007387 */ /* 0x0001e20000100800 */
[----:B------:R-:W-:-:S03]  /*1e620*/  FADD R148, R36, R148 ;  /* 0x0000009424947221 */ /* 0x000fc60000000000 */
[----:B0-----:R-:W2:Y:S04]  /*1e630*/  LDL.LU R147, [R1+0xc88] ;  /* 0x000c880001937983 */ /* 0x001ea80000300800 */
[----:B------:R-:W2:Y:S01]  /*1e640*/  LDL.LU R35, [R1+0xaa8] ;  /* 0x000aa80001237983 */ /* 0x000ea20000300800 */
[----:B------:R-:W-:-:S03]  /*1e650*/  FADD R149, R37, R149 ;  /* 0x0000009525957221 */ /* 0x000fc60000000000 */
[----:B------:R0:W-:Y:S01]  /*1e660*/  STL [R1+0xa88], R148 ;  /* 0x000a889401007387 */ /* 0x0001e20000100800 */
[----:B------:R-:W-:Y:S01]  /*1e670*/  FADD R150, R38, R150 ;  /* 0x0000009626967221 */ /* 0x000fe20000000000 */
[----:B------:R-:W-:Y:S02]  /*1e680*/  FADD R151, R39, R151 ;  /* 0x0000009727977221 */ /* 0x000fe40000000000 */
[----:B0-----:R-:W2:Y:S04]  /*1e690*/  LDL.LU R148, [R1+0xc84] ;  /* 0x000c840001947983 */ /* 0x001ea80000300800 */
[----:B------:R-:W2:Y:S04]  /*1e6a0*/  LDL.LU R36, [R1+0xaa4] ;  /* 0x000aa40001247983 */ /* 0x000ea80000300800 */
[----:B------:R0:W-:Y:S04]  /*1e6b0*/  STL [R1+0xa8c], R149 ;  /* 0x000a8c9501007387 */ /* 0x0001e80000100800 */
[----:B0-----:R-:W2:Y:S04]  /*1e6c0*/  LDL.LU R149, [R1+0xc80] ;  /* 0x000c800001957983 */ /* 0x001ea80000300800 */
[----:B------:R-:W2:Y:S04]  /*1e6d0*/  LDL.LU R37, [R1+0xaa0] ;  /* 0x000aa00001257983 */ /* 0x000ea80000300800 */
[----:B------:R0:W-:Y:S04]  /*1e6e0*/  STL [R1+0xa90], R150 ;  /* 0x000a909601007387 */ /* 0x0001e80000100800 */
[----:B0-----:R-:W2:Y:S04]  /*1e6f0*/  LDL.LU R150, [R1+0xc7c] ;  /* 0x000c7c0001967983 */ /* 0x001ea80000300800 */
[----:B------:R-:W2:Y:S04]  /*1e700*/  LDL.LU R38, [R1+0xa9c] ;  /* 0x000a9c0001267983 */ /* 0x000ea80000300800 */
[----:B------:R0:W-:Y:S04]  /*1e710*/  STL [R1+0xa94], R151 ;  /* 0x000a949701007387 */ /* 0x0001e80000100800 */
[----:B0-----:R-:W2:Y:S04]  /*1e720*/  LDL.LU R151, [R1+0xc78] ;  /* 0x000c780001977983 */ /* 0x001ea80000300800 */
[----:B------:R-:W2:Y:S01]  /*1e730*/  LDL.LU R39, [R1+0xa98] ;  /* 0x000a980001277983 */ /* 0x000ea20000300800 */
[----:B---3--:R-:W-:Y:S01]  /*1e740*/  FADD R27, R52, R27 ;  /* 0x0000001b341b7221 */ /* 0x008fe20000000000 */
[----:B----4-:R-:W-:Y:S01]  /*1e750*/  FADD R26, R53, R26 ;  /* 0x0000001a351a7221 */ /* 0x010fe20000000000 */
[----:B------:R-:W-:Y:S01]  /*1e760*/  FADD R25, R54, R25 ;  /* 0x0000001936197221 */ /* 0x000fe20000000000 */
        /* <DEDUP_REMOVED lines=10> */
[----:B--2---:R-:W-:Y:S01]  /*1e810*/  FADD R34, R45, R34 ;  /* 0x000000222d227221 */ /* 0x004fe20000000000 */
[----:B------:R-:W-:Y:S01]  /*1e820*/  FADD R35, R44, R35 ;  /* 0x000000232c237221 */ /* 0x000fe20000000000 */
[----:B------:R-:W-:Y:S01]  /*1e830*/  FADD R36, R43, R36 ;  /* 0x000000242b247221 */ /* 0x000fe20000000000 */
[----:B------:R-:W-:Y:S01]  /*1e840*/  FADD R37, R42, R37 ;  /* 0x000000252a257221 */ /* 0x000fe20000000000 */
[----:B------:R-:W-:Y:S01]  /*1e850*/  FADD R38, R41, R38 ;  /* 0x0000002629267221 */ /* 0x000fe20000000000 */
[----:B------:R-:W-:-:S05]  /*1e860*/  FADD R39, R40, R39 ;  /* 0x0000002728277221 */ /* 0x000fca0000000000 */
        /* <DEDUP_REMOVED lines=16> */
[----:B------:R-:W4:Y:S04]  /*1e970*/  LDL.LU R51, [R1+0xae4] ;  /* 0x000ae40001337983 */ /* 0x000f280000300800 */
[----:B------:R4:W-:Y:S04]  /*1e980*/  STL [R1+0xad8], R0 ;  /* 0x000ad80001007387 */ /* 0x0009e80000100800 */
[----:B------:R-:W4:Y:S04]  /*1e990*/  LDL.LU R50, [R1+0xae8] ;  /* 0x000ae80001327983 */ /* 0x000f280000300800 */
        /* <DEDUP_REMOVED lines=14> */
[----:B--2---:R-:W2:Y:S04]  /*1ea80*/  LDL.LU R37, [R1+0xb1c] ;  /* 0x000b1c0001257983 */ /* 0x004ea80000300800 */
        /* <DEDUP_REMOVED lines=259> */
[----:B------:R-:W-:Y:S01]  /*1fac0*/  FADD R2, R150, R2 ;  /* 0x0000000296027221 */ /* 0x000fe20000000000 */
[----:B------:R-:W-:-:S05]  /*1fad0*/  FADD R3, R3, R151 ;  /* 0x0000009703037221 */ /* 0x000fca0000000000 */
[----:B------:R0:W-:Y:S04]  /*1fae0*/  STL [R1+0xc54], R3 ;  /* 0x000c540301007387 */ /* 0x0001e80000100800 */
[----:B------:R0:W-:Y:S04]  /*1faf0*/  STL [R1+0xc4c], R0 ;  /* 0x000c4c0001007387 */ /* 0x0001e80000100800 */
[----:B------:R0:W-:Y:S02]  /*1fb00*/  STL [R1+0xc50], R2 ;  /* 0x000c500201007387 */ /* 0x0001e40000100800 */
.L_x_33:
[----:B0-----:R-:W0:Y:S02]  /*1fb10*/  LDC R0, c[0x0][0x28c] ;  /* 0x0000a300ff007b82 */ /* 0x001e240000000800 */
[----:B0-----:R-:W-:-:S13]  /*1fb20*/  ISETP.GE.AND P0, PT, R0, 0x1, PT ;  /* 0x000000010000780c */ /* 0x001fda0003f06270 */
[----:B------:R-:W-:Y:S05]  /*1fb30*/  @!P0 BRA `(.L_x_34) ;  /* 0x0000000000648947 */ /* 0x000fea0003800000 */
[----:B------:R-:W-:-:S06]  /*1fb40*/  UISETP.NE.AND UP0, UPT, UR25, 0x3, UPT ;  /* 0x000000031900788c */ /* 0x000fcc000bf05270 */
[----:B------:R-:W-:-:S13]  /*1fb50*/  PLOP3.LUT P0, PT, PT, PT, UP0, 0x80, 0x0 ;  /* 0x000000000000781c */ /* 0x000fda0003f0f008 */
[----:B------:R-:W-:Y:S05]  /*1fb60*/  @!P0 BRA `(.L_x_35) ;  /* 0x0000000000048947 */ /* 0x000fea0003800000 */
[----:B------:R-:W-:Y:S01]  /*1fb70*/  BPT.TRAP 0x1 ;  /* 0x000000040000795c */ /* 0x000fe20000300000 */
.L_x_35:
[----:B------:R-:W2:Y:S01]  /*1fb80*/  LDL R0, [R1+0xc58] ;  /* 0x000c580001007983 */ /* 0x000ea20000100800 */
[----:B------:R-:W-:Y:S01]  /*1fb90*/  BSSY B0, `(.L_x_36) ;  /* 0x000000f000007945 */ /* 0x000fe20003800000 */
[----:B--2---:R-:W-:-:S13]  /*1fba0*/  ISETP.NE.AND P0, PT, R0, RZ, PT ;  /* 0x000000ff0000720c */ /* 0x004fda0003f05270 */
[----:B------:R-:W-:Y:S05]  /*1fbb0*/  @!P0 BRA `(.L_x_37) ;  /* 0x0000000000308947 */ /* 0x000fea0003800000 */
[----:B------:R-:W2:Y:S01]  /*1fbc0*/  LDL R2, [R1+0xc5c] ;  /* 0x000c5c0001027983 */ /* 0x000ea20000100800 */
[----:B------:R-:W-:-:S04]  /*1fbd0*/  UISETP.LT.AND UP0, UPT, UR12, 0x1, UPT ;  /* 0x000000010c00788c */ /* 0x000fc8000bf01270 */
[----:B------:R-:W-:-:S04]  /*1fbe0*/  USEL UR8, UR12, 0x1, UP0 ;  /* 0x000000010c087887 */ /* 0x000fc80008000000 */
[----:B------:R-:W-:-:S04]  /*1fbf0*/  UIADD3 UR8, UR5, UR12, -UR8 ;  /* 0x0000000c05087290 */ /* 0x000fc8000fffe808 */
[----:B------:R-:W-:-:S04]  /*1fc00*/  UIMAD.WIDE.U32 UR6, UR8, -0x33333333, URZ ;  /* 0xcccccccd080678a5 */ /* 0x000fc8000f8e003f */
[----:B------:R-:W-:-:S04]  /*1fc10*/  USHF.R.U32.HI UR6, URZ, 0x3, UR7 ;  /* 0x000000033f067899 */ /* 0x000fc80008011607 */
[----:B------:R-:W-:-:S04]  /*1fc20*/  UIMAD UR8, UR6, -0xa, UR8 ;  /* 0xfffffff6060878a4 */ /* 0x000fc8000f8e0208 */
[----:B------:R-:W-:-:S04]  /*1fc30*/  ULEA UR8, UR8, UR15, 0x3 ;  /* 0x0000000f08087291 */ /* 0x000fc8000f8e183f */
[----:B------:R-:W-:-:S06]  /*1fc40*/  UIADD3 UR8, UR8, 0x50, URZ ;  /* 0x0000005008087890 */ /* 0x000fcc000fffe03f */
[----:B------:R-:W-:-:S05]  /*1fc50*/  IMAD.U32 R0, RZ, RZ, UR8 ;  /* 0x00000008ff007e24 */ /* 0x000fca000f8e00ff */
[----:B--2---:R-:W-:-:S04]  /*1fc60*/  PRMT R0, R2, 0x654, R0 ;  /* 0x0000065402007816 */ /* 0x004fc80000000000 */
[----:B------:R0:W-:Y:S03]  /*1fc70*/  SYNCS.ARRIVE.TRANS64.RED.A1T0 RZ, [R0+URZ], RZ ;  /* 0x000000ff00ff79a7 */ /* 0x0001e6000810043f */
.L_x_37:
[----:B------:R-:W-:Y:S05]  /*1fc80*/  BSYNC B0 ;  /* 0x0000000000007941 */ /* 0x000fea0003800000 */
.L_x_36:
[----:B------:R-:W-:-:S06]  /*1fc90*/  UISETP.GT.U32.AND UP0, UPT, UR13, 0x1, UPT ;  /* 0x000000010d00788c */ /* 0x000fcc000bf04070 */
[----:B------:R-:W-:-:S13]  /*1fca0*/  PLOP3.LUT P0, PT, PT, PT, UP0, 0x80, 0x0 ;  /* 0x000000000000781c */ /* 0x000fda0003f0f008 */
[----:B------:R-:W-:Y:S05]  /*1fcb0*/  @P0 BRA `(.L_x_34) ;  /* 0x0000000000040947 */ /* 0x000fea0003800000 */
[----:B------:R-:W-:Y:S01]  /*1fcc0*/  BPT.TRAP 0x1 ;  /* 0x000000040000795c */ /* 0x000fe20000300000 */
.L_x_34:
[----:B------:R-:W2:Y:S01]  /*1fcd0*/  LDL.LU R25, [R1+0xc6c] ;  /* 0x000c6c0001197983 */ /* 0x000ea20000300800 */
[----:B------:R-:W4:Y:S01]  /*1fce0*/  LDC R3, c[0x0][0x288] ;  /* 0x0000a200ff037b82 */ /* 0x000f220000000800 */
[----:B------:R-:W0:Y:S01]  /*1fcf0*/  S2R R24, SR_TID.X ;  /* 0x0000000000187919 */ /* 0x000e220000002100 */
[----:B------:R-:W-:Y:S01]  /*1fd00*/  UIADD3 UR9, UR12, UR5, URZ ;  /* 0x000000050c097290 */ /* 0x000fe2000fffe03f */
[----:B------:R-:W-:Y:S01]  /*1fd10*/  ULDC UR6, c[0x0][0x284] ;  /* 0x0000a10000067ab9 */ /* 0x000fe20000000800 */
[----:B------:R-:W3:Y:S01]  /*1fd20*/  LDL.LU R26, [R1+0xc68] ;  /* 0x000c6800011a7983 */ /* 0x000ee20000300800 */
[----:B------:R-:W-:Y:S01]  /*1fd30*/  USHF.R.S32.HI UR10, URZ, 0x1f, UR14 ;  /* 0x0000001f3f0a7899 */ /* 0x000fe2000801140e */
[----:B------:R-:W-:Y:S01]  /*1fd40*/  IMAD.MOV.U32 R39, RZ, RZ, -0x1 ;  /* 0xffffffffff277424 */ /* 0x000fe200078e00ff */
[----:B------:R-:W-:Y:S01]  /*1fd50*/  UISETP.GT.U32.AND UP0, UPT, UR9, 0x9, UPT ;  /* 0x000000090900788c */ /* 0x000fe2000bf04070 */
[----:B------:R-:W-:Y:S01]  /*1fd60*/  ULDC.64 UR16, c[0x0][0x5d0] ;  /* 0x0001740000107ab9 */ /* 0x000fe20000000a00 */
[----:B------:R-:W-:-:S02]  /*1fd70*/  UISETP.GE.U32.AND UP1, UPT, UR12, 0xa, UPT ;  /* 0x0000000a0c00788c */ /* 0x000fc4000bf26070 */
[----:B------:R-:W-:Y:S02]  /*1fd80*/  UIMAD UR5, UR10, UR16, URZ ;  /* 0x000000100a0572a4 */ /* 0x000fe4000f8e023f */
[----:B------:R-:W-:Y:S02]  /*1fd90*/  UISETP.LT.U32.AND UP0, UPT, UR12, 0xa, UP0 ;  /* 0x0000000a0c00788c */ /* 0x000fe40008701070 */
[----:B------:R-:W-:Y:S02]  /*1fda0*/  UIMAD UR8, UR14, UR17, UR5 ;  /* 0x000000110e0872a4 */ /* 0x000fe4000f8e0205 */
[----:B------:R-:W-:-:S04]  /*1fdb0*/  USEL UR5, URZ, 0x1, !UP0 ;  /* 0x000000013f057887 */ /* 0x000fc8000c000000 */
[----:B------:R-:W-:Y:S01]  /*1fdc0*/  ULOP3.LUT UR4, UR4, UR5, URZ, 0x3c, !UPT ;  /* 0x0000000504047292 */ /* 0x000fe2000f8e3c3f */
[--C-:B0-----:R-:W-:Y:S01]  /*1fdd0*/  SHF.R.U32.HI R34, RZ, 0x7, R24.reuse ;  /* 0x00000007ff227819 */ /* 0x101fe20000011618 */
[C---:B------:R-:W-:Y:S01]  /*1fde0*/  IMAD.SHL.U32 R31, R24.reuse, 0x2, RZ ;  /* 0x00000002181f7824 */ /* 0x040fe200078e00ff */
[----:B------:R-:W-:Y:S02]  /*1fdf0*/  SHF.R.U32.HI R2, RZ, 0x2, R24 ;  /* 0x00000002ff027819 */ /* 0x000fe40000011618 */
[----:B------:R-:W-:Y:S02]  /*1fe00*/  LOP3.LUT R33, R24, 0x60, RZ, 0xc0, !PT ;  /* 0x0000006018217812 */ /* 0x000fe400078ec0ff */
[----:B------:R-:W-:Y:S02]  /*1fe10*/  LOP3.LUT R34, R34, 0x1, RZ, 0xc0, !PT ;  /* 0x0000000122227812 */ /* 0x000fe400078ec0ff */
[----:B------:R-:W-:Y:S02]  /*1fe20*/  LOP3.LUT R2, R2, 0x7, RZ, 0xc0, !PT ;  /* 0x0000000702027812 */ /* 0x000fe400078ec0ff */
[----:B------:R-:W-:Y:S01]  /*1fe30*/  SHF.R.U32.HI R33, RZ, 0x1, R33 ;  /* 0x00000001ff217819 */ /* 0x000fe20000011621 */
[----:B------:R-:W-:-:S03]  /*1fe40*/  IMAD.SHL.U32 R32, R34, 0x40, RZ ;  /* 0x0000004022207824 */ /* 0x000fc600078e00ff */
[-CC-:B------:R-:W-:Y:S02]  /*1fe50*/  IADD3 R0, RZ, -R33.reuse, -R2.reuse ;  /* 0x80000021ff007210 */ /* 0x180fe40007ffe802 */
[----:B------:R-:W-:Y:S02]  /*1fe60*/  LOP3.LUT R32, R32, 0x40, R2, 0xe2, !PT ;  /* 0x0000004020207812 */ /* 0x000fe400078ee202 */
[----:B------:R-:W-:Y:S01]  /*1fe70*/  LOP3.LUT R2, R24, 0x3, RZ, 0xc0, !PT ;  /* 0x0000000318027812 */ /* 0x000fe200078ec0ff */
[----:B------:R-:W-:Y:S01]  /*1fe80*/  IMAD R34, R34, -0x40, R0 ;  /* 0xffffffc022227824 */ /* 0x000fe200078e0200 */
[----:B------:R-:W-:Y:S01]  /*1fe90*/  LOP3.LUT R32, R32, R33, RZ, 0xfc, !PT ;  /* 0x0000002120207212 */ /* 0x000fe200078efcff */
[----:B------:R-:W-:Y:S02]  /*1fea0*/  IMAD.U32 R24, RZ, RZ, UR16 ;  /* 0x00000010ff187e24 */ /* 0x000fe4000f8e00ff */
[----:B----4-:R-:W-:Y:S02]  /*1feb0*/  IMAD R2, R2, -0x2, R3 ;  /* 0xfffffffe02027824 */ /* 0x010fe400078e0203 */
[----:B------:R-:W-:-:S02]  /*1fec0*/  IMAD.MOV.U32 R33, RZ, RZ, RZ ;  /* 0x000000ffff217224 */ /* 0x000fc400078e00ff */
[----:B--2---:R-:W-:-:S05]  /*1fed0*/  IMAD.SHL.U32 R30, R25, 0x200, RZ ;  /* 0x00000200191e7824 */ /* 0x004fca00078e00ff */
[----:B------:R-:W-:Y:S01]  /*1fee0*/  ISETP.GE.AND P0, PT, R30, R3, PT ;  /* 0x000000031e00720c */ /* 0x000fe20003f06270 */
[C---:B---3--:R-:W-:Y:S02]  /*1fef0*/  IMAD R0, R26.reuse, 0xc0, RZ ;  /* 0x000000c01a007824 */ /* 0x048fe400078e02ff */
[----:B------:R-:W-:-:S03]  /*1ff00*/  IMAD.WIDE R32, R26, 0xc0, R32 ;  /* 0x000000c01a207825 */ /* 0x000fc600078e0220 */
[C---:B------:R-:W-:Y:S02]  /*1ff10*/  IADD3 R34, -R0.reuse, UR6, R34 ;  /* 0x0000000600227c10 */ /* 0x040fe4000fffe122 */
[----:B------:R-:W-:Y:S01]  /*1ff20*/  ISETP.GE.OR P0, PT, R0, UR6, P0 ;  /* 0x0000000600007c0c */ /* 0x000fe20008706670 */
[----:B------:R-:W-:Y:S01]  /*1ff30*/  IMAD.IADD R0, R2, 0x1, -R30 ;  /* 0x0000000102007824 */ /* 0x000fe200078e0a1e */
[----:B------:R-:W-:Y:S01]  /*1ff40*/  LOP3.LUT R30, R30, 0x6, R31, 0xf8, !PT ;  /* 0x000000061e1e7812 */ /* 0x000fe200078ef81f */
[----:B------:R-:W-:-:S03]  /*1ff50*/  UIMAD.WIDE.U32 UR6, UR9, -0x33333333, URZ ;  /* 0xcccccccd090678a5 */ /* 0x000fc6000f8e003f */
[--C-:B------:R-:W-:Y:S01]  /*1ff60*/  SHF.R.S32.HI R31, RZ, 0x1f, R30.reuse ;  /* 0x0000001fff1f7819 */ /* 0x100fe2000001141e */
[----:B------:R-:W-:Y:S02]  /*1ff70*/  USHF.R.U32.HI UR6, URZ, 0x3, UR7 ;  /* 0x000000033f067899 */ /* 0x000fe40008011607 */
[----:B------:R-:W-:Y:S02]  /*1ff80*/  IMAD.WIDE.U32 R24, R24, UR14, R30 ;  /* 0x0000000e18187c25 */ /* 0x000fe4000f8e001e */
[----:B------:R-:W-:Y:S02]  /*1ff90*/  UIMAD UR5, UR6, -0xa, UR9 ;  /* 0xfffffff6060578a4 */ /* 0x000fe4000f8e0209 */
[----:B------:R-:W-:Y:S01]  /*1ffa0*/  @UP1 ULOP3.LUT UR4, UR4, 0x1, UR6, 0x78, !UPT ;  /* 0x0000000104041892 */ /* 0x000fe2000f8e7806 */
[----:B------:R-:W-:Y:S01]  /*1ffb0*/  VIADD R25, R25, UR8 ;  /* 0x0000000819197c36 */ /* 0x000fe20008000000 */
[----:B------:R-:W-:Y:S10]  /*1ffc0*/  @P0 BRA `(.L_x_38) ;  /* 0x0000025400bc0947 */ /* 0x000ff40003800000 */
[----:B------:R-:W0:Y:S01]  /*1ffd0*/  LDC.64 R26, c[0x0][0x5c8] ;  /* 0x00017200ff1a7b82 */ /* 0x000e220000000a00 */
[----:B------:R-:W-:Y:S01]  /*1ffe0*/  ULDC.64 UR6, c[0x0][0x5c0] ;  /* 0x0001700000067ab9 */ /* 0x000fe20000000a00 */
[----:B------:R-:W-:Y:S01]  /*1fff0*/  BSSY B0, `(.L_x_38) ;  /* 0x000256c000007945 */ /* 0x000fe20003800000 */
[-C--:B0-----:R-:W-:Y:S01]  /*20000*/  IMAD R2, R33, R26.reuse, RZ ;  /* 0x0000001a21027224 */ /* 0x081fe200078e02ff */
[----:B------:R-:W-:Y:S01]  /*20010*/  SHF.L.U64.HI R35, R26, 0x3, R27 ;  /* 0x000000031a237819 */ /* 0x000fe2000001021b */
[----:B------:R-:W-:-:S04]  /*20020*/  IMAD.WIDE.U32 R24, R32, R26, R24 ;  /* 0x0000001a20187225 */ /* 0x000fc800078e0018 */
[----:B------:R-:W-:Y:S01]  /*20030*/  IMAD R2, R32, R27, R2 ;  /* 0x0000001b20027224 */ /* 0x000fe200078e0202 */
[C---:B------:R-:W-:Y:S01]  /*20040*/  LEA R28, P2, R26.reuse, R24, 0x7 ;  /* 0x000000181a1c7211 */ /* 0x040fe200078438ff */
[----:B------:R-:W-:Y:S02]  /*20050*/  IMAD.SHL.U32 R3, R26, 0x8, RZ ;  /* 0x000000081a037824 */ /* 0x000fe400078e00ff */
[----:B------:R-:W-:Y:S01]  /*20060*/  IMAD.IADD R25, R25, 0x1, R2 ;  /* 0x0000000119197824 */ /* 0x000fe200078e0202 */
[C---:B------:R-:W-:Y:S02]  /*20070*/  IADD3 R2, P5, R24.reuse, UR6, RZ ;  /* 0x0000000618027c10 */ /* 0x040fe4000ffbe0ff */
[----:B------:R-:W-:Y:S02]  /*20080*/  IADD3 R24, P0, P1, R24, UR6, R3 ;  /* 0x0000000618187c10 */ /* 0x000fe4000f91e003 */
[----:B------:R-:W-:Y:S02]  /*20090*/  LEA.HI.X R29, R26, R25, R27, 0x7, P2 ;  /* 0x000000191a1d7211 */ /* 0x000fe400010f3c1b */
[----:B------:R-:W-:-:S02]  /*200a0*/  IADD3 R26, P2, P3, R28, UR6, R3 ;  /* 0x000000061c1a7c10 */ /* 0x000fc4000fb5e003 */
[----:B------:R-:W-:Y:S02]  /*200b0*/  IADD3.X R3, R25, UR7, RZ, P5, !PT ;  /* 0x0000000719037c10 */ /* 0x000fe4000affe4ff */
[----:B------:R-:W-:Y:S02]  /*200c0*/  FSETP.NEU.AND P5, PT, RZ, UR24, PT ;  /* 0x00000018ff007c0b */ /* 0x000fe4000bfad000 */
[----:B------:R-:W-:Y:S02]  /*200d0*/  IADD3 R28, P6, R28, UR6, RZ ;  /* 0x000000061c1c7c10 */ /* 0x000fe4000ffde0ff */
[--C-:B------:R-:W-:Y:S02]  /*200e0*/  IADD3.X R27, R29, UR7, R35.reuse, P2, P3 ;  /* 0x000000071d1b7c10 */ /* 0x100fe400097e6423 */
[----:B------:R-:W-:Y:S02]  /*200f0*/  IADD3.X R25, R25, UR7, R35, P0, P1 ;  /* 0x0000000719197c10 */ /* 0x000fe400087e2423 */
[----:B------:R-:W-:-:S05]  /*20100*/  IADD3.X R29, R29, UR7, RZ, P6, !PT ;  /* 0x000000071d1d7c10 */ /* 0x000fca000b7fe4ff */
[----:B------:R-:W-:Y:S05]  /*20110*/  @!P5 BRA `(.L_x_39) ;  /* 0x000001b800fcd947 */ /* 0x000fea0003800000 */
[----:B------:R-:W-:Y:S01]  /*20120*/  ULDC.64 UR6, c[0x0][0x5b8] ;  /* 0x00016e0000067ab9 */ /* 0x000fe20000000a00 */
[----:B------:R-:W-:Y:S01]  /*20130*/  ISETP.GE.AND P3, PT, R34, 0x1, PT ;  /* 0x000000012200780c */ /* 0x000fe20003f66270 */
[----:B------:R-:W-:Y:S01]  /*20140*/  IMAD.U32 R35, RZ, RZ, UR6 ;  /* 0x00000006ff237e24 */ /* 0x000fe2000f8e00ff */
[----:B------:R-:W-:Y:S01]  /*20150*/  UIMAD UR6, UR10, UR6, URZ ;  /* 0x000000060a0672a4 */ /* 0x000fe2000f8e023f */
[----:B------:R-:W-:Y:S01]  /*20160*/  BSSY B1, `(.L_x_40) ;  /* 0x0000010000017945 */ /* 0x000fe20003800000 */
[----:B------:R-:W-:Y:S01]  /*20170*/  ISETP.LT.OR P1, PT, R0, 0x1, !P3 ;  /* 0x000000010000780c */ /* 0x000fe20005f21670 */
[----:B------:R-:W-:Y:S01]  /*20180*/  IMAD.WIDE.U32 R30, R35, UR14, R30 ;  /* 0x0000000e231e7c25 */ /* 0x000fe2000f8e001e */
[----:B------:R-:W-:Y:S01]  /*20190*/  UIMAD UR6, UR14, UR7, UR6 ;  /* 0x000000070e0672a4 */ /* 0x000fe2000f8e0206 */
[----:B------:R-:W-:Y:S02]  /*201a0*/  ULDC.64 UR8, c[0x0][0x5a8] ;  /* 0x00016a0000087ab9 */ /* 0x000fe40000000a00 */
[----:B------:R-:W-:-:S03]  /*201b0*/  IMAD.MOV.U32 R36, RZ, RZ, R30 ;  /* 0x000000ffff247224 */ /* 0x000fc600078e001e */
[----:B------:R-:W-:Y:S01]  /*201c0*/  VIADD R37, R31, UR6 ;  /* 0x000000061f257c36 */ /* 0x000fe20008000000 */
[----:B------:R-:W-:Y:S02]  /*201d0*/  ULDC.64 UR6, c[0x0][0x5b0] ;  /* 0x00016c0000067ab9 */ /* 0x000fe40000000a00 */
[----:B------:R-:W-:Y:S02]  /*201e0*/  IMAD R35, R33, UR6, RZ ;  /* 0x0000000621237c24 */ /* 0x000fe4000f8e02ff */
[----:B------:R-:W-:-:S04]  /*201f0*/  IMAD.WIDE.U32 R30, R32, UR6, R36 ;  /* 0x00000006201e7c25 */ /* 0x000fc8000f8e0024 */
[----:B------:R-:W-:Y:S01]  /*20200*/  IMAD R35, R32, UR7, R35 ;  /* 0x0000000720237c24 */ /* 0x000fe2000f8e0223 */
[----:B------:R-:W-:-:S04]  /*20210*/  IADD3 R30, P0, R30, UR8, RZ ;  /* 0x000000081e1e7c10 */ /* 0x000fc8000ff1e0ff */
[--C-:B------:R-:W-:Y:S02]  /*20220*/  IADD3.X R31, R31, UR9, R35.reuse, P0, !PT ;  /* 0x000000091f1f7c10 */ /* 0x100fe400087fe423 */
[----:B------:R-:W-:Y:S01]  /*20230*/  PRMT R35, RZ, 0x7610, R35 ;  /* 0x00007610ff237816 */ /* 0x000fe20000000023 */
[----:B------:R-:W-:Y:S06]  /*20240*/  @P1 BRA `(.L_x_41) ;  /* 0x0000000000041947 */ /* 0x000fec0003800000 */
[----:B------:R0:W5:Y:S02]  /*20250*/  LDG.E.U8 R35, desc[UR22][R30.64] ;  /* 0x000000161e237981 */ /* 0x000164000c1e1100 */
.L_x_41:
[----:B------:R-:W-:Y:S05]  /*20260*/  BSYNC B1 ;  /* 0x0000000000017941 */ /* 0x000fea0003800000 */
.L_x_40:
[----:B-----5:R-:W-:Y:S01]  /*20270*/  LOP3.LUT R35, R35, 0xff, RZ, 0xc0, !PT ;  /* 0x000000ff23237812 */ /* 0x020fe200078ec0ff */
[----:B------:R-:W-:Y:S01]  /*20280*/  BSSY B1, `(.L_x_42) ;  /* 0x000000b000017945 */ /* 0x000fe20003800000 */
[----:B------:R-:W-:Y:S02]  /*20290*/  ISETP.LT.OR P0, PT, R0, 0x2, !P3 ;  /* 0x000000020000780c */ /* 0x000fe40005f01670 */
[----:B------:R-:W-:-:S05]  /*202a0*/  F2FP.F16.E4M3.UNPACK_B R35, R35 ;  /* 0x00000023ff23723e */ /* 0x000fca00020006ff */
[----:B------:R-:W-:-:S05]  /*202b0*/  HADD2.F32 R35, -RZ, R35.H0_H0 ;  /* 0x20000023ff237230 */ /* 0x000fca0000004100 */
[----:B------:R-:W-:-:S04]  /*202c0*/  FMUL R35, R35, UR24 ;  /* 0x0000001823237c20 */ /* 0x000fc80008400000 */
[----:B------:R-:W-:-:S05]  /*202d0*/  FFMA R4, R4, UR21, R35 ;  /* 0x0000001504047c23 */ /* 0x000fca0008000023 */
[----:B------:R-:W-:-:S05]  /*202e0*/  F2FP.SATFINITE.E4M3.F32.PACK_AB_MERGE_C R4, RZ, R4, RZ ;  /* 0x00000004ff04723e */ /* 0x000fca00048070ff */
[----:B------:R2:W-:Y:S02]  /*202f0*/  @!P1 STG.E.U8 desc[UR22][R2.64], R4 ;  /* 0x0000000402009986 */ /* 0x0005e4000c101116 */
[----:B--2---:R-:W-:Y:S01]  /*20300*/  PRMT R4, RZ, 0x7610, R4 ;  /* 0x00007610ff047816 */ /* 0x004fe20000000004 */
[----:B------:R-:W-:Y:S06]  /*20310*/  @P0 BRA `(.L_x_43) ;  /* 0x0000000000040947 */ /* 0x000fec0003800000 */
[----:B------:R2:W5:Y:S02]  /*20320*/  LDG.E.U8 R4, desc[UR22][R30.64+0x1] ;  /* 0x000001161e047981 */ /* 0x000564000c1e1100 */
.L_x_43:
[----:B------:R-:W-:Y:S05]  /*20330*/  BSYNC B1 ;  /* 0x0000000000017941 */ /* 0x000fea0003800000 */
.L_x_42:
[----:B-----5:R-:W-:Y:S01]  /*20340*/  LOP3.LUT R35, R4, 0xff, RZ, 0xc0, !PT ;  /* 0x000000ff04237812 */ /* 0x020fe200078ec0ff */
[----:B------:R-:W-:Y:S01]  /*20350*/  BSSY B1, `(.L_x_44) ;  /* 0x0000013000017945 */ /* 0x000fe20003800000 */
[----:B------:R-:W-:Y:S02]  /*20360*/  IADD3 R4, P1, R32, 0x8, RZ ;  /* 0x0000000820047810 */ /* 0x000fe40007f3e0ff */
[----:B------:R-:W-:Y:S02]  /*20370*/  F2FP.F16.E4M3.UNPACK_B R35, R35 ;  /* 0x00000023ff23723e */ /* 0x000fe400020006ff */
[----:B------:R-:W-:-:S03]  /*20380*/  ISETP.GE.AND P2, PT, R34, 0x9, PT ;  /* 0x000000092200780c */ /* 0x000fc60003f46270 */
[----:B------:R-:W-:Y:S02]  /*20390*/  HADD2.F32 R38, -RZ, R35.H0_H0 ;  /* 0x20000023ff267230 */ /* 0x000fe40000004100 */
[----:B------:R-:W-:-:S03]  /*203a0*/  IMAD.X R35, RZ, RZ, R33, P1 ;  /* 0x000000ffff237224 */ /* 0x000fc600008e0621 */
[----:B------:R-:W-:Y:S01]  /*203b0*/  FMUL R38, R38, UR24 ;  /* 0x0000001826267c20 */ /* 0x000fe20008400000 */
[----:B------:R-:W-:-:S03]  /*203c0*/  IMAD R35, R35, UR6, RZ ;  /* 0x0000000623237c24 */ /* 0x000fc6000f8e02ff */
[----:B------:R-:W-:Y:S01]  /*203d0*/  FFMA R38, R5, UR21, R38 ;  /* 0x0000001505267c23 */ /* 0x000fe20008000026 */
[C---:B------:R-:W-:Y:S02]  /*203e0*/  IMAD R35, R4.reuse, UR7, R35 ;  /* 0x0000000704237c24 */ /* 0x040fe4000f8e0223 */
[----:B------:R-:W-:Y:S02]  /*203f0*/  IMAD.WIDE.U32 R4, R4, UR6, R36 ;  /* 0x0000000604047c25 */ /* 0x000fe4000f8e0024 */
[----:B------:R-:W-:Y:S02]  /*20400*/  F2FP.SATFINITE.E4M3.F32.PACK_AB_MERGE_C R38, RZ, R38, RZ ;  /* 0x00000026ff26723e */ /* 0x000fe400048070ff */
[----:B------:R-:W-:-:S03]  /*20410*/  IADD3 R4, P1, R4, UR8, RZ ;  /* 0x0000000804047c10 */ /* 0x000fc6000ff3e0ff */
[----:B------:R3:W-:Y:S01]  /*20420*/  @!P0 STG.E.U8 desc[UR22][R2.64+0x1], R38 ;  /* 0x0000012602008986 */ /* 0x0007e2000c101116 */
[--C-:B------:R-:W-:Y:S02]  /*20430*/  IADD3.X R5, R5, UR9, R35.reuse, P1, !PT ;  /* 0x0000000905057c10 */ /* 0x100fe40008ffe423 */
[----:B------:R-:W-:Y:S02]  /*20440*/  ISETP.LT.OR P1, PT, R0, 0x1, !P2 ;  /* 0x000000010000780c */ /* 0x000fe40005721670 */
[----:B------:R-:W-:-:S11]  /*20450*/  PRMT R35, RZ, 0x7610, R35 ;  /* 0x00007610ff237816 */ /* 0x000fd60000000023 */
[----:B---3--:R-:W-:Y:S05]  /*20460*/  @P1 BRA `(.L_x_45) ;  /* 0x0000000000041947 */ /* 0x008fea0003800000 */
[----:B------:R3:W5:Y:S02]  /*20470*/  LDG.E.U8 R35, desc[UR22][R4.64] ;  /* 0x0000001604237981 */ /* 0x000764000c1e1100 */
.L_x_45:
[----:B------:R-:W-:Y:S05]  /*20480*/  BSYNC B1 ;  /* 0x0000000000017941 */ /* 0x000fea0003800000 */
.L_x_44:
        /* <DEDUP_REMOVED lines=9> */
[----:B----4-:R-:W-:Y:S01]  /*20520*/  PRMT R6, RZ, 0x7610, R6 ;  /* 0x00007610ff067816 */ /* 0x010fe20000000006 */
[----:B------:R-:W-:Y:S06]  /*20530*/  @P0 BRA `(.L_x_47) ;  /* 0x0000000000040947 */ /* 0x000fec0003800000 */
[----:B------:R4:W5:Y:S02]  /*20540*/  LDG.E.U8 R6, desc[UR22][R4.64+0x1] ;  /* 0x0000011604067981 */ /* 0x000964000c1e1100 */
.L_x_47:
[----:B------:R-:W-:Y:S05]  /*20550*/  BSYNC B1 ;  /* 0x0000000000017941 */ /* 0x000fea0003800000 */
.L_x_46:
[----:B-----5:R-:W-:Y:S01]  /*20560*/  LOP3.LUT R6, R6, 0xff, RZ, 0xc0, !PT ;  /* 0x000000ff06067812 */ /* 0x020fe200078ec0ff */
[----:B------:R-:W-:Y:S01]  /*20570*/  BSSY B1, `(.L_x_48) ;  /* 0x000000b000017945 */ /* 0x000fe20003800000 */
[----:B------:R-:W-:Y:S02]  /*20580*/  ISETP.LT.OR P1, PT, R0, 0x9, !P3 ;  /* 0x000000090000780c */ /* 0x000fe40005f21670 */
[----:B------:R-:W-:-:S05]  /*20590*/  F2FP.F16.E4M3.UNPACK_B R6, R6 ;  /* 0x00000006ff06723e */ /* 0x000fca00020006ff */
[----:B------:R-:W-:-:S05]  /*205a0*/  HADD2.F32 R6, -RZ, R6.H0_H0 ;  /* 0x20000006ff067230 */ /* 0x000fca0000004100 */
[----:B------:R-:W-:-:S04]  /*205b0*/  FMUL R6, R6, UR24 ;  /* 0x0000001806067c20 */ /* 0x000fc80008400000 */
[--C-:B------:R-:W-:Y:S01]  /*205c0*/  FFMA R7, R7, UR21, R6.reuse ;  /* 0x0000001507077c23 */ /* 0x100fe20008000006 */
[----:B------:R-:W-:-:S04]  /*205d0*/  PRMT R6, RZ, 0x7610, R6 ;  /* 0x00007610ff067816 */ /* 0x000fc80000000006 */
[----:B------:R-:W-:-:S05]  /*205e0*/  F2FP.SATFINITE.E4M3.F32.PACK_AB_MERGE_C R7, RZ, R7, RZ ;  /* 0x00000007ff07723e */ /* 0x000fca00048070ff */
[----:B------:R0:W-:Y:S01]  /*205f0*/  @!P0 STG.E.U8 desc[UR22][R24.64+0x1], R7 ;  /* 0x0000010718008986 */ /* 0x0001e2000c101116 */
[----:B------:R-:W-:Y:S05]  /*20600*/  @P1 BRA `(.L_x_49) ;  /* 0x0000000000041947 */ /* 0x000fea0003800000 */
[----:B------:R0:W5:Y:S02]  /*20610*/  LDG.E.U8 R6, desc[UR22][R30.64+0x8] ;  /* 0x000008161e067981 */ /* 0x000164000c1e1100 */
.L_x_49:
[----:B------:R-:W-:Y:S05]  /*20620*/  BSYNC B1 ;  /* 0x0000000000017941 */ /* 0x000fea0003800000 */
.L_x_48:
        /* <DEDUP_REMOVED lines=12> */
.L_x_51:
[----:B------:R-:W-:Y:S05]  /*206f0*/  BSYNC B1 ;  /* 0x0000000000017941 */ /* 0x000fea0003800000 */
.L_x_50:
        /* <DEDUP_REMOVED lines=12> */
.L_x_53:
[----:B------:R-:W-:Y:S05]  /*207c0*/  BSYNC B1 ;  /* 0x0000000000017941 */ /* 0x000fea0003800000 */
.L_x_52:
        /* <DEDUP_REMOVED lines=12> */
.L_x_55:
[----:B------:R-:W-:Y:S05]  /*20890*/  BSYNC B1 ;  /* 0x0000000000017941 */ /* 0x000fea0003800000 */
.L_x_54:
        /* <DEDUP_REMOVED lines=12> */
.L_x_57:
[----:B------:R-:W-:Y:S05]  /*20960*/  BSYNC B1 ;  /* 0x0000000000017941 */ /* 0x000fea0003800000 */
.L_x_56:
        /* <DEDUP_REMOVED lines=12> */
.L_x_59:
[----:B------:R-:W-:Y:S05]  /*20a30*/  BSYNC B1 ;  /* 0x0000000000017941 */ /* 0x000fea0003800000 */
.L_x_58:
        /* <DEDUP_REMOVED lines=12> */
.L_x_61:
[----:B------:R-:W-:Y:S05]  /*20b00*/  BSYNC B1 ;  /* 0x0000000000017941 */ /* 0x000fea0003800000 */
.L_x_60:
        /* <DEDUP_REMOVED lines=12> */
.L_x_63:
[----:B------:R-:W-:Y:S05]  /*20bd0*/  BSYNC B1 ;  /* 0x0000000000017941 */ /* 0x000fea0003800000 */
.L_x_62:
        /* <DEDUP_REMOVED lines=12> */
.L_x_65:
[----:B------:R-:W-:Y:S05]  /*20ca0*/  BSYNC B1 ;  /* 0x0000000000017941 */ /* 0x000fea0003800000 */
.L_x_64:
        /* <DEDUP_REMOVED lines=12> */
.L_x_67:
[----:B------:R-:W-:Y:S05]  /*20d70*/  BSYNC B1 ;  /* 0x0000000000017941 */ /* 0x000fea0003800000 */
.L_x_66:
        /* <DEDUP_REMOVED lines=12> */
.L_x_69:
[----:B------:R-:W-:Y:S05]  /*20e40*/  BSYNC B1 ;  /* 0x0000000000017941 */ /* 0x000fea0003800000 */
.L_x_68:
        /* <DEDUP_REMOVED lines=12> */
.L_x_71:
[----:B------:R-:W-:Y:S05]  /*20f10*/  BSYNC B1 ;  /* 0x0000000000017941 */ /* 0x000fea0003800000 */
.L_x_70:
        /* <DEDUP_REMOVED lines=12> */
.L_x_73:
[----:B------:R-:W-:Y:S05]  /*20fe0*/  BSYNC B1 ;  /* 0x0000000000017941 */ /* 0x000fea0003800000 */
.L_x_72:
        /* <DEDUP_REMOVED lines=12> */
.L_x_75:
[----:B------:R-:W-:Y:S05]  /*210b0*/  BSYNC B1 ;  /* 0x0000000000017941 */ /* 0x000fea0003800000 */
.L_x_74:
        /* <DEDUP_REMOVED lines=12> */
.L_x_77:
[----:B------:R-:W-:Y:S05]  /*21180*/  BSYNC B1 ;  /* 0x0000000000017941 */ /* 0x000fea0003800000 */
.L_x_76:
        /* <DEDUP_REMOVED lines=12> */
.L_x_79:
[----:B------:R-:W-:Y:S05]  /*21250*/  BSYNC B1 ;  /* 0x0000000000017941 */ /* 0x000fea0003800000 */
.L_x_78:
        /* <DEDUP_REMOVED lines=12> */
.L_x_81:
[----:B------:R-:W-:Y:S05]  /*21320*/  BSYNC B1 ;  /* 0x0000000000017941 */ /* 0x000fea0003800000 */
.L_x_80:
        /* <DEDUP_REMOVED lines=12> */
.L_x_83:
[----:B------:R-:W-:Y:S05]  /*213f0*/  BSYNC B1 ;  /* 0x0000000000017941 */ /* 0x000fea0003800000 */
.L_x_82:
        /* <DEDUP_REMOVED lines=12> */
.L_x_85:
[----:B------:R-:W-:Y:S05]  /*214c0*/  BSYNC B1 ;  /* 0x0000000000017941 */ /* 0x000fea0003800000 */
.L_x_84:
        /* <DEDUP_REMOVED lines=12> */
.L_x_87:
[----:B------:R-:W-:Y:S05]  /*21590*/  BSYNC B1 ;  /* 0x0000000000017941 */ /* 0x000fea0003800000 */
.L_x_86:
        /* <DEDUP_REMOVED lines=12> */
.L_x_89:
[----:B------:R-:W-:Y:S05]  /*21660*/  BSYNC B1 ;  /* 0x0000000000017941 */ /* 0x000fea0003800000 */
.L_x_88:
        /* <DEDUP_REMOVED lines=12> */
.L_x_91:
[----:B------:R-:W-:Y:S05]  /*21730*/  BSYNC B1 ;  /* 0x0000000000017941 */ /* 0x000fea0003800000 */
.L_x_90:
        /* <DEDUP_REMOVED lines=12> */
.L_x_93:
[----:B------:R-:W-:Y:S05]  /*21800*/  BSYNC B1 ;  /* 0x0000000000017941 */ /* 0x000fea0003800000 */
.L_x_92:
        /* <DEDUP_REMOVED lines=12> */
.L_x_95:
[----:B------:R-:W-:Y:S05]  /*218d0*/  BSYNC B1 ;  /* 0x0000000000017941 */ /* 0x000fea0003800000 */
.L_x_94:
        /* <DEDUP_REMOVED lines=12> */
.L_x_97:
[----:B------:R-:W-:Y:S05]  /*219a0*/  BSYNC B1 ;  /* 0x0000000000017941 */ /* 0x000fea0003800000 */
.L_x_96:
        /* <DEDUP_REMOVED lines=12> */
.L_x_99:
[----:B------:R-:W-:Y:S05]  /*21a70*/  BSYNC B1 ;  /* 0x0000000000017941 */ /* 0x000fea0003800000 */
.L_x_98:
        /* <DEDUP_REMOVED lines=12> */
.L_x_101:
[----:B------:R-:W-:Y:S05]  /*21b40*/  BSYNC B1 ;  /* 0x0000000000017941 */ /* 0x000fea0003800000 */
.L_x_100:
        /* <DEDUP_REMOVED lines=12> */
.L_x_103:
[----:B------:R-:W-:Y:S05]  /*21c10*/  BSYNC B1 ;  /* 0x0000000000017941 */ /* 0x000fea0003800000 */
.L_x_102:
        /* <DEDUP_REMOVED lines=12> */
.L_x_105:
[----:B------:R-:W-:Y:S05]  /*21ce0*/  BSYNC B1 ;  /* 0x0000000000017941 */ /* 0x000fea0003800000 */
.L_x_104:
        /* <DEDUP_REMOVED lines=12> */
.L_x_107:
[----:B------:R-:W-:Y:S05]  /*21db0*/  BSYNC B1 ;  /* 0x0000000000017941 */ /* 0x000fea0003800000 */
.L_x_106:
        /* <DEDUP_REMOVED lines=12> */
.L_x_109:
[----:B------:R-:W-:Y:S05]  /*21e80*/  BSYNC B1 ;  /* 0x0000000000017941 */ /* 0x000fea0003800000 */
.L_x_108:
        /* <DEDUP_REMOVED lines=12> */
.L_x_111:
[----:B------:R-:W-:Y:S05]  /*21f50*/  BSYNC B1 ;  /* 0x0000000000017941 */ /* 0x000fea0003800000 */
.L_x_110:
        /* <DEDUP_REMOVED lines=12> */
.L_x_113:
[----:B------:R-:W-:Y:S05]  /*22020*/  BSYNC B1 ;  /* 0x0000000000017941 */ /* 0x000fea0003800000 */
.L_x_112:
        /* <DEDUP_REMOVED lines=12> */
.L_x_115:
[----:B------:R-:W-:Y:S05]  /*220f0*/  BSYNC B1 ;  /* 0x0000000000017941 */ /* 0x000fea0003800000 */
.L_x_114:
        /* <DEDUP_REMOVED lines=12> */
.L_x_117:
[----:B------:R-:W-:Y:S05]  /*221c0*/  BSYNC B1 ;  /* 0x0000000000017941 */ /* 0x000fea0003800000 */
.L_x_116:
        /* <DEDUP_REMOVED lines=12> */
.L_x_119:
[----:B------:R-:W-:Y:S05]  /*22290*/  BSYNC B1 ;  /* 0x0000000000017941 */ /* 0x000fea0003800000 */
.L_x_118:
        /* <DEDUP_REMOVED lines=12> */
.L_x_121:
[----:B------:R-:W-:Y:S05]  /*22360*/  BSYNC B1 ;  /* 0x0000000000017941 */ /* 0x000fea0003800000 */
.L_x_120:
        /* <DEDUP_REMOVED lines=12> */
.L_x_123:
[----:B------:R-:W-:Y:S05]  /*22430*/  BSYNC B1 ;  /* 0x0000000000017941 */ /* 0x000fea0003800000 */
.L_x_122:
        /* <DEDUP_REMOVED lines=12> */
.L_x_125:
[----:B------:R-:W-:Y:S05]  /*22500*/  BSYNC B1 ;  /* 0x0000000000017941 */ /* 0x000fea0003800000 */
.L_x_124:
        /* <DEDUP_REMOVED lines=12> */
.L_x_127:
[----:B------:R-:W-:Y:S05]  /*225d0*/  BSYNC B1 ;  /* 0x0000000000017941 */ /* 0x000fea0003800000 */
.L_x_126:
        /* <DEDUP_REMOVED lines=12> */
.L_x_129:
[----:B------:R-:W-:Y:S05]  /*226a0*/  BSYNC B1 ;  /* 0x0000000000017941 */ /* 0x000fea0003800000 */
.L_x_128:
        /* <DEDUP_REMOVED lines=12> */
.L_x_131:
[----:B------:R-:W-:Y:S05]  /*22770*/  BSYNC B1 ;  /* 0x0000000000017941 */ /* 0x000fea0003800000 */
.L_x_130:
        /* <DEDUP_REMOVED lines=12> */
.L_x_133:
[----:B------:R-:W-:Y:S05]  /*22840*/  BSYNC B1 ;  /* 0x0000000000017941 */ /* 0x000fea0003800000 */
.L_x_132:
        /* <DEDUP_REMOVED lines=12> */
.L_x_135:
[----:B------:R-:W-:Y:S05]  /*22910*/  BSYNC B1 ;  /* 0x0000000000017941 */ /* 0x000fea0003800000 */
.L_x_134:
        /* <DEDUP_REMOVED lines=12> */
.L_x_137:
[----:B------:R-:W-:Y:S05]  /*229e0*/  BSYNC B1 ;  /* 0x0000000000017941 */ /* 0x000fea0003800000 */
.L_x_136:
        /* <DEDUP_REMOVED lines=12> */
.L_x_139:
[----:B------:R-:W-:Y:S05]  /*22ab0*/  BSYNC B1 ;  /* 0x0000000000017941 */ /* 0x000fea0003800000 */
.L_x_138:
        /* <DEDUP_REMOVED lines=12> */
.L_x_141:
[----:B------:R-:W-:Y:S05]  /*22b80*/  BSYNC B1 ;  /* 0x0000000000017941 */ /* 0x000fea0003800000 */
.L_x_140:
        /* <DEDUP_REMOVED lines=12> */
.L_x_143:
[----:B------:R-:W-:Y:S05]  /*22c50*/  BSYNC B1 ;  /* 0x0000000000017941 */ /* 0x000fea0003800000 */
.L_x_142:
        /* <DEDUP_REMOVED lines=12> */
.L_x_145:
[----:B------:R-:W-:Y:S05]  /*22d20*/  BSYNC B1 ;  /* 0x0000000000017941 */ /* 0x000fea0003800000 */
.L_x_144:
        /* <DEDUP_REMOVED lines=12> */
.L_x_147:
[----:B------:R-:W-:Y:S05]  /*22df0*/  BSYNC B1 ;  /* 0x0000000000017941 */ /* 0x000fea0003800000 */
.L_x_146:
        /* <DEDUP_REMOVED lines=12> */
.L_x_149:
[----:B------:R-:W-:Y:S05]  /*22ec0*/  BSYNC B1 ;  /* 0x0000000000017941 */ /* 0x000fea0003800000 */
.L_x_148:
        /* <DEDUP_REMOVED lines=12> */
.L_x_151:
[----:B------:R-:W-:Y:S05]  /*22f90*/  BSYNC B1 ;  /* 0x0000000000017941 */ /* 0x000fea0003800000 */
.L_x_150:
        /* <DEDUP_REMOVED lines=12> */
.L_x_153:
[----:B------:R-:W-:Y:S05]  /*23060*/  BSYNC B1 ;  /* 0x0000000000017941 */ /* 0x000fea0003800000 */
.L_x_152:
        /* <DEDUP_REMOVED lines=12> */
.L_x_155:
[----:B------:R-:W-:Y:S05]  /*23130*/  BSYNC B1 ;  /* 0x0000000000017941 */ /* 0x000fea0003800000 */
.L_x_154:
        /* <DEDUP_REMOVED lines=12> */
.L_x_157:
[----:B------:R-:W-:Y:S05]  /*23200*/  BSYNC B1 ;  /* 0x0000000000017941 */ /* 0x000fea0003800000 */
.L_x_156:
        /* <DEDUP_REMOVED lines=12> */
.L_x_159:
[----:B------:R-:W-:Y:S05]  /*232d0*/  BSYNC B1 ;  /* 0x0000000000017941 */ /* 0x000fea0003800000 */
.L_x_158:
        /* <DEDUP_REMOVED lines=12> */
.L_x_161:
[----:B------:R-:W-:Y:S05]  /*233a0*/  BSYNC B1 ;  /* 0x0000000000017941 */ /* 0x000fea0003800000 */
.L_x_160:
        /* <DEDUP_REMOVED lines=12> */
.L_x_163:
[----:B------:R-:W-:Y:S05]  /*23470*/  BSYNC B1 ;  /* 0x0000000000017941 */ /* 0x000fea0003800000 */
.L_x_162:
        /* <DEDUP_REMOVED lines=12> */
.L_x_165:
[----:B------:R-:W-:Y:S05]  /*23540*/  BSYNC B1 ;  /* 0x0000000000017941 */ /* 0x000fea0003800000 */
.L_x_164:
        /* <DEDUP_REMOVED lines=12> */
.L_x_167:
[----:B------:R-:W-:Y:S05]  /*23610*/  BSYNC B1 ;  /* 0x0000000000017941 */ /* 0x000fea0003800000 */
.L_x_166:
        /* <DEDUP_REMOVED lines=12> */
.L_x_169:
[----:B------:R-:W-:Y:S05]  /*236e0*/  BSYNC B1 ;  /* 0x0000000000017941 */ /* 0x000fea0003800000 */
.L_x_168:
        /* <DEDUP_REMOVED lines=12> */
.L_x_171:
[----:B------:R-:W-:Y:S05]  /*237b0*/  BSYNC B1 ;  /* 0x0000000000017941 */ /* 0x000fea0003800000 */
.L_x_170:
        /* <DEDUP_REMOVED lines=12> */
.L_x_173:
[----:B------:R-:W-:Y:S05]  /*23880*/  BSYNC B1 ;  /* 0x0000000000017941 */ /* 0x000fea0003800000 */
.L_x_172:
        /* <DEDUP_REMOVED lines=12> */
.L_x_175:
[----:B------:R-:W-:Y:S05]  /*23950*/  BSYNC B1 ;  /* 0x0000000000017941 */ /* 0x000fea0003800000 */
.L_x_174:
        /* <DEDUP_REMOVED lines=12> */
.L_x_177:
[----:B------:R-:W-:Y:S05]  /*23a20*/  BSYNC B1 ;  /* 0x0000000000017941 */ /* 0x000fea0003800000 */
.L_x_176:
        /* <DEDUP_REMOVED lines=12> */
.L_x_179:
[----:B------:R-:W-:Y:S05]  /*23af0*/  BSYNC B1 ;  /* 0x0000000000017941 */ /* 0x000fea0003800000 */
.L_x_178:
        /* <DEDUP_REMOVED lines=12> */
.L_x_181:
[----:B------:R-:W-:Y:S05]  /*23bc0*/  BSYNC B1 ;  /* 0x0000000000017941 */ /* 0x000fea0003800000 */
.L_x_180:
        /* <DEDUP_REMOVED lines=12> */
.L_x_183:
[----:B------:R-:W-:Y:S05]  /*23c90*/  BSYNC B1 ;  /* 0x0000000000017941 */ /* 0x000fea0003800000 */
.L_x_182:
        /* <DEDUP_REMOVED lines=12> */
.L_x_185:
[----:B------:R-:W-:Y:S05]  /*23d60*/  BSYNC B1 ;  /* 0x0000000000017941 */ /* 0x000fea0003800000 */
.L_x_184:
        /* <DEDUP_REMOVED lines=12> */
.L_x_187:
[----:B------:R-:W-:Y:S05]  /*23e30*/  BSYNC B1 ;  /* 0x0000000000017941 */ /* 0x000fea0003800000 */
.L_x_186:
        /* <DEDUP_REMOVED lines=12> */
.L_x_189:
[----:B------:R-:W-:Y:S05]  /*23f00*/  BSYNC B1 ;  /* 0x0000000000017941 */ /* 0x000fea0003800000 */
.L_x_188:
        /* <DEDUP_REMOVED lines=12> */
.L_x_191:
[----:B------:R-:W-:Y:S05]  /*23fd0*/  BSYNC B1 ;  /* 0x0000000000017941 */ /* 0x000fea0003800000 */
.L_x_190:
        /* <DEDUP_REMOVED lines=12> */
.L_x_193:
[----:B------:R-:W-:Y:S05]  /*240a0*/  BSYNC B1 ;  /* 0x0000000000017941 */ /* 0x000fea0003800000 */
.L_x_192:
        /* <DEDUP_REMOVED lines=12> */
.L_x_195:
[----:B------:R-:W-:Y:S05]  /*24170*/  BSYNC B1 ;  /* 0x0000000000017941 */ /* 0x000fea0003800000 */
.L_x_194:
        /* <DEDUP_REMOVED lines=12> */
.L_x_197:
[----:B------:R-:W-:Y:S05]  /*24240*/  BSYNC B1 ;  /* 0x0000000000017941 */ /* 0x000fea0003800000 */
.L_x_196:
        /* <DEDUP_REMOVED lines=12> */
.L_x_199:
[----:B------:R-:W-:Y:S05]  /*24310*/  BSYNC B1 ;  /* 0x0000000000017941 */ /* 0x000fea0003800000 */
.L_x_198:
        /* <DEDUP_REMOVED lines=12> */
.L_x_201:
[----:B------:R-:W-:Y:S05]  /*243e0*/  BSYNC B1 ;  /* 0x0000000000017941 */ /* 0x000fea0003800000 */
.L_x_200:
        /* <DEDUP_REMOVED lines=12> */
.L_x_203:
[----:B------:R-:W-:Y:S05]  /*244b0*/  BSYNC B1 ;  /* 0x0000000000017941 */ /* 0x000fea0003800000 */
.L_x_202:
        /* <DEDUP_REMOVED lines=12> */
.L_x_205:
[----:B------:R-:W-:Y:S05]  /*24580*/  BSYNC B1 ;  /* 0x0000000000017941 */ /* 0x000fea0003800000 */
.L_x_204:
        /* <DEDUP_REMOVED lines=12> */
.L_x_207:
[----:B------:R-:W-:Y:S05]  /*24650*/  BSYNC B1 ;  /* 0x0000000000017941 */ /* 0x000fea0003800000 */
.L_x_206:
        /* <DEDUP_REMOVED lines=12> */
.L_x_209:
[----:B------:R-:W-:Y:S05]  /*24720*/  BSYNC B1 ;  /* 0x0000000000017941 */ /* 0x000fea0003800000 */
.L_x_208:
        /* <DEDUP_REMOVED lines=12> */
.L_x_211:
[----:B------:R-:W-:Y:S05]  /*247f0*/  BSYNC B1 ;  /* 0x0000000000017941 */ /* 0x000fea0003800000 */
.L_x_210:
        /* <DEDUP_REMOVED lines=12> */
.L_x_213:
[----:B------:R-:W-:Y:S05]  /*248c0*/  BSYNC B1 ;  /* 0x0000000000017941 */ /* 0x000fea0003800000 */
.L_x_212:
        /* <DEDUP_REMOVED lines=12> */
.L_x_215:
[----:B------:R-:W-:Y:S05]  /*24990*/  BSYNC B1 ;  /* 0x0000000000017941 */ /* 0x000fea0003800000 */
.L_x_214:
        /* <DEDUP_REMOVED lines=12> */
.L_x_217:
[----:B------:R-:W-:Y:S05]  /*24a60*/  BSYNC B1 ;  /* 0x0000000000017941 */ /* 0x000fea0003800000 */
.L_x_216:
        /* <DEDUP_REMOVED lines=12> */
.L_x_219:
[----:B------:R-:W-:Y:S05]  /*24b30*/  BSYNC B1 ;  /* 0x0000000000017941 */ /* 0x000fea0003800000 */
.L_x_218:
        /* <DEDUP_REMOVED lines=12> */
.L_x_221:
[----:B------:R-:W-:Y:S05]  /*24c00*/  BSYNC B1 ;  /* 0x0000000000017941 */ /* 0x000fea0003800000 */
.L_x_220:
        /* <DEDUP_REMOVED lines=12> */
.L_x_223:
[----:B------:R-:W-:Y:S05]  /*24cd0*/  BSYNC B1 ;  /* 0x0000000000017941 */ /* 0x000fea0003800000 */
.L_x_222:
        /* <DEDUP_REMOVED lines=12> */
.L_x_225:
[----:B------:R-:W-:Y:S05]  /*24da0*/  BSYNC B1 ;  /* 0x0000000000017941 */ /* 0x000fea0003800000 */
.L_x_224:
        /* <DEDUP_REMOVED lines=12> */
.L_x_227:
[----:B------:R-:W-:Y:S05]  /*24e70*/  BSYNC B1 ;  /* 0x0000000000017941 */ /* 0x000fea0003800000 */
.L_x_226:
        /* <DEDUP_REMOVED lines=12> */
.L_x_229:
[----:B------:R-:W-:Y:S05]  /*24f40*/  BSYNC B1 ;  /* 0x0000000000017941 */ /* 0x000fea0003800000 */
.L_x_228:
        /* <DEDUP_REMOVED lines=12> */
.L_x_231:
[----:B------:R-:W-:Y:S05]  /*25010*/  BSYNC B1 ;  /* 0x0000000000017941 */ /* 0x000fea0003800000 */
.L_x_230:
        /* <DEDUP_REMOVED lines=12> */
.L_x_233:
[----:B------:R-:W-:Y:S05]  /*250e0*/  BSYNC B1 ;  /* 0x0000000000017941 */ /* 0x000fea0003800000 */
.L_x_232:
        /* <DEDUP_REMOVED lines=12> */
.L_x_235:
[----:B------:R-:W-:Y:S05]  /*251b0*/  BSYNC B1 ;  /* 0x0000000000017941 */ /* 0x000fea0003800000 */
.L_x_234:
        /* <DEDUP_REMOVED lines=12> */
.L_x_237:
[----:B------:R-:W-:Y:S05]  /*25280*/  BSYNC B1 ;  /* 0x0000000000017941 */ /* 0x000fea0003800000 */
.L_x_236:
        /* <DEDUP_REMOVED lines=12> */
.L_x_239:
[----:B------:R-:W-:Y:S05]  /*25350*/  BSYNC B1 ;  /* 0x0000000000017941 */ /* 0x000fea0003800000 */
.L_x_238:
        /* <DEDUP_REMOVED lines=12> */
.L_x_241:
[----:B------:R-:W-:Y:S05]  /*25420*/  BSYNC B1 ;  /* 0x0000000000017941 */ /* 0x000fea0003800000 */
.L_x_240:
        /* <DEDUP_REMOVED lines=12> */
.L_x_243:
[----:B------:R-:W-:Y:S05]  /*254f0*/  BSYNC B1 ;  /* 0x0000000000017941 */ /* 0x000fea0003800000 */
.L_x_242:
        /* <DEDUP_REMOVED lines=12> */
.L_x_245:
[----:B------:R-:W-:Y:S05]  /*255c0*/  BSYNC B1 ;  /* 0x0000000000017941 */ /* 0x000fea0003800000 */
.L_x_244:
        /* <DEDUP_REMOVED lines=12> */
.L_x_247:
[----:B------:R-:W-:Y:S05]  /*25690*/  BSYNC B1 ;  /* 0x0000000000017941 */ /* 0x000fea0003800000 */
.L_x_246:
        /* <DEDUP_REMOVED lines=12> */
.L_x_249:
[----:B------:R-:W-:Y:S05]  /*25760*/  BSYNC B1 ;  /* 0x0000000000017941 */ /* 0x000fea0003800000 */
.L_x_248:
        /* <DEDUP_REMOVED lines=12> */
.L_x_251:
[----:B------:R-:W-:Y:S05]  /*25830*/  BSYNC B1 ;  /* 0x0000000000017941 */ /* 0x000fea0003800000 */
.L_x_250:
        /* <DEDUP_REMOVED lines=12> */
.L_x_253:
[----:B------:R-:W-:Y:S05]  /*25900*/  BSYNC B1 ;  /* 0x0000000000017941 */ /* 0x000fea0003800000 */
.L_x_252:
[----:B0-----:R-:W2:Y:S01]  /*25910*/  LDL.LU R7, [R1+0x600] ;  /* 0x0006000001077983 */ /* 0x001ea20000300800 */
[----:B-----5:R-:W-:Y:S01]  /*25920*/  LOP3.LUT R6, R6, 0xff, RZ, 0xc0, !PT ;  /* 0x000000ff06067812 */ /* 0x020fe200078ec0ff */
[----:B------:R-:W-:Y:S01]  /*25930*/  BSSY B1, `(.L_x_254) ;  /* 0x000000b000017945 */ /* 0x000fe20003800000 */
[----:B------:R-:W-:Y:S02]  /*25940*/  ISETP.LT.OR P0, PT, R0, 0xd2, !P2 ;  /* 0x000000d20000780c */ /* 0x000fe40005701670 */
[----:B------:R-:W-:-:S05]  /*25950*/  F2FP.F16.E4M3.UNPACK_B R6, R6 ;  /* 0x00000006ff06723e */ /* 0x000fca00020006ff */
[----:B------:R-:W-:-:S05]  /*25960*/  HADD2.F32 R6, -RZ, R6.H0_H0 ;  /* 0x20000006ff067230 */ /* 0x000fca0000004100 */
[----:B------:R-:W-:-:S04]  /*25970*/  FMUL R6, R6, UR24 ;  /* 0x0000001806067c20 */ /* 0x000fc80008400000 */
[----:B--2---:R-:W-:-:S05]  /*25980*/  FFMA R6, R7, UR21, R6 ;  /* 0x0000001507067c23 */ /* 0x004fca0008000006 */
[----:B------:R-:W-:Y:S02]  /*25990*/  F2FP.SATFINITE.E4M3.F32.PACK_AB_MERGE_C R7, RZ, R6, RZ ;  /* 0x00000006ff07723e */ /* 0x000fe400048070ff */
[----:B------:R-:W-:-:S03]  /*259a0*/  PRMT R6, RZ, 0x7610, R6 ;  /* 0x00007610ff067816 */ /* 0x000fc60000000006 */
[----:B------:R0:W-:Y:S01]  /*259b0*/  @!P1 STG.E.U8 desc[UR22][R24.64+0xd0], R7 ;  /* 0x0000d00718009986 */ /* 0x0001e2000c101116 */
[----:B------:R-:W-:Y:S05]  /*259c0*/  @P0 BRA `(.L_x_255) ;  /* 0x0000000000040947 */ /* 0x000fea0003800000 */
[----:B------:R2:W5:Y:S02]  /*259d0*/  LDG.E.U8 R6, desc[UR22][R4.64+0xd1] ;  /* 0x0000d11604067981 */ /* 0x000564000c1e1100 */
.L_x_255:
[----:B------:R-:W-:Y:S05]  /*259e0*/  BSYNC B1 ;  /* 0x0000000000017941 */ /* 0x000fea0003800000 */
.L_x_254:
[----:B0-----:R-:W3:Y:S01]  /*259f0*/  LDL.LU R7, [R1+0x604] ;  /* 0x0006040001077983 */ /* 0x001ee20000300800 */
[----:B-----5:R-:W-:Y:S01]  /*25a00*/  LOP3.LUT R6, R6, 0xff, RZ, 0xc0, !PT ;  /* 0x000000ff06067812 */ /* 0x020fe200078ec0ff */
[----:B------:R-:W-:Y:S01]  /*25a10*/  BSSY B1, `(.L_x_256) ;  /* 0x000000b000017945 */ /* 0x000fe20003800000 */
[----:B------:R-:W-:Y:S02]  /*25a20*/  ISETP.LT.OR P1, PT, R0, 0xd9, !P3 ;  /* 0x000000d90000780c */ /* 0x000fe40005f21670 */
[----:B------:R-:W-:-:S05]  /*25a30*/  F2FP.F16.E4M3.UNPACK_B R6, R6 ;  /* 0x00000006ff06723e */ /* 0x000fca00020006ff */
[----:B------:R-:W-:-:S05]  /*25a40*/  HADD2.F32 R6, -RZ, R6.H0_H0 ;  /* 0x20000006ff067230 */ /* 0x000fca0000004100 */
[----:B------:R-:W-:-:S04]  /*25a50*/  FMUL R6, R6, UR24 ;  /* 0x0000001806067c20 */ /* 0x000fc80008400000 */
[----:B---3--:R-:W-:-:S05]  /*25a60*/  FFMA R6, R7, UR21, R6 ;  /* 0x0000001507067c23 */ /* 0x008fca0008000006 */
[----:B------:R-:W-:Y:S02]  /*25a70*/  F2FP.SATFINITE.E4M3.F32.PACK_AB_MERGE_C R7, RZ, R6, RZ ;  /* 0x00000006ff07723e */ /* 0x000fe400048070ff */
[----:B------:R-:W-:-:S03]  /*25a80*/  PRMT R6, RZ, 0x7610, R6 ;  /* 0x00007610ff067816 */ /* 0x000fc60000000006 */
[----:B------:R0:W-:Y:S01]  /*25a90*/  @!P0 STG.E.U8 desc[UR22][R24.64+0xd1], R7 ;  /* 0x0000d10718008986 */ /* 0x0001e2000c101116 */
[----:B------:R-:W-:Y:S05]  /*25aa0*/  @P1 BRA `(.L_x_257) ;  /* 0x0000000000041947 */ /* 0x000fea0003800000 */
[----:B------:R3:W5:Y:S02]  /*25ab0*/  LDG.E.U8 R6, desc[UR22][R30.64+0xd8] ;  /* 0x0000d8161e067981 */ /* 0x000764000c1e1100 */
.L_x_257:
[----:B------:R-:W-:Y:S05]  /*25ac0*/  BSYNC B1 ;  /* 0x0000000000017941 */ /* 0x000fea0003800000 */
.L_x_256:
        /* <DEDUP_REMOVED lines=13> */
.L_x_259:
[----:B------:R-:W-:Y:S05]  /*25ba0*/  BSYNC B1 ;  /* 0x0000000000017941 */ /* 0x000fea0003800000 */
.L_x_258:
        /* <DEDUP_REMOVED lines=13> */
.L_x_261:
[----:B------:R-:W-:Y:S05]  /*25c80*/  BSYNC B1 ;  /* 0x0000000000017941 */ /* 0x000fea0003800000 */
.L_x_260:
        /* <DEDUP_REMOVED lines=13> */
.L_x_263:
[----:B------:R-:W-:Y:S05]  /*25d60*/  BSYNC B1 ;  /* 0x0000000000017941 */ /* 0x000fea0003800000 */
.L_x_262:
        /* <DEDUP_REMOVED lines=13> */
.L_x_265:
[----:B------:R-:W-:Y:S05]  /*25e40*/  BSYNC B1 ;  /* 0x0000000000017941 */ /* 0x000fea0003800000 */
.L_x_264:
        /* <DEDUP_REMOVED lines=13> */
.L_x_267:
[----:B------:R-:W-:Y:S05]  /*25f20*/  BSYNC B1 ;  /* 0x0000000000017941 */ /* 0x000fea0003800000 */
.L_x_266:
        /* <DEDUP_REMOVED lines=13> */
.L_x_269:
[----:B------:R-:W-:Y:S05]  /*26000*/  BSYNC B1 ;  /* 0x0000000000017941 */ /* 0x000fea0003800000 */
.L_x_268:
        /* <DEDUP_REMOVED lines=13> */
.L_x_271:
[----:B------:R-:W-:Y:S05]  /*260e0*/  BSYNC B1 ;  /* 0x0000000000017941 */ /* 0x000fea0003800000 */
.L_x_270:
        /* <DEDUP_REMOVED lines=13> */
.L_x_273:
[----:B------:R-:W-:Y:S05]  /*261c0*/  BSYNC B1 ;  /* 0x0000000000017941 */ /* 0x000fea0003800000 */
.L_x_272:
        /* <DEDUP_REMOVED lines=13> */
.L_x_275:
[----:B------:R-:W-:Y:S05]  /*262a0*/  BSYNC B1 ;  /* 0x0000000000017941 */ /* 0x000fea0003800000 */
.L_x_274:
        /* <DEDUP_REMOVED lines=13> */
.L_x_277:
[----:B------:R-:W-:Y:S05]  /*26380*/  BSYNC B1 ;  /* 0x0000000000017941 */ /* 0x000fea0003800000 */
.L_x_276:
        /* <DEDUP_REMOVED lines=13> */
.L_x_279:
[----:B------:R-:W-:Y:S05]  /*26460*/  BSYNC B1 ;  /* 0x0000000000017941 */ /* 0x000fea0003800000 */
.L_x_278:
        /* <DEDUP_REMOVED lines=13> */
.L_x_281:
[----:B------:R-:W-:Y:S05]  /*26540*/  BSYNC B1 ;  /* 0x0000000000017941 */ /* 0x000fea0003800000 */
.L_x_280:
        /* <DEDUP_REMOVED lines=13> */
.L_x_283:
[----:B------:R-:W-:Y:S05]  /*26620*/  BSYNC B1 ;  /* 0x0000000000017941 */ /* 0x000fea0003800000 */
.L_x_282:
        /* <DEDUP_REMOVED lines=13> */
.L_x_285:
[----:B------:R-:W-:Y:S05]  /*26700*/  BSYNC B1 ;  /* 0x0000000000017941 */ /* 0x000fea0003800000 */
.L_x_284:
        /* <DEDUP_REMOVED lines=13> */
.L_x_287:
[----:B------:R-:W-:Y:S05]  /*267e0*/  BSYNC B1 ;  /* 0x0000000000017941 */ /* 0x000fea0003800000 */
.L_x_286:
        /* <DEDUP_REMOVED lines=13> */
.L_x_289:
[----:B------:R-:W-:Y:S05]  /*268c0*/  BSYNC B1 ;  /* 0x0000000000017941 */ /* 0x000fea0003800000 */
.L_x_288:
        /* <DEDUP_REMOVED lines=13> */
.L_x_291:
[----:B------:R-:W-:Y:S05]  /*269a0*/  BSYNC B1 ;  /* 0x0000000000017941 */ /* 0x000fea0003800000 */
.L_x_290:
        /* <DEDUP_REMOVED lines=13> */
.L_x_293:
[----:B------:R-:W-:Y:S05]  /*26a80*/  BSYNC B1 ;  /* 0x0000000000017941 */ /* 0x000fea0003800000 */
.L_x_292:
        /* <DEDUP_REMOVED lines=13> */
.L_x_295:
[----:B------:R-:W-:Y:S05]  /*26b60*/  BSYNC B1 ;  /* 0x0000000000017941 */ /* 0x000fea0003800000 */
.L_x_294:
[----:B------:R-:W3:Y:S01]  /*26b70*/  LDL.LU R11, [R1+0x654] ;  /* 0x00065400010b7983 */ /* 0x000ee20000300800 */
[----:B-----5:R-:W-:Y:S01]  /*26b80*/  LOP3.LUT R6, R6, 0xff, RZ, 0xc0, !PT ;  /* 0x000000ff06067812 */ /* 0x020fe200078ec0ff */
[----:B------:R-:W-:Y:S01]  /*26b90*/  BSSY B1, `(.L_x_296) ;  /* 0x0000013000017945 */ /* 0x000fe20003800000 */
[----:B------:R-:W-:Y:S02]  /*26ba0*/  IADD3 R8, P0, R32, 0x80, RZ ;  /* 0x0000008020087810 */ /* 0x000fe40007f1e0ff */
[----:B------:R-:W-:Y:S02]  /*26bb0*/  F2FP.F16.E4M3.UNPACK_B R6, R6 ;  /* 0x00000006ff06723e */ /* 0x000fe400020006ff */
[----:B------:R-:W-:-:S03]  /*26bc0*/  ISETP.GE.AND P1, PT, R34, 0x81, PT ;  /* 0x000000812200780c */ /* 0x000fc60003f26270 */
[----:B------:R-:W-:Y:S02]  /*26bd0*/  HADD2.F32 R9, -RZ, R6.H0_H0 ;  /* 0x20000006ff097230 */ /* 0x000fe40000004100 */
[----:B------:R-:W-:Y:S01]  /*26be0*/  IMAD.X R6, RZ, RZ, R33, P0 ;  /* 0x000000ffff067224 */ /* 0x000fe200000e0621 */
[----:B------:R-:W-:Y:S02]  /*26bf0*/  ISETP.LT.OR P0, PT, R0, 0x1, !P1 ;  /* 0x000000010000780c */ /* 0x000fe40004f01670 */
[----:B------:R-:W-:Y:S01]  /*26c00*/  FMUL R9, R9, UR24 ;  /* 0x0000001809097c20 */ /* 0x000fe20008400000 */
[----:B------:R-:W-:Y:S02]  /*26c10*/  IMAD R10, R6, UR6, RZ ;  /* 0x00000006060a7c24 */ /* 0x000fe4000f8e02ff */
[----:B0-----:R-:W-:-:S04]  /*26c20*/  IMAD.WIDE.U32 R6, R8, UR6, R36 ;  /* 0x0000000608067c25 */ /* 0x001fc8000f8e0024 */
[----:B------:R-:W-:Y:S01]  /*26c30*/  IMAD R8, R8, UR7, R10 ;  /* 0x0000000708087c24 */ /* 0x000fe2000f8e020a */
[----:B------:R-:W-:-:S04]  /*26c40*/  IADD3 R6, P6, R6, UR8, RZ ;  /* 0x0000000806067c10 */ /* 0x000fc8000ffde0ff */
[--C-:B------:R-:W-:Y:S02]  /*26c50*/  IADD3.X R7, R7, UR9, R8.reuse, P6, !PT ;  /* 0x0000000907077c10 */ /* 0x100fe4000b7fe408 */
[----:B------:R-:W-:Y:S01]  /*26c60*/  PRMT R8, RZ, 0x7610, R8 ;  /* 0x00007610ff087816 */ /* 0x000fe20000000008 */
[----:B---3--:R-:W-:-:S05]  /*26c70*/  FFMA R9, R11, UR21, R9 ;  /* 0x000000150b097c23 */ /* 0x008fca0008000009 */
[----:B------:R-:W-:-:S05]  /*26c80*/  F2FP.SATFINITE.E4M3.F32.PACK_AB_MERGE_C R9, RZ, R9, RZ ;  /* 0x00000009ff09723e */ /* 0x000fca00048070ff */
[----:B------:R0:W-:Y:S01]  /*26c90*/  @!P5 STG.E.U8 desc[UR22][R24.64+0xf9], R9 ;  /* 0x0000f9091800d986 */ /* 0x0001e2000c101116 */
[----:B------:R-:W-:Y:S05]  /*26ca0*/  @P0 BRA `(.L_x_297) ;  /* 0x0000000000040947 */ /* 0x000fea0003800000 */
[----:B------:R3:W5:Y:S02]  /*26cb0*/  LDG.E.U8 R8, desc[UR22][R6.64] ;  /* 0x0000001606087981 */ /* 0x000764000c1e1100 */
.L_x_297:
[----:B------:R-:W-:Y:S05]  /*26cc0*/  BSYNC B1 ;  /* 0x0000000000017941 */ /* 0x000fea0003800000 */
.L_x_296:
        /* <DEDUP_REMOVED lines=13> */
.L_x_299:
[----:B------:R-:W-:Y:S05]  /*26da0*/  BSYNC B1 ;  /* 0x0000000000017941 */ /* 0x000fea0003800000 */
.L_x_298:
[----:B------:R-:W3:Y:S01]  /*26db0*/  LDL.LU R10, [R1+0x65c] ;  /* 0x00065c00010a7983 */ /* 0x000ee20000300800 */
[----:B-----5:R-:W-:Y:S01]  /*26dc0*/  LOP3.LUT R8, R8, 0xff, RZ, 0xc0, !PT ;  /* 0x000000ff08087812 */ /* 0x020fe200078ec0ff */
[----:B------:R-:W-:Y:S03]  /*26dd0*/  BSSY B1, `(.L_x_300) ;  /* 0x0000013000017945 */ /* 0x000fe60003800000 */
[----:B------:R-:W-:-:S05]  /*26de0*/  F2FP.F16.E4M3.UNPACK_B R8, R8 ;  /* 0x00000008ff08723e */ /* 0x000fca00020006ff */
[----:B0-----:R-:W-:Y:S01]  /*26df0*/  HADD2.F32 R9, -RZ, R8.H0_H0 ;  /* 0x20000008ff097230 */ /* 0x001fe20000004100 */
[----:B------:R-:W-:-:S04]  /*26e00*/  IADD3 R8, P0, R32, 0x88, RZ ;  /* 0x0000008820087810 */ /* 0x000fc80007f1e0ff */
[----:B------:R-:W-:Y:S01]  /*26e10*/  FMUL R9, R9, UR24 ;  /* 0x0000001809097c20 */ /* 0x000fe20008400000 */
[----:B------:R-:W-:Y:S01]  /*26e20*/  IMAD.X R32, RZ, RZ, R33, P0 ;  /* 0x000000ffff207224 */ /* 0x000fe200000e0621 */
[----:B------:R-:W-:Y:S01]  /*26e30*/  ISETP.GE.AND P0, PT, R34, 0x89, PT ;  /* 0x000000892200780c */ /* 0x000fe20003f06270 */
[----:B------:R-:W-:-:S04]  /*26e40*/  IMAD.WIDE.U32 R36, R8, UR6, R36 ;  /* 0x0000000608247c25 */ /* 0x000fc8000f8e0024 */
[----:B------:R-:W-:Y:S02]  /*26e50*/  IMAD R32, R32, UR6, RZ ;  /* 0x0000000620207c24 */ /* 0x000fe4000f8e02ff */
[----:B---3--:R-:W-:-:S05]  /*26e60*/  FFMA R9, R10, UR21, R9 ;  /* 0x000000150a097c23 */ /* 0x008fca0008000009 */
[----:B------:R-:W-:Y:S01]  /*26e70*/  F2FP.SATFINITE.E4M3.F32.PACK_AB_MERGE_C R10, RZ, R9, RZ ;  /* 0x00000009ff0a723e */ /* 0x000fe200048070ff */
[----:B------:R-:W-:Y:S01]  /*26e80*/  IMAD R9, R8, UR7, R32 ;  /* 0x0000000708097c24 */ /* 0x000fe2000f8e0220 */
[----:B------:R-:W-:-:S03]  /*26e90*/  IADD3 R8, P6, R36, UR8, RZ ;  /* 0x0000000824087c10 */ /* 0x000fc6000ffde0ff */
[----:B------:R0:W-:Y:S01]  /*26ea0*/  @!P5 STG.E.U8 desc[UR22][R28.64+0x1], R10 ;  /* 0x0000010a1c00d986 */ /* 0x0001e2000c101116 */
[----:B------:R-:W-:Y:S02]  /*26eb0*/  ISETP.LT.OR P5, PT, R0, 0x1, !P0 ;  /* 0x000000010000780c */ /* 0x000fe400047a1670 */
[----:B------:R-:W-:Y:S02]  /*26ec0*/  IADD3.X R9, R37, UR9, R9, P6, !PT ;  /* 0x0000000925097c10 */ /* 0x000fe4000b7fe409 */
[----:B0-----:R-:W-:-:S09]  /*26ed0*/  PRMT R10, RZ, 0x7610, R10 ;  /* 0x00007610ff0a7816 */ /* 0x001fd2000000000a */
[----:B------:R-:W-:Y:S05]  /*26ee0*/  @P5 BRA `(.L_x_301) ;  /* 0x0000000000045947 */ /* 0x000fea0003800000 */
[----:B------:R0:W5:Y:S02]  /*26ef0*/  LDG.E.U8 R10, desc[UR22][R8.64] ;  /* 0x00000016080a7981 */ /* 0x000164000c1e1100 */
.L_x_301:
[----:B------:R-:W-:Y:S05]  /*26f00*/  BSYNC B1 ;  /* 0x0000000000017941 */ /* 0x000fea0003800000 */
.L_x_300:
[----:B------:R-:W3:Y:S01]  /*26f10*/  LDL.LU R11, [R1+0x660] ;  /* 0x00066000010b7983 */ /* 0x000ee20000300800 */
        /* <DEDUP_REMOVED lines=12> */
.L_x_303:
[----:B------:R-:W-:Y:S05]  /*26fe0*/  BSYNC B1 ;  /* 0x0000000000017941 */ /* 0x000fea0003800000 */
.L_x_302:
[----:B---3--:R-:W3:Y:S01]  /*26ff0*/  LDL.LU R11, [R1+0x664] ;  /* 0x00066400010b7983 */ /* 0x008ee20000300800 */
        /* <DEDUP_REMOVED lines=12> */
.L_x_305:
[----:B------:R-:W-:Y:S05]  /*270c0*/  BSYNC B1 ;  /* 0x0000000000017941 */ /* 0x000fea0003800000 */
.L_x_304:
        /* <DEDUP_REMOVED lines=13> */
.L_x_307:
[----:B------:R-:W-:Y:S05]  /*271a0*/  BSYNC B1 ;  /* 0x0000000000017941 */ /* 0x000fea0003800000 */
.L_x_306:
        /* <DEDUP_REMOVED lines=13> */
.L_x_309:
[----:B------:R-:W-:Y:S05]  /*27280*/  BSYNC B1 ;  /* 0x0000000000017941 */ /* 0x000fea0003800000 */
.L_x_308:
        /* <DEDUP_REMOVED lines=13> */
.L_x_311:
[----:B------:R-:W-:Y:S05]  /*27360*/  BSYNC B1 ;  /* 0x0000000000017941 */ /* 0x000fea0003800000 */
.L_x_310:
        /* <DEDUP_REMOVED lines=13> */
.L_x_313:
[----:B------:R-:W-:Y:S05]  /*27440*/  BSYNC B1 ;  /* 0x0000000000017941 */ /* 0x000fea0003800000 */
.L_x_312:
        /* <DEDUP_REMOVED lines=13> */
.L_x_315:
[----:B------:R-:W-:Y:S05]  /*27520*/  BSYNC B1 ;  /* 0x0000000000017941 */ /* 0x000fea0003800000 */
.L_x_314:
        /* <DEDUP_REMOVED lines=13> */
.L_x_317:
[----:B------:R-:W-:Y:S05]  /*27600*/  BSYNC B1 ;  /* 0x0000000000017941 */ /* 0x000fea0003800000 */
.L_x_316:
        /* <DEDUP_REMOVED lines=13> */
.L_x_319:
[----:B------:R-:W-:Y:S05]  /*276e0*/  BSYNC B1 ;  /* 0x0000000000017941 */ /* 0x000fea0003800000 */
.L_x_318:
        /* <DEDUP_REMOVED lines=13> */
.L_x_321:
[----:B------:R-:W-:Y:S05]  /*277c0*/  BSYNC B1 ;  /* 0x0000000000017941 */ /* 0x000fea0003800000 */
.L_x_320:
        /* <DEDUP_REMOVED lines=13> */
.L_x_323:
[----:B------:R-:W-:Y:S05]  /*278a0*/  BSYNC B1 ;  /* 0x0000000000017941 */ /* 0x000fea0003800000 */
.L_x_322:
        /* <DEDUP_REMOVED lines=13> */
.L_x_325:
[----:B------:R-:W-:Y:S05]  /*27980*/  BSYNC B1 ;  /* 0x0000000000017941 */ /* 0x000fea0003800000 */
.L_x_324:
        /* <DEDUP_REMOVED lines=13> */
.L_x_327:
[----:B------:R-:W-:Y:S05]  /*27a60*/  BSYNC B1 ;  /* 0x0000000000017941 */ /* 0x000fea0003800000 */
.L_x_326:
        /* <DEDUP_REMOVED lines=13> */
.L_x_329:
[----:B------:R-:W-:Y:S05]  /*27b40*/  BSYNC B1 ;  /* 0x0000000000017941 */ /* 0x000fea0003800000 */
.L_x_328:
        /* <DEDUP_REMOVED lines=13> */
.L_x_331:
[----:B------:R-:W-:Y:S05]  /*27c20*/  BSYNC B1 ;  /* 0x0000000000017941 */ /* 0x000fea0003800000 */
.L_x_330:
        /* <DEDUP_REMOVED lines=13> */
.L_x_333:
[----:B------:R-:W-:Y:S05]  /*27d00*/  BSYNC B1 ;  /* 0x0000000000017941 */ /* 0x000fea0003800000 */
.L_x_332:
        /* <DEDUP_REMOVED lines=13> */
.L_x_335:
[----:B------:R-:W-:Y:S05]  /*27de0*/  BSYNC B1 ;  /* 0x0000000000017941 */ /* 0x000fea0003800000 */
.L_x_334:
        /* <DEDUP_REMOVED lines=13> */
.L_x_337:
[----:B------:R-:W-:Y:S05]  /*27ec0*/  BSYNC B1 ;  /* 0x0000000000017941 */ /* 0x000fea0003800000 */
.L_x_336:
        /* <DEDUP_REMOVED lines=13> */
.L_x_339:
[----:B------:R-:W-:Y:S05]  /*27fa0*/  BSYNC B1 ;  /* 0x0000000000017941 */ /* 0x000fea0003800000 */
.L_x_338:
        /* <DEDUP_REMOVED lines=13> */
.L_x_341:
[----:B------:R-:W-:Y:S05]  /*28080*/  BSYNC B1 ;  /* 0x0000000000017941 */ /* 0x000fea0003800000 */
.L_x_340:
        /* <DEDUP_REMOVED lines=13> */
.L_x_343:
[----:B------:R-:W-:Y:S05]  /*28160*/  BSYNC B1 ;  /* 0x0000000000017941 */ /* 0x000fea0003800000 */
.L_x_342:
        /* <DEDUP_REMOVED lines=13> */
.L_x_345:
[----:B------:R-:W-:Y:S05]  /*28240*/  BSYNC B1 ;  /* 0x0000000000017941 */ /* 0x000fea0003800000 */
.L_x_344:
        /* <DEDUP_REMOVED lines=13> */
.L_x_347:
[----:B------:R-:W-:Y:S05]  /*28320*/  BSYNC B1 ;  /* 0x0000000000017941 */ /* 0x000fea0003800000 */
.L_x_346:
        /* <DEDUP_REMOVED lines=13> */
.L_x_349:
[----:B------:R-:W-:Y:S05]  /*28400*/  BSYNC B1 ;  /* 0x0000000000017941 */ /* 0x000fea0003800000 */
.L_x_348:
        /* <DEDUP_REMOVED lines=13> */
.L_x_351:
[----:B------:R-:W-:Y:S05]  /*284e0*/  BSYNC B1 ;  /* 0x0000000000017941 */ /* 0x000fea0003800000 */
.L_x_350:
        /* <DEDUP_REMOVED lines=13> */
.L_x_353:
[----:B------:R-:W-:Y:S05]  /*285c0*/  BSYNC B1 ;  /* 0x0000000000017941 */ /* 0x000fea0003800000 */
.L_x_352:
        /* <DEDUP_REMOVED lines=13> */
.L_x_355:
[----:B------:R-:W-:Y:S05]  /*286a0*/  BSYNC B1 ;  /* 0x0000000000017941 */ /* 0x000fea0003800000 */
.L_x_354:
        /* <DEDUP_REMOVED lines=13> */
.L_x_357:
[----:B------:R-:W-:Y:S05]  /*28780*/  BSYNC B1 ;  /* 0x0000000000017941 */ /* 0x000fea0003800000 */
.L_x_356:
        /* <DEDUP_REMOVED lines=13> */
.L_x_359:
[----:B------:R-:W-:Y:S05]  /*28860*/  BSYNC B1 ;  /* 0x0000000000017941 */ /* 0x000fea0003800000 */
.L_x_358:
        /* <DEDUP_REMOVED lines=13> */
.L_x_361:
[----:B------:R-:W-:Y:S05]  /*28940*/  BSYNC B1 ;  /* 0x0000000000017941 */ /* 0x000fea0003800000 */
.L_x_360:
        /* <DEDUP_REMOVED lines=13> */
.L_x_363:
[----:B------:R-:W-:Y:S05]  /*28a20*/  BSYNC B1 ;  /* 0x0000000000017941 */ /* 0x000fea0003800000 */
.L_x_362:
        /* <DEDUP_REMOVED lines=13> */
.L_x_365:
[----:B------:R-:W-:Y:S05]  /*28b00*/  BSYNC B1 ;  /* 0x0000000000017941 */ /* 0x000fea0003800000 */
.L_x_364:
        /* <DEDUP_REMOVED lines=13> */
.L_x_367:
[----:B------:R-:W-:Y:S05]  /*28be0*/  BSYNC B1 ;  /* 0x0000000000017941 */ /* 0x000fea0003800000 */
.L_x_366:
        /* <DEDUP_REMOVED lines=13> */
.L_x_369:
[----:B------:R-:W-:Y:S05]  /*28cc0*/  BSYNC B1 ;  /* 0x0000000000017941 */ /* 0x000fea0003800000 */
.L_x_368:
        /* <DEDUP_REMOVED lines=13> */
.L_x_371:
[----:B------:R-:W-:Y:S05]  /*28da0*/  BSYNC B1 ;  /* 0x0000000000017941 */ /* 0x000fea0003800000 */
.L_x_370:
        /* <DEDUP_REMOVED lines=13> */
.L_x_373:
[----:B------:R-:W-:Y:S05]  /*28e80*/  BSYNC B1 ;  /* 0x0000000000017941 */ /* 0x000fea0003800000 */
.L_x_372:
        /* <DEDUP_REMOVED lines=13> */
.L_x_375:
[----:B------:R-:W-:Y:S05]  /*28f60*/  BSYNC B1 ;  /* 0x0000000000017941 */ /* 0x000fea0003800000 */
.L_x_374:
        /* <DEDUP_REMOVED lines=13> */
.L_x_377:
[----:B------:R-:W-:Y:S05]  /*29040*/  BSYNC B1 ;  /* 0x0000000000017941 */ /* 0x000fea0003800000 */
.L_x_376:
        /* <DEDUP_REMOVED lines=13> */
.L_x_379:
[----:B------:R-:W-:Y:S05]  /*29120*/  BSYNC B1 ;  /* 0x0000000000017941 */ /* 0x000fea0003800000 */
.L_x_378:
        /* <DEDUP_REMOVED lines=13> */
.L_x_381:
[----:B------:R-:W-:Y:S05]  /*29200*/  BSYNC B1 ;  /* 0x0000000000017941 */ /* 0x000fea0003800000 */
.L_x_380:
        /* <DEDUP_REMOVED lines=13> */
.L_x_383:
[----:B------:R-:W-:Y:S05]  /*292e0*/  BSYNC B1 ;  /* 0x0000000000017941 */ /* 0x000fea0003800000 */
.L_x_382:
        /* <DEDUP_REMOVED lines=13> */
.L_x_385:
[----:B------:R-:W-:Y:S05]  /*293c0*/  BSYNC B1 ;  /* 0x0000000000017941 */ /* 0x000fea0003800000 */
.L_x_384:
        /* <DEDUP_REMOVED lines=13> */
.L_x_387:
[----:B------:R-:W-:Y:S05]  /*294a0*/  BSYNC B1 ;  /* 0x0000000000017941 */ /* 0x000fea0003800000 */
.L_x_386:
        /* <DEDUP_REMOVED lines=13> */
.L_x_389:
[----:B------:R-:W-:Y:S05]  /*29580*/  BSYNC B1 ;  /* 0x0000000000017941 */ /* 0x000fea0003800000 */
.L_x_388:
        /* <DEDUP_REMOVED lines=13> */
.L_x_391:
[----:B------:R-:W-:Y:S05]  /*29660*/  BSYNC B1 ;  /* 0x0000000000017941 */ /* 0x000fea0003800000 */
.L_x_390:
        /* <DEDUP_REMOVED lines=13> */
.L_x_393:
[----:B------:R-:W-:Y:S05]  /*29740*/  BSYNC B1 ;  /* 0x0000000000017941 */ /* 0x000fea0003800000 */
.L_x_392:
        /* <DEDUP_REMOVED lines=13> */
.L_x_395:
[----:B------:R-:W-:Y:S05]  /*29820*/  BSYNC B1 ;  /* 0x0000000000017941 */ /* 0x000fea0003800000 */
.L_x_394:
        /* <DEDUP_REMOVED lines=13> */
.L_x_397:
[----:B------:R-:W-:Y:S05]  /*29900*/  BSYNC B1 ;  /* 0x0000000000017941 */ /* 0x000fea0003800000 */
.L_x_396:
        /* <DEDUP_REMOVED lines=13> */
.L_x_399:
[----:B------:R-:W-:Y:S05]  /*299e0*/  BSYNC B1 ;  /* 0x0000000000017941 */ /* 0x000fea0003800000 */
.L_x_398:
        /* <DEDUP_REMOVED lines=13> */
.L_x_401:
[----:B------:R-:W-:Y:S05]  /*29ac0*/  BSYNC B1 ;  /* 0x0000000000017941 */ /* 0x000fea0003800000 */
.L_x_400:
        /* <DEDUP_REMOVED lines=13> */
.L_x_403:
[----:B------:R-:W-:Y:S05]  /*29ba0*/  BSYNC B1 ;  /* 0x0000000000017941 */ /* 0x000fea0003800000 */
.L_x_402:
        /* <DEDUP_REMOVED lines=13> */
.L_x_405:
[----:B------:R-:W-:Y:S05]  /*29c80*/  BSYNC B1 ;  /* 0x0000000000017941 */ /* 0x000fea0003800000 */
.L_x_404:
        /* <DEDUP_REMOVED lines=13> */
.L_x_407:
[----:B------:R-:W-:Y:S05]  /*29d60*/  BSYNC B1 ;  /* 0x0000000000017941 */ /* 0x000fea0003800000 */
.L_x_406:
        /* <DEDUP_REMOVED lines=13> */
.L_x_409:
[----:B------:R-:W-:Y:S05]  /*29e40*/  BSYNC B1 ;  /* 0x0000000000017941 */ /* 0x000fea0003800000 */
.L_x_408:
        /* <DEDUP_REMOVED lines=13> */
.L_x_411:
[----:B------:R-:W-:Y:S05]  /*29f20*/  BSYNC B1 ;  /* 0x0000000000017941 */ /* 0x000fea0003800000 */
.L_x_410:
        /* <DEDUP_REMOVED lines=13> */
.L_x_413:
[----:B------:R-:W-:Y:S05]  /*2a000*/  BSYNC B1 ;  /* 0x0000000000017941 */ /* 0x000fea0003800000 */
.L_x_412:
        /* <DEDUP_REMOVED lines=13> */
.L_x_415:
[----:B------:R-:W-:Y:S05]  /*2a0e0*/  BSYNC B1 ;  /* 0x0000000000017941 */ /* 0x000fea0003800000 */
.L_x_414:
        /* <DEDUP_REMOVED lines=13> */
.L_x_417:
[----:B------:R-:W-:Y:S05]  /*2a1c0*/  BSYNC B1 ;  /* 0x0000000000017941 */ /* 0x000fea0003800000 */
.L_x_416:
        /* <DEDUP_REMOVED lines=13> */
.L_x_419:
[----:B------:R-:W-:Y:S05]  /*2a2a0*/  BSYNC B1 ;  /* 0x0000000000017941 */ /* 0x000fea0003800000 */
.L_x_418:
        /* <DEDUP_REMOVED lines=13> */
.L_x_421:
[----:B------:R-:W-:Y:S05]  /*2a380*/  BSYNC B1 ;  /* 0x0000000000017941 */ /* 0x000fea0003800000 */
.L_x_420:
        /* <DEDUP_REMOVED lines=13> */
.L_x_423:
[----:B------:R-:W-:Y:S05]  /*2a460*/  BSYNC B1 ;  /* 0x0000000000017941 */ /* 0x000fea0003800000 */
.L_x_422:
        /* <DEDUP_REMOVED lines=13> */
.L_x_425:
[----:B------:R-:W-:Y:S05]  /*2a540*/  BSYNC B1 ;  /* 0x0000000000017941 */ /* 0x000fea0003800000 */
.L_x_424:
        /* <DEDUP_REMOVED lines=13> */
.L_x_427:
[----:B------:R-:W-:Y:S05]  /*2a620*/  BSYNC B1 ;  /* 0x0000000000017941 */ /* 0x000fea0003800000 */
.L_x_426:
        /* <DEDUP_REMOVED lines=13> */
.L_x_429:
[----:B------:R-:W-:Y:S05]  /*2a700*/  BSYNC B1 ;  /* 0x0000000000017941 */ /* 0x000fea0003800000 */
.L_x_428:
        /* <DEDUP_REMOVED lines=13> */
.L_x_431:
[----:B------:R-:W-:Y:S05]  /*2a7e0*/  BSYNC B1 ;  /* 0x0000000000017941 */ /* 0x000fea0003800000 */
.L_x_430:
        /* <DEDUP_REMOVED lines=13> */
.L_x_433:
[----:B------:R-:W-:Y:S05]  /*2a8c0*/  BSYNC B1 ;  /* 0x0000000000017941 */ /* 0x000fea0003800000 */
.L_x_432:
        /* <DEDUP_REMOVED lines=13> */
.L_x_435:
[----:B------:R-:W-:Y:S05]  /*2a9a0*/  BSYNC B1 ;  /* 0x0000000000017941 */ /* 0x000fea0003800000 */
.L_x_434:
        /* <DEDUP_REMOVED lines=13> */
.L_x_437:
[----:B------:R-:W-:Y:S05]  /*2aa80*/  BSYNC B1 ;  /* 0x0000000000017941 */ /* 0x000fea0003800000 */
.L_x_436:
        /* <DEDUP_REMOVED lines=13> */
.L_x_439:
[----:B------:R-:W-:Y:S05]  /*2ab60*/  BSYNC B1 ;  /* 0x0000000000017941 */ /* 0x000fea0003800000 */
.L_x_438:
        /* <DEDUP_REMOVED lines=13> */
.L_x_441:
[----:B------:R-:W-:Y:S05]  /*2ac40*/  BSYNC B1 ;  /* 0x0000000000017941 */ /* 0x000fea0003800000 */
.L_x_440:
        /* <DEDUP_REMOVED lines=13> */
.L_x_443:
[----:B------:R-:W-:Y:S05]  /*2ad20*/  BSYNC B1 ;  /* 0x0000000000017941 */ /* 0x000fea0003800000 */
.L_x_442:
        /* <DEDUP_REMOVED lines=13> */
.L_x_445:
[----:B------:R-:W-:Y:S05]  /*2ae00*/  BSYNC B1 ;  /* 0x0000000000017941 */ /* 0x000fea0003800000 */
.L_x_444:
        /* <DEDUP_REMOVED lines=13> */
.L_x_447:
[----:B------:R-:W-:Y:S05]  /*2aee0*/  BSYNC B1 ;  /* 0x0000000000017941 */ /* 0x000fea0003800000 */
.L_x_446:
        /* <DEDUP_REMOVED lines=13> */
.L_x_449:
[----:B------:R-:W-:Y:S05]  /*2afc0*/  BSYNC B1 ;  /* 0x0000000000017941 */ /* 0x000fea0003800000 */
.L_x_448:
        /* <DEDUP_REMOVED lines=13> */
.L_x_451:
[----:B------:R-:W-:Y:S05]  /*2b0a0*/  BSYNC B1 ;  /* 0x0000000000017941 */ /* 0x000fea0003800000 */
.L_x_450:
        /* <DEDUP_REMOVED lines=13> */
.L_x_453:
[----:B------:R-:W-:Y:S05]  /*2b180*/  BSYNC B1 ;  /* 0x0000000000017941 */ /* 0x000fea0003800000 */
.L_x_452:
        /* <DEDUP_REMOVED lines=13> */
.L_x_455:
[----:B------:R-:W-:Y:S05]  /*2b260*/  BSYNC B1 ;  /* 0x0000000000017941 */ /* 0x000fea0003800000 */
.L_x_454:
        /* <DEDUP_REMOVED lines=13> */
.L_x_457:
[----:B------:R-:W-:Y:S05]  /*2b340*/  BSYNC B1 ;  /* 0x0000000000017941 */ /* 0x000fea0003800000 */
.L_x_456:
        /* <DEDUP_REMOVED lines=13> */
.L_x_459:
[----:B------:R-:W-:Y:S05]  /*2b420*/  BSYNC B1 ;  /* 0x0000000000017941 */ /* 0x000fea0003800000 */
.L_x_458:
        /* <DEDUP_REMOVED lines=13> */
.L_x_461:
[----:B------:R-:W-:Y:S05]  /*2b500*/  BSYNC B1 ;  /* 0x0000000000017941 */ /* 0x000fea0003800000 */
.L_x_460:
        /* <DEDUP_REMOVED lines=13> */
.L_x_463:
[----:B------:R-:W-:Y:S05]  /*2b5e0*/  BSYNC B1 ;  /* 0x0000000000017941 */ /* 0x000fea0003800000 */
.L_x_462:
        /* <DEDUP_REMOVED lines=13> */
.L_x_465:
[----:B------:R-:W-:Y:S05]  /*2b6c0*/  BSYNC B1 ;  /* 0x0000000000017941 */ /* 0x000fea0003800000 */
.L_x_464:
        /* <DEDUP_REMOVED lines=13> */
.L_x_467:
[----:B------:R-:W-:Y:S05]  /*2b7a0*/  BSYNC B1 ;  /* 0x0000000000017941 */ /* 0x000fea0003800000 */
.L_x_466:
        /* <DEDUP_REMOVED lines=13> */
.L_x_469:
[----:B------:R-:W-:Y:S05]  /*2b880*/  BSYNC B1 ;  /* 0x0000000000017941 */ /* 0x000fea0003800000 */
.L_x_468:
        /* <DEDUP_REMOVED lines=13> */
.L_x_471:
[----:B------:R-:W-:Y:S05]  /*2b960*/  BSYNC B1 ;  /* 0x0000000000017941 */ /* 0x000fea0003800000 */
.L_x_470:
        /* <DEDUP_REMOVED lines=13> */
.L_x_473:
[----:B------:R-:W-:Y:S05]  /*2ba40*/  BSYNC B1 ;  /* 0x0000000000017941 */ /* 0x000fea0003800000 */
.L_x_472:
        /* <DEDUP_REMOVED lines=13> */
.L_x_475:
[----:B------:R-:W-:Y:S05]  /*2bb20*/  BSYNC B1 ;  /* 0x0000000000017941 */ /* 0x000fea0003800000 */
.L_x_474:
        /* <DEDUP_REMOVED lines=13> */
.L_x_477:
[----:B------:R-:W-:Y:S05]  /*2bc00*/  BSYNC B1 ;  /* 0x0000000000017941 */ /* 0x000fea0003800000 */
.L_x_476:
        /* <DEDUP_REMOVED lines=13> */
.L_x_479:
[----:B------:R-:W-:Y:S05]  /*2bce0*/  BSYNC B1 ;  /* 0x0000000000017941 */ /* 0x000fea0003800000 */
.L_x_478:
        /* <DEDUP_REMOVED lines=13> */
.L_x_481:
[----:B------:R-:W-:Y:S05]  /*2bdc0*/  BSYNC B1 ;  /* 0x0000000000017941 */ /* 0x000fea0003800000 */
.L_x_480:
        /* <DEDUP_REMOVED lines=13> */
.L_x_483:
[----:B------:R-:W-:Y:S05]  /*2bea0*/  BSYNC B1 ;  /* 0x0000000000017941 */ /* 0x000fea0003800000 */
.L_x_482:
        /* <DEDUP_REMOVED lines=13> */
.L_x_485:
[----:B------:R-:W-:Y:S05]  /*2bf80*/  BSYNC B1 ;  /* 0x0000000000017941 */ /* 0x000fea0003800000 */
.L_x_484:
        /* <DEDUP_REMOVED lines=13> */
.L_x_487:
[----:B------:R-:W-:Y:S05]  /*2c060*/  BSYNC B1 ;  /* 0x0000000000017941 */ /* 0x000fea0003800000 */
.L_x_486:
        /* <DEDUP_REMOVED lines=13> */
.L_x_489:
[----:B------:R-:W-:Y:S05]  /*2c140*/  BSYNC B1 ;  /* 0x0000000000017941 */ /* 0x000fea0003800000 */
.L_x_488:
        /* <DEDUP_REMOVED lines=13> */
.L_x_491:
[----:B------:R-:W-:Y:S05]  /*2c220*/  BSYNC B1 ;  /* 0x0000000000017941 */ /* 0x000fea0003800000 */
.L_x_490:
        /* <DEDUP_REMOVED lines=13> */
.L_x_493:
[----:B------:R-:W-:Y:S05]  /*2c300*/  BSYNC B1 ;  /* 0x0000000000017941 */ /* 0x000fea0003800000 */
.L_x_492:
        /* <DEDUP_REMOVED lines=13> */
.L_x_495:
[----:B------:R-:W-:Y:S05]  /*2c3e0*/  BSYNC B1 ;  /* 0x0000000000017941 */ /* 0x000fea0003800000 */
.L_x_494:
        /* <DEDUP_REMOVED lines=13> */
.L_x_497:
[----:B------:R-:W-:Y:S05]  /*2c4c0*/  BSYNC B1 ;  /* 0x0000000000017941 */ /* 0x000fea0003800000 */
.L_x_496:
        /* <DEDUP_REMOVED lines=13> */
.L_x_499:
[----:B------:R-:W-:Y:S05]  /*2c5a0*/  BSYNC B1 ;  /* 0x0000000000017941 */ /* 0x000fea0003800000 */
.L_x_498:
        /* <DEDUP_REMOVED lines=13> */
.L_x_501:
[----:B------:R-:W-:Y:S05]  /*2c680*/  BSYNC B1 ;  /* 0x0000000000017941 */ /* 0x000fea0003800000 */
.L_x_500:
        /* <DEDUP_REMOVED lines=13> */
.L_x_503:
[----:B------:R-:W-:Y:S05]  /*2c760*/  BSYNC B1 ;  /* 0x0000000000017941 */ /* 0x000fea0003800000 */
.L_x_502:
        /* <DEDUP_REMOVED lines=13> */
.L_x_505:
[----:B------:R-:W-:Y:S05]  /*2c840*/  BSYNC B1 ;  /* 0x0000000000017941 */ /* 0x000fea0003800000 */
.L_x_504:
        /* <DEDUP_REMOVED lines=13> */
.L_x_507:
[----:B------:R-:W-:Y:S05]  /*2c920*/  BSYNC B1 ;  /* 0x0000000000017941 */ /* 0x000fea0003800000 */
.L_x_506:
        /* <DEDUP_REMOVED lines=13> */
.L_x_509:
[----:B------:R-:W-:Y:S05]  /*2ca00*/  BSYNC B1 ;  /* 0x0000000000017941 */ /* 0x000fea0003800000 */
.L_x_508:
        /* <DEDUP_REMOVED lines=13> */
.L_x_511:
[----:B------:R-:W-:Y:S05]  /*2cae0*/  BSYNC B1 ;  /* 0x0000000000017941 */ /* 0x000fea0003800000 */
.L_x_510:
        /* <DEDUP_REMOVED lines=13> */
.L_x_513:
[----:B------:R-:W-:Y:S05]  /*2cbc0*/  BSYNC B1 ;  /* 0x0000000000017941 */ /* 0x000fea0003800000 */
.L_x_512:
        /* <DEDUP_REMOVED lines=13> */
.L_x_515:
[----:B------:R-:W-:Y:S05]  /*2cca0*/  BSYNC B1 ;  /* 0x0000000000017941 */ /* 0x000fea0003800000 */
.L_x_514:
        /* <DEDUP_REMOVED lines=13> */
.L_x_517:
[----:B------:R-:W-:Y:S05]  /*2cd80*/  BSYNC B1 ;  /* 0x0000000000017941 */ /* 0x000fea0003800000 */
.L_x_516:
        /* <DEDUP_REMOVED lines=13> */
.L_x_519:
[----:B------:R-:W-:Y:S05]  /*2ce60*/  BSYNC B1 ;  /* 0x0000000000017941 */ /* 0x000fea0003800000 */
.L_x_518:
        /* <DEDUP_REMOVED lines=13> */
.L_x_521:
[----:B------:R-:W-:Y:S05]  /*2cf40*/  BSYNC B1 ;  /* 0x0000000000017941 */ /* 0x000fea0003800000 */
.L_x_520:
        /* <DEDUP_REMOVED lines=13> */
.L_x_523:
[----:B------:R-:W-:Y:S05]  /*2d020*/  BSYNC B1 ;  /* 0x0000000000017941 */ /* 0x000fea0003800000 */
.L_x_522:
        /* <DEDUP_REMOVED lines=13> */
.L_x_525:
[----:B------:R-:W-:Y:S05]  /*2d100*/  BSYNC B1 ;  /* 0x0000000000017941 */ /* 0x000fea0003800000 */
.L_x_524:
        /* <DEDUP_REMOVED lines=13> */
.L_x_527:
[----:B------:R-:W-:Y:S05]  /*2d1e0*/  BSYNC B1 ;  /* 0x0000000000017941 */ /* 0x000fea0003800000 */
.L_x_526:
        /* <DEDUP_REMOVED lines=13> */
.L_x_529:
[----:B------:R-:W-:Y:S05]  /*2d2c0*/  BSYNC B1 ;  /* 0x0000000000017941 */ /* 0x000fea0003800000 */
.L_x_528:
        /* <DEDUP_REMOVED lines=13> */
.L_x_531:
[----:B------:R-:W-:Y:S05]  /*2d3a0*/  BSYNC B1 ;  /* 0x0000000000017941 */ /* 0x000fea0003800000 */
.L_x_530:
        /* <DEDUP_REMOVED lines=13> */
.L_x_533:
[----:B------:R-:W-:Y:S05]  /*2d480*/  BSYNC B1 ;  /* 0x0000000000017941 */ /* 0x000fea0003800000 */
.L_x_532:
        /* <DEDUP_REMOVED lines=13> */
.L_x_535:
[----:B------:R-:W-:Y:S05]  /*2d560*/  BSYNC B1 ;  /* 0x0000000000017941 */ /* 0x000fea0003800000 */
.L_x_534:
        /* <DEDUP_REMOVED lines=13> */
.L_x_537:
[----:B------:R-:W-:Y:S05]  /*2d640*/  BSYNC B1 ;  /* 0x0000000000017941 */ /* 0x000fea0003800000 */
.L_x_536:
        /* <DEDUP_REMOVED lines=13> */
.L_x_539:
[----:B------:R-:W-:Y:S05]  /*2d720*/  BSYNC B1 ;  /* 0x0000000000017941 */ /* 0x000fea0003800000 */
.L_x_538:
        /* <DEDUP_REMOVED lines=13> */
.L_x_541:
[----:B------:R-:W-:Y:S05]  /*2d800*/  BSYNC B1 ;  /* 0x0000000000017941 */ /* 0x000fea0003800000 */
.L_x_540:
        /* <DEDUP_REMOVED lines=13> */
.L_x_543:
[----:B------:R-:W-:Y:S05]  /*2d8e0*/  BSYNC B1 ;  /* 0x0000000000017941 */ /* 0x000fea0003800000 */
.L_x_542:
        /* <DEDUP_REMOVED lines=13> */
.L_x_545:
[----:B------:R-:W-:Y:S05]  /*2d9c0*/  BSYNC B1 ;  /* 0x0000000000017941 */ /* 0x000fea0003800000 */
.L_x_544:
        /* <DEDUP_REMOVED lines=13> */
.L_x_547:
[----:B------:R-:W-:Y:S05]  /*2daa0*/  BSYNC B1 ;  /* 0x0000000000017941 */ /* 0x000fea0003800000 */
.L_x_546:
        /* <DEDUP_REMOVED lines=13> */
.L_x_549:
[----:B------:R-:W-:Y:S05]  /*2db80*/  BSYNC B1 ;  /* 0x0000000000017941 */ /* 0x000fea0003800000 */
.L_x_548:
        /* <DEDUP_REMOVED lines=13> */
.L_x_551:
[----:B------:R-:W-:Y:S05]  /*2dc60*/  BSYNC B1 ;  /* 0x0000000000017941 */ /* 0x000fea0003800000 */
.L_x_550:
        /* <DEDUP_REMOVED lines=13> */
.L_x_553:
[----:B------:R-:W-:Y:S05]  /*2dd40*/  BSYNC B1 ;  /* 0x0000000000017941 */ /* 0x000fea0003800000 */
.L_x_552:
        /* <DEDUP_REMOVED lines=13> */
.L_x_555:
[----:B------:R-:W-:Y:S05]  /*2de20*/  BSYNC B1 ;  /* 0x0000000000017941 */ /* 0x000fea0003800000 */
.L_x_554:
        /* <DEDUP_REMOVED lines=13> */
.L_x_557:
[----:B------:R-:W-:Y:S05]  /*2df00*/  BSYNC B1 ;  /* 0x0000000000017941 */ /* 0x000fea0003800000 */
.L_x_556:
        /* <DEDUP_REMOVED lines=13> */
.L_x_559:
[----:B------:R-:W-:Y:S05]  /*2dfe0*/  BSYNC B1 ;  /* 0x0000000000017941 */ /* 0x000fea0003800000 */
.L_x_558:
        /* <DEDUP_REMOVED lines=13> */
.L_x_561:
[----:B------:R-:W-:Y:S05]  /*2e0c0*/  BSYNC B1 ;  /* 0x0000000000017941 */ /* 0x000fea0003800000 */
.L_x_560:
        /* <DEDUP_REMOVED lines=13> */
.L_x_563:
[----:B------:R-:W-:Y:S05]  /*2e1a0*/  BSYNC B1 ;  /* 0x0000000000017941 */ /* 0x000fea0003800000 */
.L_x_562:
        /* <DEDUP_REMOVED lines=13> */
.L_x_565:
[----:B------:R-:W-:Y:S05]  /*2e280*/  BSYNC B1 ;  /* 0x0000000000017941 */ /* 0x000fea0003800000 */
.L_x_564:
        /* <DEDUP_REMOVED lines=13> */
.L_x_567:
[----:B------:R-:W-:Y:S05]  /*2e360*/  BSYNC B1 ;  /* 0x0000000000017941 */ /* 0x000fea0003800000 */
.L_x_566:
        /* <DEDUP_REMOVED lines=13> */
.L_x_569:
[----:B------:R-:W-:Y:S05]  /*2e440*/  BSYNC B1 ;  /* 0x0000000000017941 */ /* 0x000fea0003800000 */
.L_x_568:
        /* <DEDUP_REMOVED lines=13> */
.L_x_571:
[----:B------:R-:W-:Y:S05]  /*2e520*/  BSYNC B1 ;  /* 0x0000000000017941 */ /* 0x000fea0003800000 */
.L_x_570:
        /* <DEDUP_REMOVED lines=13> */
.L_x_573:
[----:B------:R-:W-:Y:S05]  /*2e600*/  BSYNC B1 ;  /* 0x0000000000017941 */ /* 0x000fea0003800000 */
.L_x_572:
        /* <DEDUP_REMOVED lines=13> */
.L_x_575:
[----:B------:R-:W-:Y:S05]  /*2e6e0*/  BSYNC B1 ;  /* 0x0000000000017941 */ /* 0x000fea0003800000 */
.L_x_574:
        /* <DEDUP_REMOVED lines=13> */
.L_x_577:
[----:B------:R-:W-:Y:S05]  /*2e7c0*/  BSYNC B1 ;  /* 0x0000000000017941 */ /* 0x000fea0003800000 */
.L_x_576:
        /* <DEDUP_REMOVED lines=13> */
.L_x_579:
[----:B------:R-:W-:Y:S05]  /*2e8a0*/  BSYNC B1 ;  /* 0x0000000000017941 */ /* 0x000fea0003800000 */
.L_x_578:
        /* <DEDUP_REMOVED lines=13> */
.L_x_581:
[----:B------:R-:W-:Y:S05]  /*2e980*/  BSYNC B1 ;  /* 0x0000000000017941 */ /* 0x000fea0003800000 */
.L_x_580:
        /* <DEDUP_REMOVED lines=13> */
.L_x_583:
[----:B------:R-:W-:Y:S05]  /*2ea60*/  BSYNC B1 ;  /* 0x0000000000017941 */ /* 0x000fea0003800000 */
.L_x_582:
        /* <DEDUP_REMOVED lines=13> */
.L_x_585:
[----:B------:R-:W-:Y:S05]  /*2eb40*/  BSYNC B1 ;  /* 0x0000000000017941 */ /* 0x000fea0003800000 */
.L_x_584:
        /* <DEDUP_REMOVED lines=13> */
.L_x_587:
[----:B------:R-:W-:Y:S05]  /*2ec20*/  BSYNC B1 ;  /* 0x0000000000017941 */ /* 0x000fea0003800000 */
.L_x_586:
        /* <DEDUP_REMOVED lines=13> */
.L_x_589:
[----:B------:R-:W-:Y:S05]  /*2ed00*/  BSYNC B1 ;  /* 0x0000000000017941 */ /* 0x000fea0003800000 */
.L_x_588:
        /* <DEDUP_REMOVED lines=13> */
.L_x_591:
[----:B------:R-:W-:Y:S05]  /*2ede0*/  BSYNC B1 ;  /* 0x0000000000017941 */ /* 0x000fea0003800000 */
.L_x_590:
        /* <DEDUP_REMOVED lines=13> */
.L_x_593:
[----:B------:R-:W-:Y:S05]  /*2eec0*/  BSYNC B1 ;  /* 0x0000000000017941 */ /* 0x000fea0003800000 */
.L_x_592:
        /* <DEDUP_REMOVED lines=13> */
.L_x_595:
[----:B------:R-:W-:Y:S05]  /*2efa0*/  BSYNC B1 ;  /* 0x0000000000017941 */ /* 0x000fea0003800000 */
.L_x_594:
        /* <DEDUP_REMOVED lines=13> */
.L_x_597:
[----:B------:R-:W-:Y:S05]  /*2f080*/  BSYNC B1 ;  /* 0x0000000000017941 */ /* 0x000fea0003800000 */
.L_x_596:
        /* <DEDUP_REMOVED lines=13> */
.L_x_599:
[----:B------:R-:W-:Y:S05]  /*2f160*/  BSYNC B1 ;  /* 0x0000000000017941 */ /* 0x000fea0003800000 */
.L_x_598:
        /* <DEDUP_REMOVED lines=13> */
.L_x_601:
[----:B------:R-:W-:Y:S05]  /*2f240*/  BSYNC B1 ;  /* 0x0000000000017941 */ /* 0x000fea0003800000 */
.L_x_600:
        /* <DEDUP_REMOVED lines=13> */
.L_x_603:
[----:B------:R-:W-:Y:S05]  /*2f320*/  BSYNC B1 ;  /* 0x0000000000017941 */ /* 0x000fea0003800000 */
.L_x_602:
        /* <DEDUP_REMOVED lines=13> */
.L_x_605:
[----:B------:R-:W-:Y:S05]  /*2f400*/  BSYNC B1 ;  /* 0x0000000000017941 */ /* 0x000fea0003800000 */
.L_x_604:
        /* <DEDUP_REMOVED lines=13> */
.L_x_607:
[----:B------:R-:W-:Y:S05]  /*2f4e0*/  BSYNC B1 ;  /* 0x0000000000017941 */ /* 0x000fea0003800000 */
.L_x_606:
        /* <DEDUP_REMOVED lines=13> */
.L_x_609:
[----:B------:R-:W-:Y:S05]  /*2f5c0*/  BSYNC B1 ;  /* 0x0000000000017941 */ /* 0x000fea0003800000 */
.L_x_608:
        /* <DEDUP_REMOVED lines=13> */
.L_x_611:
[----:B------:R-:W-:Y:S05]  /*2f6a0*/  BSYNC B1 ;  /* 0x0000000000017941 */ /* 0x000fea0003800000 */
.L_x_610:
        /* <DEDUP_REMOVED lines=13> */
.L_x_613:
[----:B------:R-:W-:Y:S05]  /*2f780*/  BSYNC B1 ;  /* 0x0000000000017941 */ /* 0x000fea0003800000 */
.L_x_612:
        /* <DEDUP_REMOVED lines=13> */
.L_x_615:
[----:B------:R-:W-:Y:S05]  /*2f860*/  BSYNC B1 ;  /* 0x0000000000017941 */ /* 0x000fea0003800000 */
.L_x_614:
        /* <DEDUP_REMOVED lines=13> */
.L_x_617:
[----:B------:R-:W-:Y:S05]  /*2f940*/  BSYNC B1 ;  /* 0x0000000000017941 */ /* 0x000fea0003800000 */
.L_x_616:
        /* <DEDUP_REMOVED lines=13> */
.L_x_619:
[----:B------:R-:W-:Y:S05]  /*2fa20*/  BSYNC B1 ;  /* 0x0000000000017941 */ /* 0x000fea0003800000 */
.L_x_618:
        /* <DEDUP_REMOVED lines=13> */
.L_x_621:
[----:B------:R-:W-:Y:S05]  /*2fb00*/  BSYNC B1 ;  /* 0x0000000000017941 */ /* 0x000fea0003800000 */
.L_x_620:
        /* <DEDUP_REMOVED lines=13> */
.L_x_623:
[----:B------:R-:W-:Y:S05]  /*2fbe0*/  BSYNC B1 ;  /* 0x0000000000017941 */ /* 0x000fea0003800000 */
.L_x_622:
        /* <DEDUP_REMOVED lines=13> */
.L_x_625:
[----:B------:R-:W-:Y:S05]  /*2fcc0*/  BSYNC B1 ;  /* 0x0000000000017941 */ /* 0x000fea0003800000 */
.L_x_624:
        /* <DEDUP_REMOVED lines=13> */
.L_x_627:
[----:B------:R-:W-:Y:S05]  /*2fda0*/  BSYNC B1 ;  /* 0x0000000000017941 */ /* 0x000fea0003800000 */
.L_x_626:
        /* <DEDUP_REMOVED lines=13> */
.L_x_629:
[----:B------:R-:W-:Y:S05]  /*2fe80*/  BSYNC B1 ;  /* 0x0000000000017941 */ /* 0x000fea0003800000 */
.L_x_628:
        /* <DEDUP_REMOVED lines=13> */
.L_x_631:
[----:B------:R-:W-:Y:S05]  /*2ff60*/  BSYNC B1 ;  /* 0x0000000000017941 */ /* 0x000fea0003800000 */
.L_x_630:
        /* <DEDUP_REMOVED lines=13> */
.L_x_633:
[----:B------:R-:W-:Y:S05]  /*30040*/  BSYNC B1 ;  /* 0x0000000000017941 */ /* 0x000fea0003800000 */
.L_x_632:
        /* <DEDUP_REMOVED lines=13> */
.L_x_635:
[----:B------:R-:W-:Y:S05]  /*30120*/  BSYNC B1 ;  /* 0x0000000000017941 */ /* 0x000fea0003800000 */
.L_x_634:
        /* <DEDUP_REMOVED lines=13> */
.L_x_637:
[----:B------:R-:W-:Y:S05]  /*30200*/  BSYNC B1 ;  /* 0x0000000000017941 */ /* 0x000fea0003800000 */
.L_x_636:
        /* <DEDUP_REMOVED lines=13> */
.L_x_639:
[----:B------:R-:W-:Y:S05]  /*302e0*/  BSYNC B1 ;  /* 0x0000000000017941 */ /* 0x000fea0003800000 */
.L_x_638:
        /* <DEDUP_REMOVED lines=13> */
.L_x_641:
[----:B------:R-:W-:Y:S05]  /*303c0*/  BSYNC B1 ;  /* 0x0000000000017941 */ /* 0x000fea0003800000 */
.L_x_640:
        /* <DEDUP_REMOVED lines=13> */
.L_x_643:
[----:B------:R-:W-:Y:S05]  /*304a0*/  BSYNC B1 ;  /* 0x0000000000017941 */ /* 0x000fea0003800000 */
.L_x_642:
        /* <DEDUP_REMOVED lines=13> */
.L_x_645:
[----:B------:R-:W-:Y:S05]  /*30580*/  BSYNC B1 ;  /* 0x0000000000017941 */ /* 0x000fea0003800000 */
.L_x_644:
        /* <DEDUP_REMOVED lines=13> */
.L_x_647:
[----:B------:R-:W-:Y:S05]  /*30660*/  BSYNC B1 ;  /* 0x0000000000017941 */ /* 0x000fea0003800000 */
.L_x_646:
        /* <DEDUP_REMOVED lines=13> */
.L_x_649:
[----:B------:R-:W-:Y:S05]  /*30740*/  BSYNC B1 ;  /* 0x0000000000017941 */ /* 0x000fea0003800000 */
.L_x_648:
        /* <DEDUP_REMOVED lines=13> */
.L_x_651:
[----:B------:R-:W-:Y:S05]  /*30820*/  BSYNC B1 ;  /* 0x0000000000017941 */ /* 0x000fea0003800000 */
.L_x_650:
        /* <DEDUP_REMOVED lines=13> */
.L_x_653:
[----:B------:R-:W-:Y:S05]  /*30900*/  BSYNC B1 ;  /* 0x0000000000017941 */ /* 0x000fea0003800000 */
.L_x_652:
        /* <DEDUP_REMOVED lines=13> */
.L_x_655:
[----:B------:R-:W-:Y:S05]  /*309e0*/  BSYNC B1 ;  /* 0x0000000000017941 */ /* 0x000fea0003800000 */
.L_x_654:
        /* <DEDUP_REMOVED lines=13> */
.L_x_657:
[----:B------:R-:W-:Y:S05]  /*30ac0*/  BSYNC B1 ;  /* 0x0000000000017941 */ /* 0x000fea0003800000 */
.L_x_656:
        /* <DEDUP_REMOVED lines=13> */
.L_x_659:
[----:B------:R-:W-:Y:S05]  /*30ba0*/  BSYNC B1 ;  /* 0x0000000000017941 */ /* 0x000fea0003800000 */
.L_x_658:
        /* <DEDUP_REMOVED lines=13> */
.L_x_661:
[----:B------:R-:W-:Y:S05]  /*30c80*/  BSYNC B1 ;  /* 0x0000000000017941 */ /* 0x000fea0003800000 */
.L_x_660:
        /* <DEDUP_REMOVED lines=13> */
.L_x_663:
[----:B------:R-:W-:Y:S05]  /*30d60*/  BSYNC B1 ;  /* 0x0000000000017941 */ /* 0x000fea0003800000 */
.L_x_662:
        /* <DEDUP_REMOVED lines=13> */
.L_x_665:
[----:B------:R-:W-:Y:S05]  /*30e40*/  BSYNC B1 ;  /* 0x0000000000017941 */ /* 0x000fea0003800000 */
.L_x_664:
        /* <DEDUP_REMOVED lines=13> */
.L_x_667:
[----:B------:R-:W-:Y:S05]  /*30f20*/  BSYNC B1 ;  /* 0x0000000000017941 */ /* 0x000fea0003800000 */
.L_x_666:
        /* <DEDUP_REMOVED lines=13> */
.L_x_669:
[----:B------:R-:W-:Y:S05]  /*31000*/  BSYNC B1 ;  /* 0x0000000000017941 */ /* 0x000fea0003800000 */
.L_x_668:
        /* <DEDUP_REMOVED lines=13> */
.L_x_671:
[----:B------:R-:W-:Y:S05]  /*310e0*/  BSYNC B1 ;  /* 0x0000000000017941 */ /* 0x000fea0003800000 */
.L_x_670:
        /* <DEDUP_REMOVED lines=13> */
.L_x_673:
[----:B------:R-:W-:Y:S05]  /*311c0*/  BSYNC B1 ;  /* 0x0000000000017941 */ /* 0x000fea0003800000 */
.L_x_672:
        /* <DEDUP_REMOVED lines=13> */
.L_x_675:
[----:B------:R-:W-:Y:S05]  /*312a0*/  BSYNC B1 ;  /* 0x0000000000017941 */ /* 0x000fea0003800000 */
.L_x_674:
        /* <DEDUP_REMOVED lines=13> */
.L_x_677:
[----:B------:R-:W-:Y:S05]  /*31380*/  BSYNC B1 ;  /* 0x0000000000017941 */ /* 0x000fea0003800000 */
.L_x_676:
        /* <DEDUP_REMOVED lines=13> */
.L_x_679:
[----:B------:R-:W-:Y:S05]  /*31460*/  BSYNC B1 ;  /* 0x0000000000017941 */ /* 0x000fea0003800000 */
.L_x_678:
        /* <DEDUP_REMOVED lines=13> */
.L_x_681:
[----:B------:R-:W-:Y:S05]  /*31540*/  BSYNC B1 ;  /* 0x0000000000017941 */ /* 0x000fea0003800000 */
.L_x_680:
        /* <DEDUP_REMOVED lines=13> */
.L_x_683:
[----:B------:R-:W-:Y:S05]  /*31620*/  BSYNC B1 ;  /* 0x0000000000017941 */ /* 0x000fea0003800000 */
.L_x_682:
        /* <DEDUP_REMOVED lines=13> */
.L_x_685:
[----:B------:R-:W-:Y:S05]  /*31700*/  BSYNC B1 ;  /* 0x0000000000017941 */ /* 0x000fea0003800000 */
.L_x_684:
        /* <DEDUP_REMOVED lines=13> */
.L_x_687:
[----:B------:R-:W-:Y:S05]  /*317e0*/  BSYNC B1 ;  /* 0x0000000000017941 */ /* 0x000fea0003800000 */
.L_x_686:
        /* <DEDUP_REMOVED lines=13> */
.L_x_689:
[----:B------:R-:W-:Y:S05]  /*318c0*/  BSYNC B1 ;  /* 0x0000000000017941 */ /* 0x000fea0003800000 */
.L_x_688:
        /* <DEDUP_REMOVED lines=13> */
.L_x_691:
[----:B------:R-:W-:Y:S05]  /*319a0*/  BSYNC B1 ;  /* 0x0000000000017941 */ /* 0x000fea0003800000 */
.L_x_690:
        /* <DEDUP_REMOVED lines=13> */
.L_x_693:
[----:B------:R-:W-:Y:S05]  /*31a80*/  BSYNC B1 ;  /* 0x0000000000017941 */ /* 0x000fea0003800000 */
.L_x_692:
        /* <DEDUP_REMOVED lines=13> */
.L_x_695:
[----:B------:R-:W-:Y:S05]  /*31b60*/  BSYNC B1 ;  /* 0x0000000000017941 */ /* 0x000fea0003800000 */
.L_x_694:
        /* <DEDUP_REMOVED lines=13> */
.L_x_697:
[----:B------:R-:W-:Y:S05]  /*31c40*/  BSYNC B1 ;  /* 0x0000000000017941 */ /* 0x000fea0003800000 */
.L_x_696:
        /* <DEDUP_REMOVED lines=13> */
.L_x_699:
[----:B------:R-:W-:Y:S05]  /*31d20*/  BSYNC B1 ;  /* 0x0000000000017941 */ /* 0x000fea0003800000 */
.L_x_698:
        /* <DEDUP_REMOVED lines=13> */
.L_x_701:
[----:B------:R-:W-:Y:S05]  /*31e00*/  BSYNC B1 ;  /* 0x0000000000017941 */ /* 0x000fea0003800000 */
.L_x_700:
        /* <DEDUP_REMOVED lines=13> */
.L_x_703:
[----:B------:R-:W-:Y:S05]  /*31ee0*/  BSYNC B1 ;  /* 0x0000000000017941 */ /* 0x000fea0003800000 */
.L_x_702:
        /* <DEDUP_REMOVED lines=13> */
.L_x_705:
[----:B------:R-:W-:Y:S05]  /*31fc0*/  BSYNC B1 ;  /* 0x0000000000017941 */ /* 0x000fea0003800000 */
.L_x_704:
        /* <DEDUP_REMOVED lines=13> */
.L_x_707:
[----:B------:R-:W-:Y:S05]  /*320a0*/  BSYNC B1 ;  /* 0x0000000000017941 */ /* 0x000fea0003800000 */
.L_x_706:
        /* <DEDUP_REMOVED lines=13> */
.L_x_709:
[----:B------:R-:W-:Y:S05]  /*32180*/  BSYNC B1 ;  /* 0x0000000000017941 */ /* 0x000fea0003800000 */
.L_x_708:
        /* <DEDUP_REMOVED lines=13> */
.L_x_711:
[----:B------:R-:W-:Y:S05]  /*32260*/  BSYNC B1 ;  /* 0x0000000000017941 */ /* 0x000fea0003800000 */
.L_x_710:
        /* <DEDUP_REMOVED lines=13> */
.L_x_713:
[----:B------:R-:W-:Y:S05]  /*32340*/  BSYNC B1 ;  /* 0x0000000000017941 */ /* 0x000fea0003800000 */
.L_x_712:
        /* <DEDUP_REMOVED lines=13> */
.L_x_715:
[----:B------:R-:W-:Y:S05]  /*32420*/  BSYNC B1 ;  /* 0x0000000000017941 */ /* 0x000fea0003800000 */
.L_x_714:
        /* <DEDUP_REMOVED lines=13> */
.L_x_717:
[----:B------:R-:W-:Y:S05]  /*32500*/  BSYNC B1 ;  /* 0x0000000000017941 */ /* 0x000fea0003800000 */
.L_x_716:
        /* <DEDUP_REMOVED lines=13> */
.L_x_719:
[----:B------:R-:W-:Y:S05]  /*325e0*/  BSYNC B1 ;  /* 0x0000000000017941 */ /* 0x000fea0003800000 */
.L_x_718:
        /* <DEDUP_REMOVED lines=13> */
.L_x_721:
[----:B------:R-:W-:Y:S05]  /*326c0*/  BSYNC B1 ;  /* 0x0000000000017941 */ /* 0x000fea0003800000 */
.L_x_720:
        /* <DEDUP_REMOVED lines=13> */
.L_x_723:
[----:B------:R-:W-:Y:S05]  /*327a0*/  BSYNC B1 ;  /* 0x0000000000017941 */ /* 0x000fea0003800000 */
.L_x_722:
        /* <DEDUP_REMOVED lines=13> */
.L_x_725:
[----:B------:R-:W-:Y:S05]  /*32880*/  BSYNC B1 ;  /* 0x0000000000017941 */ /* 0x000fea0003800000 */
.L_x_724:
        /* <DEDUP_REMOVED lines=13> */
.L_x_727:
[----:B------:R-:W-:Y:S05]  /*32960*/  BSYNC B1 ;  /* 0x0000000000017941 */ /* 0x000fea0003800000 */
.L_x_726:
        /* <DEDUP_REMOVED lines=13> */
.L_x_729:
[----:B------:R-:W-:Y:S05]  /*32a40*/  BSYNC B1 ;  /* 0x0000000000017941 */ /* 0x000fea0003800000 */
.L_x_728:
        /* <DEDUP_REMOVED lines=13> */
.L_x_731:
[----:B------:R-:W-:Y:S05]  /*32b20*/  BSYNC B1 ;  /* 0x0000000000017941 */ /* 0x000fea0003800000 */
.L_x_730:
        /* <DEDUP_REMOVED lines=13> */
.L_x_733:
[----:B------:R-:W-:Y:S05]  /*32c00*/  BSYNC B1 ;  /* 0x0000000000017941 */ /* 0x000fea0003800000 */
.L_x_732:
        /* <DEDUP_REMOVED lines=13> */
.L_x_735:
[----:B------:R-:W-:Y:S05]  /*32ce0*/  BSYNC B1 ;  /* 0x0000000000017941 */ /* 0x000fea0003800000 */
.L_x_734:
        /* <DEDUP_REMOVED lines=13> */
.L_x_737:
[----:B------:R-:W-:Y:S05]  /*32dc0*/  BSYNC B1 ;  /* 0x0000000000017941 */ /* 0x000fea0003800000 */
.L_x_736:
        /* <DEDUP_REMOVED lines=13> */
.L_x_739:
[----:B------:R-:W-:Y:S05]  /*32ea0*/  BSYNC B1 ;  /* 0x0000000000017941 */ /* 0x000fea0003800000 */
.L_x_738:
        /* <DEDUP_REMOVED lines=13> */
.L_x_741:
[----:B------:R-:W-:Y:S05]  /*32f80*/  BSYNC B1 ;  /* 0x0000000000017941 */ /* 0x000fea0003800000 */
.L_x_740:
        /* <DEDUP_REMOVED lines=13> */
.L_x_743:
[----:B------:R-:W-:Y:S05]  /*33060*/  BSYNC B1 ;  /* 0x0000000000017941 */ /* 0x000fea0003800000 */
.L_x_742:
        /* <DEDUP_REMOVED lines=13> */
.L_x_745:
[----:B------:R-:W-:Y:S05]  /*33140*/  BSYNC B1 ;  /* 0x0000000000017941 */ /* 0x000fea0003800000 */
.L_x_744:
        /* <DEDUP_REMOVED lines=13> */
.L_x_747:
[----:B------:R-:W-:Y:S05]  /*33220*/  BSYNC B1 ;  /* 0x0000000000017941 */ /* 0x000fea0003800000 */
.L_x_746:
        /* <DEDUP_REMOVED lines=13> */
.L_x_749:
[----:B------:R-:W-:Y:S05]  /*33300*/  BSYNC B1 ;  /* 0x0000000000017941 */ /* 0x000fea0003800000 */
.L_x_748:
        /* <DEDUP_REMOVED lines=13> */
.L_x_751:
[----:B------:R-:W-:Y:S05]  /*333e0*/  BSYNC B1 ;  /* 0x0000000000017941 */ /* 0x000fea0003800000 */
.L_x_750:
        /* <DEDUP_REMOVED lines=13> */
.L_x_753:
[----:B------:R-:W-:Y:S05]  /*334c0*/  BSYNC B1 ;  /* 0x0000000000017941 */ /* 0x000fea0003800000 */
.L_x_752:
        /* <DEDUP_REMOVED lines=13> */
.L_x_755:
[----:B------:R-:W-:Y:S05]  /*335a0*/  BSYNC B1 ;  /* 0x0000000000017941 */ /* 0x000fea0003800000 */
.L_x_754:
        /* <DEDUP_REMOVED lines=13> */
.L_x_757:
[----:B------:R-:W-:Y:S05]  /*33680*/  BSYNC B1 ;  /* 0x0000000000017941 */ /* 0x000fea0003800000 */
.L_x_756:
        /* <DEDUP_REMOVED lines=13> */
.L_x_759:
[----:B------:R-:W-:Y:S05]  /*33760*/  BSYNC B1 ;  /* 0x0000000000017941 */ /* 0x000fea0003800000 */
.L_x_758:
        /* <DEDUP_REMOVED lines=13> */
.L_x_761:
[----:B------:R-:W-:Y:S05]  /*33840*/  BSYNC B1 ;  /* 0x0000000000017941 */ /* 0x000fea0003800000 */
.L_x_760:
        /* <DEDUP_REMOVED lines=13> */
.L_x_763:
[----:B------:R-:W-:Y:S05]  /*33920*/  BSYNC B1 ;  /* 0x0000000000017941 */ /* 0x000fea0003800000 */
.L_x_762:
        /* <DEDUP_REMOVED lines=13> */
.L_x_765:
[----:B------:R-:W-:Y:S05]  /*33a00*/  BSYNC B1 ;  /* 0x0000000000017941 */ /* 0x000fea0003800000 */
.L_x_764:
        /* <DEDUP_REMOVED lines=13> */
.L_x_767:
[----:B------:R-:W-:Y:S05]  /*33ae0*/  BSYNC B1 ;  /* 0x0000000000017941 */ /* 0x000fea0003800000 */
.L_x_766:
        /* <DEDUP_REMOVED lines=13> */
.L_x_769:
[----:B------:R-:W-:Y:S05]  /*33bc0*/  BSYNC B1 ;  /* 0x0000000000017941 */ /* 0x000fea0003800000 */
.L_x_768:
        /* <DEDUP_REMOVED lines=13> */
.L_x_771:
[----:B------:R-:W-:Y:S05]  /*33ca0*/  BSYNC B1 ;  /* 0x0000000000017941 */ /* 0x000fea0003800000 */
.L_x_770:
        /* <DEDUP_REMOVED lines=13> */
.L_x_773:
[----:B------:R-:W-:Y:S05]  /*33d80*/  BSYNC B1 ;  /* 0x0000000000017941 */ /* 0x000fea0003800000 */
.L_x_772:
        /* <DEDUP_REMOVED lines=13> */
.L_x_775:
[----:B------:R-:W-:Y:S05]  /*33e60*/  BSYNC B1 ;  /* 0x0000000000017941 */ /* 0x000fea0003800000 */
.L_x_774:
        /* <DEDUP_REMOVED lines=13> */
.L_x_777:
[----:B------:R-:W-:Y:S05]  /*33f40*/  BSYNC B1 ;  /* 0x0000000000017941 */ /* 0x000fea0003800000 */
.L_x_776:
        /* <DEDUP_REMOVED lines=13> */
.L_x_779:
[----:B------:R-:W-:Y:S05]  /*34020*/  BSYNC B1 ;  /* 0x0000000000017941 */ /* 0x000fea0003800000 */
.L_x_778:
        /* <DEDUP_REMOVED lines=13> */
.L_x_781:
[----:B------:R-:W-:Y:S05]  /*34100*/  BSYNC B1 ;  /* 0x0000000000017941 */ /* 0x000fea0003800000 */
.L_x_780:
        /* <DEDUP_REMOVED lines=13> */
.L_x_783:
[----:B------:R-:W-:Y:S05]  /*341e0*/  BSYNC B1 ;  /* 0x0000000000017941 */ /* 0x000fea0003800000 */
.L_x_782:
        /* <DEDUP_REMOVED lines=13> */
.L_x_785:
[----:B------:R-:W-:Y:S05]  /*342c0*/  BSYNC B1 ;  /* 0x0000000000017941 */ /* 0x000fea0003800000 */
.L_x_784:
        /* <DEDUP_REMOVED lines=13> */
.L_x_787:
[----:B------:R-:W-:Y:S05]  /*343a0*/  BSYNC B1 ;  /* 0x0000000000017941 */ /* 0x000fea0003800000 */
.L_x_786:
        /* <DEDUP_REMOVED lines=13> */
.L_x_789:
[----:B------:R-:W-:Y:S05]  /*34480*/  BSYNC B1 ;  /* 0x0000000000017941 */ /* 0x000fea0003800000 */
.L_x_788:
        /* <DEDUP_REMOVED lines=13> */
.L_x_791:
[----:B------:R-:W-:Y:S05]  /*34560*/  BSYNC B1 ;  /* 0x0000000000017941 */ /* 0x000fea0003800000 */
.L_x_790:
        /* <DEDUP_REMOVED lines=13> */
.L_x_793:
[----:B------:R-:W-:Y:S05]  /*34640*/  BSYNC B1 ;  /* 0x0000000000017941 */ /* 0x000fea0003800000 */
.L_x_792:
        /* <DEDUP_REMOVED lines=13> */
.L_x_795:
[----:B------:R-:W-:Y:S05]  /*34720*/  BSYNC B1 ;  /* 0x0000000000017941 */ /* 0x000fea0003800000 */
.L_x_794:
        /* <DEDUP_REMOVED lines=13> */
.L_x_797:
[----:B------:R-:W-:Y:S05]  /*34800*/  BSYNC B1 ;  /* 0x0000000000017941 */ /* 0x000fea0003800000 */
.L_x_796:
        /* <DEDUP_REMOVED lines=13> */
.L_x_799:
[----:B------:R-:W-:Y:S05]  /*348e0*/  BSYNC B1 ;  /* 0x0000000000017941 */ /* 0x000fea0003800000 */
.L_x_798:
        /* <DEDUP_REMOVED lines=13> */
.L_x_801:
[----:B------:R-:W-:Y:S05]  /*349c0*/  BSYNC B1 ;  /* 0x0000000000017941 */ /* 0x000fea0003800000 */
.L_x_800:
        /* <DEDUP_REMOVED lines=13> */
.L_x_803:
[----:B------:R-:W-:Y:S05]  /*34aa0*/  BSYNC B1 ;  /* 0x0000000000017941 */ /* 0x000fea0003800000 */
.L_x_802:
        /* <DEDUP_REMOVED lines=13> */
.L_x_805:
[----:B------:R-:W-:Y:S05]  /*34b80*/  BSYNC B1 ;  /* 0x0000000000017941 */ /* 0x000fea0003800000 */
.L_x_804:
[----:B---3--:R-:W3:Y:S01]  /*34b90*/  LDL.LU R3, [R1+0xa50] ;  /* 0x000a500001037983 */ /* 0x008ee20000300800 */
[----:B-----5:R-:W-:Y:S01]  /*34ba0*/  LOP3.LUT R10, R10, 0xff, RZ, 0xc0, !PT ;  /* 0x000000ff0a0a7812 */ /* 0x020fe200078ec0ff */
[----:B------:R-:W-:Y:S01]  /*34bb0*/  BSSY B1, `(.L_x_806) ;  /* 0x000000b000017945 */ /* 0x000fe20003800000 */
[----:B------:R-:W-:Y:S02]  /*34bc0*/  ISETP.LT.OR P2, PT, R0, 0x1fa, !P2 ;  /* 0x000001fa0000780c */ /* 0x000fe40005741670 */
[----:B------:R-:W-:Y:S02]  /*34bd0*/  F2FP.F16.E4M3.UNPACK_B R10, R10 ;  /* 0x0000000aff0a723e */ /* 0x000fe400020006ff */
[----:B------:R-:W-:-:S03]  /*34be0*/  PRMT R2, RZ, 0x7610, R2 ;  /* 0x00007610ff027816 */ /* 0x000fc60000000002 */
[----:B------:R-:W-:-:S05]  /*34bf0*/  HADD2.F32 R10, -RZ, R10.H0_H0 ;  /* 0x2000000aff0a7230 */ /* 0x000fca0000004100 */
[----:B------:R-:W-:-:S04]  /*34c00*/  FMUL R10, R10, UR24 ;  /* 0x000000180a0a7c20 */ /* 0x000fc80008400000 */
[----:B---3--:R-:W-:-:S05]  /*34c10*/  FFMA R10, R3, UR21, R10 ;  /* 0x00000015030a7c23 */ /* 0x008fca000800000a */
[----:B------:R-:W-:-:S05]  /*34c20*/  F2FP.SATFINITE.E4M3.F32.PACK_AB_MERGE_C R3, RZ, R10, RZ ;  /* 0x0000000aff03723e */ /* 0x000fca00048070ff */
[----:B------:R3:W-:Y:S01]  /*34c30*/  @!P5 STG.E.U8 desc[UR22][R24.64+0x1f8], R3 ;  /* 0x0001f8031800d986 */ /* 0x0007e2000c101116 */
[----:B------:R-:W-:Y:S05]  /*34c40*/  @P2 BRA `(.L_x_807) ;  /* 0x0000000000042947 */ /* 0x000fea0003800000 */
[----:B------:R0:W5:Y:S02]  /*34c50*/  LDG.E.U8 R2, desc[UR22][R4.64+0x1f9] ;  /* 0x0001f91604027981 */ /* 0x000164000c1e1100 */
.L_x_807:
[----:B------:R-:W-:Y:S05]  /*34c60*/  BSYNC B1 ;  /* 0x0000000000017941 */ /* 0x000fea0003800000 */
.L_x_806:
        /* <DEDUP_REMOVED lines=13> */
.L_x_809:
[----:B------:R-:W-:Y:S05]  /*34d40*/  BSYNC B1 ;  /* 0x0000000000017941 */ /* 0x000fea0003800000 */
.L_x_808:
        /* <DEDUP_REMOVED lines=13> */
.L_x_811:
[----:B------:R-:W-:Y:S05]  /*34e20*/  BSYNC B1 ;  /* 0x0000000000017941 */ /* 0x000fea0003800000 */
.L_x_810:
        /* <DEDUP_REMOVED lines=13> */
.L_x_813:
[----:B------:R-:W-:Y:S05]  /*34f00*/  BSYNC B1 ;  /* 0x0000000000017941 */ /* 0x000fea0003800000 */
.L_x_812:
        /* <DEDUP_REMOVED lines=13> */
.L_x_815:
[----:B------:R-:W-:Y:S05]  /*34fe0*/  BSYNC B1 ;  /* 0x0000000000017941 */ /* 0x000fea0003800000 */
.L_x_814:
        /* <DEDUP_REMOVED lines=13> */
.L_x_817:
[----:B------:R-:W-:Y:S05]  /*350c0*/  BSYNC B1 ;  /* 0x0000000000017941 */ /* 0x000fea0003800000 */
.L_x_816:
        /* <DEDUP_REMOVED lines=13> */
.L_x_819:
[----:B------:R-:W-:Y:S05]  /*351a0*/  BSYNC B1 ;  /* 0x0000000000017941 */ /* 0x000fea0003800000 */
.L_x_818:
        /* <DEDUP_REMOVED lines=13> */
.L_x_821:
[----:B------:R-:W-:Y:S05]  /*35280*/  BSYNC B1 ;  /* 0x0000000000017941 */ /* 0x000fea0003800000 */
.L_x_820:
        /* <DEDUP_REMOVED lines=13> */
.L_x_823:
[----:B------:R-:W-:Y:S05]  /*35360*/  BSYNC B1 ;  /* 0x0000000000017941 */ /* 0x000fea0003800000 */
.L_x_822:
        /* <DEDUP_REMOVED lines=13> */
.L_x_825:
[----:B------:R-:W-:Y:S05]  /*35440*/  BSYNC B1 ;  /* 0x0000000000017941 */ /* 0x000fea0003800000 */
.L_x_824:
        /* <DEDUP_REMOVED lines=13> */
.L_x_827:
[----:B------:R-:W-:Y:S05]  /*35520*/  BSYNC B1 ;  /* 0x0000000000017941 */ /* 0x000fea0003800000 */
.L_x_826:
        /* <DEDUP_REMOVED lines=13> */
.L_x_829:
[----:B------:R-:W-:Y:S05]  /*35600*/  BSYNC B1 ;  /* 0x0000000000017941 */ /* 0x000fea0003800000 */
.L_x_828:
        /* <DEDUP_REMOVED lines=13> */
.L_x_831:
[----:B------:R-:W-:Y:S05]  /*356e0*/  BSYNC B1 ;  /* 0x0000000000017941 */ /* 0x000fea0003800000 */
.L_x_830:
        /* <DEDUP_REMOVED lines=13> */
.L_x_833:
[----:B------:R-:W-:Y:S05]  /*357c0*/  BSYNC B1 ;  /* 0x0000000000017941 */ /* 0x000fea0003800000 */
.L_x_832:
        /* <DEDUP_REMOVED lines=13> */
.L_x_835:
[----:B------:R-:W-:Y:S05]  /*358a0*/  BSYNC B1 ;  /* 0x0000000000017941 */ /* 0x000fea0003800000 */
.L_x_834:
        /* <DEDUP_REMOVED lines=13> */
.L_x_837:
[----:B------:R-:W-:Y:S05]  /*35980*/  BSYNC B1 ;  /* 0x0000000000017941 */ /* 0x000fea0003800000 */
.L_x_836:
        /* <DEDUP_REMOVED lines=13> */
.L_x_839:
[----:B------:R-:W-:Y:S05]  /*35a60*/  BSYNC B1 ;  /* 0x0000000000017941 */ /* 0x000fea0003800000 */
.L_x_838:
        /* <DEDUP_REMOVED lines=13> */
.L_x_841:
[----:B------:R-:W-:Y:S05]  /*35b40*/  BSYNC B1 ;  /* 0x0000000000017941 */ /* 0x000fea0003800000 */
.L_x_840:
        /* <DEDUP_REMOVED lines=13> */
.L_x_843:
[----:B------:R-:W-:Y:S05]  /*35c20*/  BSYNC B1 ;  /* 0x0000000000017941 */ /* 0x000fea0003800000 */
.L_x_842:
        /* <DEDUP_REMOVED lines=13> */
.L_x_845:
[----:B------:R-:W-:Y:S05]  /*35d00*/  BSYNC B1 ;  /* 0x0000000000017941 */ /* 0x000fea0003800000 */
.L_x_844:
        /* <DEDUP_REMOVED lines=13> */
.L_x_847:
[----:B------:R-:W-:Y:S05]  /*35de0*/  BSYNC B1 ;  /* 0x0000000000017941 */ /* 0x000fea0003800000 */
.L_x_846:
        /* <DEDUP_REMOVED lines=13> */
.L_x_849:
[----:B------:R-:W-:Y:S05]  /*35ec0*/  BSYNC B1 ;  /* 0x0000000000017941 */ /* 0x000fea0003800000 */
.L_x_848:
        /* <DEDUP_REMOVED lines=13> */
.L_x_851:
[----:B------:R-:W-:Y:S05]  /*35fa0*/  BSYNC B1 ;  /* 0x0000000000017941 */ /* 0x000fea0003800000 */
.L_x_850:
        /* <DEDUP_REMOVED lines=13> */
.L_x_853:
[----:B------:R-:W-:Y:S05]  /*36080*/  BSYNC B1 ;  /* 0x0000000000017941 */ /* 0x000fea0003800000 */
.L_x_852:
        /* <DEDUP_REMOVED lines=13> */
.L_x_855:
[----:B------:R-:W-:Y:S05]  /*36160*/  BSYNC B1 ;  /* 0x0000000000017941 */ /* 0x000fea0003800000 */
.L_x_854:
        /* <DEDUP_REMOVED lines=13> */
.L_x_857:
[----:B------:R-:W-:Y:S05]  /*36240*/  BSYNC B1 ;  /* 0x0000000000017941 */ /* 0x000fea0003800000 */
.L_x_856:
        /* <DEDUP_REMOVED lines=13> */
.L_x_859:
[----:B------:R-:W-:Y:S05]  /*36320*/  BSYNC B1 ;  /* 0x0000000000017941 */ /* 0x000fea0003800000 */
.L_x_858:
        /* <DEDUP_REMOVED lines=13> */
.L_x_861:
[----:B------:R-:W-:Y:S05]  /*36400*/  BSYNC B1 ;  /* 0x0000000000017941 */ /* 0x000fea0003800000 */
.L_x_860:
        /* <DEDUP_REMOVED lines=13> */
.L_x_863:
[----:B------:R-:W-:Y:S05]  /*364e0*/  BSYNC B1 ;  /* 0x0000000000017941 */ /* 0x000fea0003800000 */
.L_x_862:
        /* <DEDUP_REMOVED lines=13> */
.L_x_865:
[----:B------:R-:W-:Y:S05]  /*365c0*/  BSYNC B1 ;  /* 0x0000000000017941 */ /* 0x000fea0003800000 */
.L_x_864:
        /* <DEDUP_REMOVED lines=13> */
.L_x_867:
[----:B------:R-:W-:Y:S05]  /*366a0*/  BSYNC B1 ;  /* 0x0000000000017941 */ /* 0x000fea0003800000 */
.L_x_866:
        /* <DEDUP_REMOVED lines=13> */
.L_x_869:
[----:B------:R-:W-:Y:S05]  /*36780*/  BSYNC B1 ;  /* 0x0000000000017941 */ /* 0x000fea0003800000 */
.L_x_868:
        /* <DEDUP_REMOVED lines=13> */
.L_x_871:
[----:B------:R-:W-:Y:S05]  /*36860*/  BSYNC B1 ;  /* 0x0000000000017941 */ /* 0x000fea0003800000 */
.L_x_870:
        /* <DEDUP_REMOVED lines=13> */
.L_x_873:
[----:B------:R-:W-:Y:S05]  /*36940*/  BSYNC B1 ;  /* 0x0000000000017941 */ /* 0x000fea0003800000 */
.L_x_872:
        /* <DEDUP_REMOVED lines=13> */
.L_x_875:
[----:B------:R-:W-:Y:S05]  /*36a20*/  BSYNC B1 ;  /* 0x0000000000017941 */ /* 0x000fea0003800000 */
.L_x_874:
        /* <DEDUP_REMOVED lines=13> */
.L_x_877:
[----:B------:R-:W-:Y:S05]  /*36b00*/  BSYNC B1 ;  /* 0x0000000000017941 */ /* 0x000fea0003800000 */
.L_x_876:
        /* <DEDUP_REMOVED lines=13> */
.L_x_879:
[----:B------:R-:W-:Y:S05]  /*36be0*/  BSYNC B1 ;  /* 0x0000000000017941 */ /* 0x000fea0003800000 */
.L_x_878:
        /* <DEDUP_REMOVED lines=13> */
.L_x_881:
[----:B------:R-:W-:Y:S05]  /*36cc0*/  BSYNC B1 ;  /* 0x0000000000017941 */ /* 0x000fea0003800000 */
.L_x_880:
        /* <DEDUP_REMOVED lines=13> */
.L_x_883:
[----:B------:R-:W-:Y:S05]  /*36da0*/  BSYNC B1 ;  /* 0x0000000000017941 */ /* 0x000fea0003800000 */
.L_x_882:
        /* <DEDUP_REMOVED lines=13> */
.L_x_885:
[----:B------:R-:W-:Y:S05]  /*36e80*/  BSYNC B1 ;  /* 0x0000000000017941 */ /* 0x000fea0003800000 */
.L_x_884:
        /* <DEDUP_REMOVED lines=13> */
.L_x_887:
[----:B------:R-:W-:Y:S05]  /*36f60*/  BSYNC B1 ;  /* 0x0000000000017941 */ /* 0x000fea0003800000 */
.L_x_886:
        /* <DEDUP_REMOVED lines=13> */
.L_x_889:
[----:B------:R-:W-:Y:S05]  /*37040*/  BSYNC B1 ;  /* 0x0000000000017941 */ /* 0x000fea0003800000 */
.L_x_888:
        /* <DEDUP_REMOVED lines=13> */
.L_x_891:
[----:B------:R-:W-:Y:S05]  /*37120*/  BSYNC B1 ;  /* 0x0000000000017941 */ /* 0x000fea0003800000 */
.L_x_890:
        /* <DEDUP_REMOVED lines=13> */
.L_x_893:
[----:B------:R-:W-:Y:S05]  /*37200*/  BSYNC B1 ;  /* 0x0000000000017941 */ /* 0x000fea0003800000 */
.L_x_892:
        /* <DEDUP_REMOVED lines=13> */
.L_x_895:
[----:B------:R-:W-:Y:S05]  /*372e0*/  BSYNC B1 ;  /* 0x0000000000017941 */ /* 0x000fea0003800000 */
.L_x_894:
        /* <DEDUP_REMOVED lines=13> */
.L_x_897:
[----:B------:R-:W-:Y:S05]  /*373c0*/  BSYNC B1 ;  /* 0x0000000000017941 */ /* 0x000fea0003800000 */
.L_x_896:
        /* <DEDUP_REMOVED lines=13> */
.L_x_899:
[----:B------:R-:W-:Y:S05]  /*374a0*/  BSYNC B1 ;  /* 0x0000000000017941 */ /* 0x000fea0003800000 */
.L_x_898:
        /* <DEDUP_REMOVED lines=13> */
.L_x_901:
[----:B------:R-:W-:Y:S05]  /*37580*/  BSYNC B1 ;  /* 0x0000000000017941 */ /* 0x000fea0003800000 */
.L_x_900:
        /* <DEDUP_REMOVED lines=13> */
.L_x_903:
[----:B------:R-:W-:Y:S05]  /*37660*/  BSYNC B1 ;  /* 0x0000000000017941 */ /* 0x000fea0003800000 */
.L_x_902:
        /* <DEDUP_REMOVED lines=13> */
.L_x_905:
[----:B------:R-:W-:Y:S05]  /*37740*/  BSYNC B1 ;  /* 0x0000000000017941 */ /* 0x000fea0003800000 */
.L_x_904:
        /* <DEDUP_REMOVED lines=13> */
.L_x_907:
[----:B------:R-:W-:Y:S05]  /*37820*/  BSYNC B1 ;  /* 0x0000000000017941 */ /* 0x000fea0003800000 */
.L_x_906:
        /* <DEDUP_REMOVED lines=13> */
.L_x_909:
[----:B------:R-:W-:Y:S05]  /*37900*/  BSYNC B1 ;  /* 0x0000000000017941 */ /* 0x000fea0003800000 */
.L_x_908:
        /* <DEDUP_REMOVED lines=13> */
.L_x_911:
[----:B------:R-:W-:Y:S05]  /*379e0*/  BSYNC B1 ;  /* 0x0000000000017941 */ /* 0x000fea0003800000 */
.L_x_910:
        /* <DEDUP_REMOVED lines=13> */
.L_x_913:
[----:B------:R-:W-:Y:S05]  /*37ac0*/  BSYNC B1 ;  /* 0x0000000000017941 */ /* 0x000fea0003800000 */
.L_x_912:
        /* <DEDUP_REMOVED lines=13> */
.L_x_915:
[----:B------:R-:W-:Y:S05]  /*37ba0*/  BSYNC B1 ;  /* 0x0000000000017941 */ /* 0x000fea0003800000 */
.L_x_914:
        /* <DEDUP_REMOVED lines=13> */
.L_x_917:
[----:B------:R-:W-:Y:S05]  /*37c80*/  BSYNC B1 ;  /* 0x0000000000017941 */ /* 0x000fea0003800000 */
.L_x_916:
        /* <DEDUP_REMOVED lines=13> */
.L_x_919:
[----:B------:R-:W-:Y:S05]  /*37d60*/  BSYNC B1 ;  /* 0x0000000000017941 */ /* 0x000fea0003800000 */
.L_x_918:
        /* <DEDUP_REMOVED lines=13> */
.L_x_921:
[----:B------:R-:W-:Y:S05]  /*37e40*/  BSYNC B1 ;  /* 0x0000000000017941 */ /* 0x000fea0003800000 */
.L_x_920:
        /* <DEDUP_REMOVED lines=13> */
.L_x_923:
[----:B------:R-:W-:Y:S05]  /*37f20*/  BSYNC B1 ;  /* 0x0000000000017941 */ /* 0x000fea0003800000 */
.L_x_922:
        /* <DEDUP_REMOVED lines=13> */
.L_x_925:
[----:B------:R-:W-:Y:S05]  /*38000*/  BSYNC B1 ;  /* 0x0000000000017941 */ /* 0x000fea0003800000 */
.L_x_924:
        /* <DEDUP_REMOVED lines=13> */
.L_x_927:
[----:B------:R-:W-:Y:S05]  /*380e0*/  BSYNC B1 ;  /* 0x0000000000017941 */ /* 0x000fea0003800000 */
.L_x_926:
        /* <DEDUP_REMOVED lines=13> */
.L_x_929:
[----:B------:R-:W-:Y:S05]  /*381c0*/  BSYNC B1 ;  /* 0x0000000000017941 */ /* 0x000fea0003800000 */
.L_x_928:
        /* <DEDUP_REMOVED lines=13> */
.L_x_931:
[----:B------:R-:W-:Y:S05]  /*382a0*/  BSYNC B1 ;  /* 0x0000000000017941 */ /* 0x000fea0003800000 */
.L_x_930:
        /* <DEDUP_REMOVED lines=13> */
.L_x_933:
[----:B------:R-:W-:Y:S05]  /*38380*/  BSYNC B1 ;  /* 0x0000000000017941 */ /* 0x000fea0003800000 */
.L_x_932:
        /* <DEDUP_REMOVED lines=13> */
.L_x_935:
[----:B------:R-:W-:Y:S05]  /*38460*/  BSYNC B1 ;  /* 0x0000000000017941 */ /* 0x000fea0003800000 */
.L_x_934:
        /* <DEDUP_REMOVED lines=13> */
.L_x_937:
[----:B------:R-:W-:Y:S05]  /*38540*/  BSYNC B1 ;  /* 0x0000000000017941 */ /* 0x000fea0003800000 */
.L_x_936:
        /* <DEDUP_REMOVED lines=13> */
.L_x_939:
[----:B------:R-:W-:Y:S05]  /*38620*/  BSYNC B1 ;  /* 0x0000000000017941 */ /* 0x000fea0003800000 */
.L_x_938:
        /* <DEDUP_REMOVED lines=13> */
.L_x_941:
[----:B------:R-:W-:Y:S05]  /*38700*/  BSYNC B1 ;  /* 0x0000000000017941 */ /* 0x000fea0003800000 */
.L_x_940:
        /* <DEDUP_REMOVED lines=13> */
.L_x_943:
[----:B------:R-:W-:Y:S05]  /*387e0*/  BSYNC B1 ;  /* 0x0000000000017941 */ /* 0x000fea0003800000 */
.L_x_942:
        /* <DEDUP_REMOVED lines=13> */
.L_x_945:
[----:B------:R-:W-:Y:S05]  /*388c0*/  BSYNC B1 ;  /* 0x0000000000017941 */ /* 0x000fea0003800000 */
.L_x_944:
        /* <DEDUP_REMOVED lines=13> */
.L_x_947:
[----:B------:R-:W-:Y:S05]  /*389a0*/  BSYNC B1 ;  /* 0x0000000000017941 */ /* 0x000fea0003800000 */
.L_x_946:
        /* <DEDUP_REMOVED lines=13> */
.L_x_949:
[----:B------:R-:W-:Y:S05]  /*38a80*/  BSYNC B1 ;  /* 0x0000000000017941 */ /* 0x000fea0003800000 */
.L_x_948:
        /* <DEDUP_REMOVED lines=13> */
.L_x_951:
[----:B------:R-:W-:Y:S05]  /*38b60*/  BSYNC B1 ;  /* 0x0000000000017941 */ /* 0x000fea0003800000 */
.L_x_950:
        /* <DEDUP_REMOVED lines=13> */
.L_x_953:
[----:B------:R-:W-:Y:S05]  /*38c40*/  BSYNC B1 ;  /* 0x0000000000017941 */ /* 0x000fea0003800000 */
.L_x_952:
        /* <DEDUP_REMOVED lines=13> */
.L_x_955:
[----:B------:R-:W-:Y:S05]  /*38d20*/  BSYNC B1 ;  /* 0x0000000000017941 */ /* 0x000fea0003800000 */
.L_x_954:
        /* <DEDUP_REMOVED lines=13> */
.L_x_957:
[----:B------:R-:W-:Y:S05]  /*38e00*/  BSYNC B1 ;  /* 0x0000000000017941 */ /* 0x000fea0003800000 */
.L_x_956:
        /* <DEDUP_REMOVED lines=13> */
.L_x_959:
[----:B------:R-:W-:Y:S05]  /*38ee0*/  BSYNC B1 ;  /* 0x0000000000017941 */ /* 0x000fea0003800000 */
.L_x_958:
        /* <DEDUP_REMOVED lines=13> */
.L_x_961:
[----:B------:R-:W-:Y:S05]  /*38fc0*/  BSYNC B1 ;  /* 0x0000000000017941 */ /* 0x000fea0003800000 */
.L_x_960:
        /* <DEDUP_REMOVED lines=13> */
.L_x_963:
[----:B------:R-:W-:Y:S05]  /*390a0*/  BSYNC B1 ;  /* 0x0000000000017941 */ /* 0x000fea0003800000 */
.L_x_962:
        /* <DEDUP_REMOVED lines=13> */
.L_x_965:
[----:B------:R-:W-:Y:S05]  /*39180*/  BSYNC B1 ;  /* 0x0000000000017941 */ /* 0x000fea0003800000 */
.L_x_964:
        /* <DEDUP_REMOVED lines=13> */
.L_x_967:
[----:B------:R-:W-:Y:S05]  /*39260*/  BSYNC B1 ;  /* 0x0000000000017941 */ /* 0x000fea0003800000 */
.L_x_966:
        /* <DEDUP_REMOVED lines=13> */
.L_x_969:
[----:B------:R-:W-:Y:S05]  /*39340*/  BSYNC B1 ;  /* 0x0000000000017941 */ /* 0x000fea0003800000 */
.L_x_968:
        /* <DEDUP_REMOVED lines=13> */
.L_x_971:
[----:B------:R-:W-:Y:S05]  /*39420*/  BSYNC B1 ;  /* 0x0000000000017941 */ /* 0x000fea0003800000 */
.L_x_970:
        /* <DEDUP_REMOVED lines=13> */
.L_x_973:
[----:B------:R-:W-:Y:S05]  /*39500*/  BSYNC B1 ;  /* 0x0000000000017941 */ /* 0x000fea0003800000 */
.L_x_972:
        /* <DEDUP_REMOVED lines=13> */
.L_x_975:
[----:B------:R-:W-:Y:S05]  /*395e0*/  BSYNC B1 ;  /* 0x0000000000017941 */ /* 0x000fea0003800000 */
.L_x_974:
        /* <DEDUP_REMOVED lines=13> */
.L_x_977:
[----:B------:R-:W-:Y:S05]  /*396c0*/  BSYNC B1 ;  /* 0x0000000000017941 */ /* 0x000fea0003800000 */
.L_x_976:
        /* <DEDUP_REMOVED lines=13> */
.L_x_979:
[----:B------:R-:W-:Y:S05]  /*397a0*/  BSYNC B1 ;  /* 0x0000000000017941 */ /* 0x000fea0003800000 */
.L_x_978:
        /* <DEDUP_REMOVED lines=13> */
.L_x_981:
[----:B------:R-:W-:Y:S05]  /*39880*/  BSYNC B1 ;  /* 0x0000000000017941 */ /* 0x000fea0003800000 */
.L_x_980:
        /* <DEDUP_REMOVED lines=13> */
.L_x_983:
[----:B------:R-:W-:Y:S05]  /*39960*/  BSYNC B1 ;  /* 0x0000000000017941 */ /* 0x000fea0003800000 */
.L_x_982:
        /* <DEDUP_REMOVED lines=13> */
.L_x_985:
[----:B------:R-:W-:Y:S05]  /*39a40*/  BSYNC B1 ;  /* 0x0000000000017941 */ /* 0x000fea0003800000 */
.L_x_984:
        /* <DEDUP_REMOVED lines=13> */
.L_x_987:
[----:B------:R-:W-:Y:S05]  /*39b20*/  BSYNC B1 ;  /* 0x0000000000017941 */ /* 0x000fea0003800000 */
.L_x_986:
        /* <DEDUP_REMOVED lines=13> */
.L_x_989:
[----:B------:R-:W-:Y:S05]  /*39c00*/  BSYNC B1 ;  /* 0x0000000000017941 */ /* 0x000fea0003800000 */
.L_x_988:
        /* <DEDUP_REMOVED lines=13> */
.L_x_991:
[----:B------:R-:W-:Y:S05]  /*39ce0*/  BSYNC B1 ;  /* 0x0000000000017941 */ /* 0x000fea0003800000 */
.L_x_990:
        /* <DEDUP_REMOVED lines=13> */
.L_x_993:
[----:B------:R-:W-:Y:S05]  /*39dc0*/  BSYNC B1 ;  /* 0x0000000000017941 */ /* 0x000fea0003800000 */
.L_x_992:
        /* <DEDUP_REMOVED lines=13> */
.L_x_995:
[----:B------:R-:W-:Y:S05]  /*39ea0*/  BSYNC B1 ;  /* 0x0000000000017941 */ /* 0x000fea0003800000 */
.L_x_994:
        /* <DEDUP_REMOVED lines=13> */
.L_x_997:
[----:B------:R-:W-:Y:S05]  /*39f80*/  BSYNC B1 ;  /* 0x0000000000017941 */ /* 0x000fea0003800000 */
.L_x_996:
        /* <DEDUP_REMOVED lines=13> */
.L_x_999:
[----:B------:R-:W-:Y:S05]  /*3a060*/  BSYNC B1 ;  /* 0x0000000000017941 */ /* 0x000fea0003800000 */
.L_x_998:
        /* <DEDUP_REMOVED lines=13> */
.L_x_1001:
[----:B------:R-:W-:Y:S05]  /*3a140*/  BSYNC B1 ;  /* 0x0000000000017941 */ /* 0x000fea0003800000 */
.L_x_1000:
        /* <DEDUP_REMOVED lines=13> */
.L_x_1003:
[----:B------:R-:W-:Y:S05]  /*3a220*/  BSYNC B1 ;  /* 0x0000000000017941 */ /* 0x000fea0003800000 */
.L_x_1002:
        /* <DEDUP_REMOVED lines=13> */
.L_x_1005:
[----:B------:R-:W-:Y:S05]  /*3a300*/  BSYNC B1 ;  /* 0x0000000000017941 */ /* 0x000fea0003800000 */
.L_x_1004:
        /* <DEDUP_REMOVED lines=13> */
.L_x_1007:
[----:B------:R-:W-:Y:S05]  /*3a3e0*/  BSYNC B1 ;  /* 0x0000000000017941 */ /* 0x000fea0003800000 */
.L_x_1006:
        /* <DEDUP_REMOVED lines=13> */
.L_x_1009:
[----:B------:R-:W-:Y:S05]  /*3a4c0*/  BSYNC B1 ;  /* 0x0000000000017941 */ /* 0x000fea0003800000 */
.L_x_1008:
        /* <DEDUP_REMOVED lines=13> */
.L_x_1011:
[----:B------:R-:W-:Y:S05]  /*3a5a0*/  BSYNC B1 ;  /* 0x0000000000017941 */ /* 0x000fea0003800000 */
.L_x_1010:
        /* <DEDUP_REMOVED lines=13> */
.L_x_1013:
[----:B------:R-:W-:Y:S05]  /*3a680*/  BSYNC B1 ;  /* 0x0000000000017941 */ /* 0x000fea0003800000 */
.L_x_1012:
        /* <DEDUP_REMOVED lines=13> */
.L_x_1015:
[----:B------:R-:W-:Y:S05]  /*3a760*/  BSYNC B1 ;  /* 0x0000000000017941 */ /* 0x000fea0003800000 */
.L_x_1014:
        /* <DEDUP_REMOVED lines=13> */
.L_x_1017:
[----:B------:R-:W-:Y:S05]  /*3a840*/  BSYNC B1 ;  /* 0x0000000000017941 */ /* 0x000fea0003800000 */
.L_x_1016:
        /* <DEDUP_REMOVED lines=13> */
.L_x_1019:
[----:B------:R-:W-:Y:S05]  /*3a920*/  BSYNC B1 ;  /* 0x0000000000017941 */ /* 0x000fea0003800000 */
.L_x_1018:
        /* <DEDUP_REMOVED lines=13> */
.L_x_1021:
[----:B------:R-:W-:Y:S05]  /*3aa00*/  BSYNC B1 ;  /* 0x0000000000017941 */ /* 0x000fea0003800000 */
.L_x_1020:
        /* <DEDUP_REMOVED lines=13> */
.L_x_1023:
[----:B------:R-:W-:Y:S05]  /*3aae0*/  BSYNC B1 ;  /* 0x0000000000017941 */ /* 0x000fea0003800000 */
.L_x_1022:
        /* <DEDUP_REMOVED lines=13> */
.L_x_1025:
[----:B------:R-:W-:Y:S05]  /*3abc0*/  BSYNC B1 ;  /* 0x0000000000017941 */ /* 0x000fea0003800000 */
.L_x_1024:
        /* <DEDUP_REMOVED lines=13> */
.L_x_1027:
[----:B------:R-:W-:Y:S05]  /*3aca0*/  BSYNC B1 ;  /* 0x0000000000017941 */ /* 0x000fea0003800000 */
.L_x_1026:
        /* <DEDUP_REMOVED lines=13> */
.L_x_1029:
[----:B------:R-:W-:Y:S05]  /*3ad80*/  BSYNC B1 ;  /* 0x0000000000017941 */ /* 0x000fea0003800000 */
.L_x_1028:
        /* <DEDUP_REMOVED lines=13> */
.L_x_1031:
[----:B------:R-:W-:Y:S05]  /*3ae60*/  BSYNC B1 ;  /* 0x0000000000017941 */ /* 0x000fea0003800000 */
.L_x_1030:
        /* <DEDUP_REMOVED lines=13> */
.L_x_1033:
[----:B------:R-:W-:Y:S05]  /*3af40*/  BSYNC B1 ;  /* 0x0000000000017941 */ /* 0x000fea0003800000 */
.L_x_1032:
        /* <DEDUP_REMOVED lines=13> */
.L_x_1035:
[----:B------:R-:W-:Y:S05]  /*3b020*/  BSYNC B1 ;  /* 0x0000000000017941 */ /* 0x000fea0003800000 */
.L_x_1034:
        /* <DEDUP_REMOVED lines=13> */
.L_x_1037:
[----:B------:R-:W-:Y:S05]  /*3b100*/  BSYNC B1 ;  /* 0x0000000000017941 */ /* 0x000fea0003800000 */
.L_x_1036:
        /* <DEDUP_REMOVED lines=13> */
.L_x_1039:
[----:B------:R-:W-:Y:S05]  /*3b1e0*/  BSYNC B1 ;  /* 0x0000000000017941 */ /* 0x000fea0003800000 */
.L_x_1038:
        /* <DEDUP_REMOVED lines=13> */
.L_x_1041:
[----:B------:R-:W-:Y:S05]  /*3b2c0*/  BSYNC B1 ;  /* 0x0000000000017941 */ /* 0x000fea0003800000 */
.L_x_1040:
        /* <DEDUP_REMOVED lines=13> */
.L_x_1043:
[----:B------:R-:W-:Y:S05]  /*3b3a0*/  BSYNC B1 ;  /* 0x0000000000017941 */ /* 0x000fea0003800000 */
.L_x_1042:
        /* <DEDUP_REMOVED lines=13> */
.L_x_1045:
[----:B------:R-:W-:Y:S05]  /*3b480*/  BSYNC B1 ;  /* 0x0000000000017941 */ /* 0x000fea0003800000 */
.L_x_1044:
        /* <DEDUP_REMOVED lines=13> */
.L_x_1047:
[----:B------:R-:W-:Y:S05]  /*3b560*/  BSYNC B1 ;  /* 0x0000000000017941 */ /* 0x000fea0003800000 */
.L_x_1046:
        /* <DEDUP_REMOVED lines=13> */
.L_x_1049:
[----:B------:R-:W-:Y:S05]  /*3b640*/  BSYNC B1 ;  /* 0x0000000000017941 */ /* 0x000fea0003800000 */
.L_x_1048:
        /* <DEDUP_REMOVED lines=13> */
.L_x_1051:
[----:B------:R-:W-:Y:S05]  /*3b720*/  BSYNC B1 ;  /* 0x0000000000017941 */ /* 0x000fea0003800000 */
.L_x_1050:
        /* <DEDUP_REMOVED lines=13> */
.L_x_1053:
[----:B------:R-:W-:Y:S05]  /*3b800*/  BSYNC B1 ;  /* 0x0000000000017941 */ /* 0x000fea0003800000 */
.L_x_1052:
        /* <DEDUP_REMOVED lines=13> */
.L_x_1055:
[----:B------:R-:W-:Y:S05]  /*3b8e0*/  BSYNC B1 ;  /* 0x0000000000017941 */ /* 0x000fea0003800000 */
.L_x_1054:
        /* <DEDUP_REMOVED lines=13> */
.L_x_1057:
[----:B------:R-:W-:Y:S05]  /*3b9c0*/  BSYNC B1 ;  /* 0x0000000000017941 */ /* 0x000fea0003800000 */
.L_x_1056:
        /* <DEDUP_REMOVED lines=13> */
.L_x_1059:
[----:B------:R-:W-:Y:S05]  /*3baa0*/  BSYNC B1 ;  /* 0x0000000000017941 */ /* 0x000fea0003800000 */
.L_x_1058:
        /* <DEDUP_REMOVED lines=13> */
.L_x_1061:
[----:B------:R-:W-:Y:S05]  /*3bb80*/  BSYNC B1 ;  /* 0x0000000000017941 */ /* 0x000fea0003800000 */
.L_x_1060:
        /* <DEDUP_REMOVED lines=13> */
.L_x_1063:
[----:B------:R-:W-:Y:S05]  /*3bc60*/  BSYNC B1 ;  /* 0x0000000000017941 */ /* 0x000fea0003800000 */
.L_x_1062:
[----:B------:R-:W-:Y:S05]  /*3bc70*/  @P0 BRA `(.L_x_1064) ;  /* 0x00000098008c0947 */ /* 0x000fea0003800000 */
[----:B------:R-:W2:Y:S01]  /*3bc80*/  LDL.LU R2, [R1+0xc54] ;  /* 0x000c540001027983 */ /* 0x000ea20000300800 */
[----:B-----5:R-:W-:-:S04]  /*3bc90*/  LOP3.LUT R0, R0, 0xff, RZ, 0xc0, !PT ;  /* 0x000000ff00007812 */ /* 0x020fc800078ec0ff */
[----:B------:R-:W-:-:S05]  /*3bca0*/  F2FP.F16.E4M3.UNPACK_B R0, R0 ;  /* 0x00000000ff00723e */ /* 0x000fca00020006ff */
[----:B------:R-:W-:-:S05]  /*3bcb0*/  HADD2.F32 R0, -RZ, R0.H0_H0 ;  /* 0x20000000ff007230 */ /* 0x000fca0000004100 */
[----:B------:R-:W-:-:S04]  /*3bcc0*/  FMUL R0, R0, UR24 ;  /* 0x0000001800007c20 */ /* 0x000fc80008400000 */
[----:B--2---:R-:W-:-:S05]  /*3bcd0*/  FFMA R0, R2, UR21, R0 ;  /* 0x0000001502007c23 */ /* 0x004fca0008000000 */
[----:B---3--:R-:W-:-:S05]  /*3bce0*/  F2FP.SATFINITE.E4M3.F32.PACK_AB_MERGE_C R3, RZ, R0, RZ ;  /* 0x00000000ff03723e */ /* 0x008fca00048070ff */
[----:B------:R2:W-:Y:S01]  /*3bcf0*/  STG.E.U8 desc[UR22][R26.64+0x1f9], R3 ;  /* 0x0001f9031a007986 */ /* 0x0005e2000c101116 */
[----:B------:R-:W-:Y:S05]  /*3bd00*/  BRA `(.L_x_1064) ;  /* 0x0000009800687947 */ /* 0x000fea0003800000 */
.L_x_39:
[----:B------:R-:W2:Y:S04]  /*3bd10*/  LDL.LU R33, [R1+0x600] ;  /* 0x0006000001217983 */ /* 0x000ea80000300800 */
[----:B------:R-:W3:Y:S04]  /*3bd20*/  LDL.LU R32, [R1+0x604] ;  /* 0x0006040001207983 */ /* 0x000ee80000300800 */
[----:B------:R-:W4:Y:S04]  /*3bd30*/  LDL.LU R31, [R1+0x608] ;  /* 0x00060800011f7983 */ /* 0x000f280000300800 */
[----:B------:R-:W4:Y:S01]  /*3bd40*/  LDL.LU R30, [R1+0x60c] ;  /* 0x00060c00011e7983 */ /* 0x000f220000300800 */
[----:B------:R-:W-:-:S02]  /*3bd50*/  ISETP.GE.AND P3, PT, R34, 0x1, PT ;  /* 0x000000012200780c */ /* 0x000fc40003f66270 */
[----:B------:R-:W-:Y:S01]  /*3bd60*/  ISETP.GE.AND P2, PT, R34, 0x9, PT ;  /* 0x000000092200780c */ /* 0x000fe20003f46270 */
[----:B------:R-:W-:Y:S01]  /*3bd70*/  FMUL R4, R4, UR21 ;  /* 0x0000001504047c20 */ /* 0x000fe20008400000 */
[C---:B------:R-:W-:Y:S01]  /*3bd80*/  ISETP.LT.OR P0, PT, R0.reuse, 0x1, !P3 ;  /* 0x000000010000780c */ /* 0x040fe20005f01670 */
[----:B------:R-:W-:Y:S01]  /*3bd90*/  FMUL R5, R5, UR21 ;  /* 0x0000001505057c20 */ /* 0x000fe20008400000 */
[----:B------:R-:W-:Y:S01]  /*3bda0*/  ISETP.LT.OR P1, PT, R0, 0x2, !P3 ;  /* 0x000000020000780c */ /* 0x000fe20005f21670 */
[----:B------:R-:W-:Y:S01]  /*3bdb0*/  FMUL R6, R6, UR21 ;  /* 0x0000001506067c20 */ /* 0x000fe20008400000 */
[----:B------:R-:W-:Y:S01]  /*3bdc0*/  ISETP.LT.OR P5, PT, R0, 0x1, !P2 ;  /* 0x000000010000780c */ /* 0x000fe200057a1670 */
[----:B------:R-:W-:Y:S01]  /*3bdd0*/  FMUL R7, R7, UR21 ;  /* 0x0000001507077c20 */ /* 0x000fe20008400000 */
[----:B------:R-:W-:Y:S01]  /*3bde0*/  F2FP.SATFINITE.E4M3.F32.PACK_AB_MERGE_C R4, RZ, R4, RZ ;  /* 0x00000004ff04723e */ /* 0x000fe200048070ff */
[----:B------:R-:W-:Y:S01]  /*3bdf0*/  FMUL R8, R8, UR21 ;  /* 0x0000001508087c20 */ /* 0x000fe20008400000 */
[----:B------:R-:W-:Y:S01]  /*3be00*/  F2FP.SATFINITE.E4M3.F32.PACK_AB_MERGE_C R5, RZ, R5, RZ ;  /* 0x00000005ff05723e */ /* 0x000fe200048070ff */
[----:B------:R-:W-:Y:S01]  /*3be10*/  FMUL R9, R9, UR21 ;  /* 0x0000001509097c20 */ /* 0x000fe20008400000 */
[----:B------:R-:W-:Y:S01]  /*3be20*/  F2FP.SATFINITE.E4M3.F32.PACK_AB_MERGE_C R6, RZ, R6, RZ ;  /* 0x00000006ff06723e */ /* 0x000fe200048070ff */
[----:B------:R-:W-:Y:S01]  /*3be30*/  FMUL R10, R10, UR21 ;  /* 0x000000150a0a7c20 */ /* 0x000fe20008400000 */
[----:B------:R-:W-:Y:S01]  /*3be40*/  FMUL R11, R11, UR21 ;  /* 0x000000150b0b7c20 */ /* 0x000fe20008400000 */
[----:B------:R-:W-:Y:S01]  /*3be50*/  @!P0 STG.E.U8 desc[UR22][R2.64], R4 ;  /* 0x0000000402008986 */ /* 0x000fe2000c101116 */
[----:B------:R-:W-:-:S03]  /*3be60*/  ISETP.LT.OR P0, PT, R0, 0x2, !P2 ;  /* 0x000000020000780c */ /* 0x000fc60005701670 */
[----:B------:R-:W-:Y:S01]  /*3be70*/  @!P1 STG.E.U8 desc[UR22][R2.64+0x1], R5 ;  /* 0x0000010502009986 */ /* 0x000fe2000c101116 */
[----:B------:R-:W-:-:S03]  /*3be80*/  ISETP.LT.OR P1, PT, R0, 0x9, !P3 ;  /* 0x000000090000780c */ /* 0x000fc60005f21670 */
[----:B------:R-:W-:Y:S01]  /*3be90*/  @!P5 STG.E.U8 desc[UR22][R24.64], R6 ;  /* 0x000000061800d986 */ /* 0x000fe2000c101116 */
[----:B------:R-:W-:Y:S02]  /*3bea0*/  ISETP.LT.OR P5, PT, R0, 0xa, !P3 ;  /* 0x0000000a0000780c */ /* 0x000fe40005fa1670 */
[----:B------:R-:W-:Y:S01]  /*3beb0*/  F2FP.SATFINITE.E4M3.F32.PACK_AB_MERGE_C R7, RZ, R7, RZ ;  /* 0x00000007ff07723e */ /* 0x000fe200048070ff */
[----:B------:R-:W-:Y:S01]  /*3bec0*/  FMUL R12, R12, UR21 ;  /* 0x000000150c0c7c20 */ /* 0x000fe20008400000 */
[----:B------:R-:W-:Y:S01]  /*3bed0*/  F2FP.SATFINITE.E4M3.F32.PACK_AB_MERGE_C R8, RZ, R8, RZ ;  /* 0x00000008ff08723e */ /* 0x000fe200048070ff */
[----:B------:R-:W-:Y:S01]  /*3bee0*/  FMUL R13, R13, UR21 ;  /* 0x000000150d0d7c20 */ /* 0x000fe20008400000 */
[----:B------:R-:W-:Y:S01]  /*3bef0*/  F2FP.SATFINITE.E4M3.F32.PACK_AB_MERGE_C R9, RZ, R9, RZ ;  /* 0x00000009ff09723e */ /* 0x000fe200048070ff */
[----:B------:R2:W-:Y:S01]  /*3bf00*/  @!P0 STG.E.U8 desc[UR22][R24.64+0x1], R7 ;  /* 0x0000010718008986 */ /* 0x0005e2000c101116 */
        /* <DEDUP_REMOVED lines=26> */
[----:B------:R-:W-:Y:S01]  /*3c0b0*/  ISETP.LT.OR P5, PT, R0, 0x19, !P2 ;  /* 0x000000190000780c */ /* 0x000fe200057a1670 */
[----:B------:R-:W-:Y:S01]  /*3c0c0*/  FMUL R18, R18, UR21 ;  /* 0x0000001512127c20 */ /* 0x000fe20008400000 */
        /* <DEDUP_REMOVED lines=49> */
[----:B------:R-:W4:Y:S01]  /*3c3e0*/  LDL.LU R38, [R1+0x610] ;  /* 0x0006100001267983 */ /* 0x000f220000300800 */
[----:B------:R-:W-:-:S03]  /*3c3f0*/  F2FP.SATFINITE.E4M3.F32.PACK_AB_MERGE_C R157, RZ, R157, RZ ;  /* 0x0000009dff9d723e */ /* 0x000fc600048070ff */
[----:B------:R-:W4:Y:S01]  /*3c400*/  LDL.LU R37, [R1+0x614] ;  /* 0x0006140001257983 */ /* 0x000f220000300800 */
[----:B------:R-:W-:-:S03]  /*3c410*/  F2FP.SATFINITE.E4M3.F32.PACK_AB_MERGE_C R158, RZ, R158, RZ ;  /* 0x0000009eff9e723e */ /* 0x000fc600048070ff */
[----:B------:R-:W4:Y:S01]  /*3c420*/  LDL.LU R35, [R1+0x618] ;  /* 0x0006180001237983 */ /* 0x000f220000300800 */
[----:B------:R-:W-:Y:S01]  /*3c430*/  FMUL R159, R159, UR21 ;  /* 0x000000159f9f7c20 */ /* 0x000fe20008400000 */
[----:B------:R-:W-:Y:S01]  /*3c440*/  FMUL R160, R160, UR21 ;  /* 0x00000015a0a07c20 */ /* 0x000fe20008400000 */
[----:B------:R-:W-:Y:S01]  /*3c450*/  FMUL R161, R161, UR21 ;  /* 0x00000015a1a17c20 */ /* 0x000fe20008400000 */
[----:B------:R-:W-:Y:S01]  /*3c460*/  @!P0 STG.E.U8 desc[UR22][R2.64+0x30], R156 ;  /* 0x0000309c02008986 */ /* 0x000fe2000c101116 */
[----:B------:R-:W-:Y:S01]  /*3c470*/  ISETP.LT.OR P0, PT, R0, 0x32, !P2 ;  /* 0x000000320000780c */ /* 0x000fe20005701670 */
[----:B------:R-:W-:Y:S01]  /*3c480*/  FMUL R162, R162, UR21 ;  /* 0x00000015a2a27c20 */ /* 0x000fe20008400000 */
[----:B------:R-:W-:Y:S01]  /*3c490*/  F2FP.SATFINITE.E4M3.F32.PACK_AB_MERGE_C R159, RZ, R159, RZ ;  /* 0x0000009fff9f723e */ /* 0x000fe200048070ff */
[----:B------:R-:W-:Y:S01]  /*3c4a0*/  @!P1 STG.E.U8 desc[UR22][R2.64+0x31], R157 ;  /* 0x0000319d02009986 */ /* 0x000fe2000c101116 */
[C---:B------:R-:W-:Y:S01]  /*3c4b0*/  ISETP.LT.OR P1, PT, R0.reuse, 0x39, !P3 ;  /* 0x000000390000780c */ /* 0x040fe20005f21670 */
[----:B------:R-:W-:Y:S01]  /*3c4c0*/  FMUL R163, R163, UR21 ;  /* 0x00000015a3a37c20 */ /* 0x000fe20008400000 */
[----:B------:R-:W-:Y:S01]  /*3c4d0*/  F2FP.SATFINITE.E4M3.F32.PACK_AB_MERGE_C R160, RZ, R160, RZ ;  /* 0x000000a0ffa0723e */ /* 0x000fe200048070ff */
[----:B------:R-:W-:Y:S01]  /*3c4e0*/  @!P5 STG.E.U8 desc[UR22][R24.64+0x30], R158 ;  /* 0x0000309e1800d986 */ /* 0x000fe2000c101116 */
[----:B------:R-:W-:Y:S01]  /*3c4f0*/  ISETP.LT.OR P5, PT, R0, 0x3a, !P3 ;  /* 0x0000003a0000780c */ /* 0x000fe20005fa1670 */
[----:B------:R-:W-:Y:S01]  /*3c500*/  FMUL R164, R164, UR21 ;  /* 0x00000015a4a47c20 */ /* 0x000fe20008400000 */
[----:B------:R-:W-:Y:S01]  /*3c510*/  F2FP.SATFINITE.E4M3.F32.PACK_AB_MERGE_C R161, RZ, R161, RZ ;  /* 0x000000a1ffa1723e */ /* 0x000fe200048070ff */
[----:B------:R-:W-:Y:S01]  /*3c520*/  FMUL R165, R165, UR21 ;  /* 0x00000015a5a57c20 */ /* 0x000fe20008400000 */
[C---:B------:R-:W-:Y:S01]  /*3c530*/  ISETP.LT.OR P6, PT, R0.reuse, 0x42, !P3 ;  /* 0x000000420000780c */ /* 0x040fe20005fc1670 */
        /* <DEDUP_REMOVED lines=13> */
[----:B------:R-:W-:Y:S01]  /*3c610*/  F2FP.SATFINITE.E4M3.F32.PACK_AB_MERGE_C R165, RZ, R165, RZ ;  /* 0x000000a5ffa5723e */ /* 0x000fe200048070ff */
        /* <DEDUP_REMOVED lines=106> */
[----:B--2---:R-:W-:Y:S01]  /*3ccc0*/  FMUL R7, R33, UR21 ;  /* 0x0000001521077c20 */ /* 0x004fe20008400000 */
[----:B------:R-:W-:Y:S01]  /*3ccd0*/  F2FP.SATFINITE.E4M3.F32.PACK_AB_MERGE_C R192, RZ, R192, RZ ;  /* 0x000000c0ffc0723e */ /* 0x000fe200048070ff */
[----:B------:R-:W2:Y:S01]  /*3cce0*/  LDL.LU R33, [R1+0x61c] ;  /* 0x00061c0001217983 */ /* 0x000ea20000300800 */
[----:B------:R-:W-:Y:S01]  /*3ccf0*/  F2FP.SATFINITE.E4M3.F32.PACK_AB_MERGE_C R193, RZ, R193, RZ ;  /* 0x000000c1ffc1723e */ /* 0x000fe200048070ff */
[----:B---3--:R-:W-:Y:S01]  /*3cd00*/  FMUL R6, R32, UR21 ;  /* 0x0000001520067c20 */ /* 0x008fe20008400000 */
[----:B------:R-:W-:Y:S01]  /*3cd10*/  FMUL R196, R196, UR21 ;  /* 0x00000015c4c47c20 */ /* 0x000fe20008400000 */
[----:B------:R-:W3:Y:S01]  /*3cd20*/  LDL.LU R32, [R1+0x620] ;  /* 0x0006200001207983 */ /* 0x000ee20000300800 */
[----:B------:R-:W-:Y:S01]  /*3cd30*/  F2FP.SATFINITE.E4M3.F32.PACK_AB_MERGE_C R194, RZ, R194, RZ ;  /* 0x000000c2ffc2723e */ /* 0x000fe200048070ff */
[----:B----4-:R-:W-:Y:S01]  /*3cd40*/  FMUL R5, R31, UR21 ;  /* 0x000000151f057c20 */ /* 0x010fe20008400000 */
[----:B------:R-:W-:Y:S01]  /*3cd50*/  F2FP.SATFINITE.E4M3.F32.PACK_AB_MERGE_C R195, RZ, R195, RZ ;  /* 0x000000c3ffc3723e */ /* 0x000fe200048070ff */
[----:B------:R-:W4:Y:S01]  /*3cd60*/  LDL.LU R36, [R1+0x624] ;  /* 0x0006240001247983 */ /* 0x000f220000300800 */
[----:B------:R-:W-:Y:S01]  /*3cd70*/  FMUL R197, R197, UR21 ;  /* 0x00000015c5c57c20 */ /* 0x000fe20008400000 */
[----:B------:R-:W-:Y:S01]  /*3cd80*/  FMUL R4, R30, UR21 ;  /* 0x000000151e047c20 */ /* 0x000fe20008400000 */
[----:B------:R-:W-:Y:S01]  /*3cd90*/  F2FP.SATFINITE.E4M3.F32.PACK_AB_MERGE_C R196, RZ, R196, RZ ;  /* 0x000000c4ffc4723e */ /* 0x000fe200048070ff */
[----:B------:R-:W4:Y:S01]  /*3cda0*/  LDL.LU R31, [R1+0x628] ;  /* 0x00062800011f7983 */ /* 0x000f220000300800 */
[----:B------:R-:W-:Y:S01]  /*3cdb0*/  FMUL R198, R198, UR21 ;  /* 0x00000015c6c67c20 */ /* 0x000fe20008400000 */
[----:B------:R-:W-:Y:S01]  /*3cdc0*/  F2FP.SATFINITE.E4M3.F32.PACK_AB_MERGE_C R197, RZ, R197, RZ ;  /* 0x000000c5ffc5723e */ /* 0x000fe200048070ff */
[----:B------:R-:W-:Y:S01]  /*3cdd0*/  FMUL R199, R199, UR21 ;  /* 0x00000015c7c77c20 */ /* 0x000fe20008400000 */
[----:B------:R-:W4:Y:S01]  /*3cde0*/  LDL.LU R30, [R1+0x62c] ;  /* 0x00062c00011e7983 */ /* 0x000f220000300800 */
[----:B------:R-:W-:Y:S01]  /*3cdf0*/  FMUL R200, R200, UR21 ;  /* 0x00000015c8c87c20 */ /* 0x000fe20008400000 */
[----:B------:R-:W-:Y:S01]  /*3ce00*/  F2FP.SATFINITE.E4M3.F32.PACK_AB_MERGE_C R198, RZ, R198, RZ ;  /* 0x000000c6ffc6723e */ /* 0x000fe200048070ff */
        /* <DEDUP_REMOVED lines=146> */
[----:B------:R-:W-:-:S02]  /*3d730*/  ISETP.LT.OR P6, PT, R0, 0xc2, !P3 ;  /* 0x000000c20000780c */ /* 0x000fc40005fc1670 */
[----:B------:R-:W-:Y:S01]  /*3d740*/  F2FP.SATFINITE.E4M3.F32.PACK_AB_MERGE_C R235, RZ, R235, RZ ;  /* 0x000000ebffeb723e */ /* 0x000fe200048070ff */
[----:B------:R-:W-:Y:S01]  /*3d750*/  @!P0 STG.E.U8 desc[UR22][R24.64+0xb8], R226 ;  /* 0x0000b8e218008986 */ /* 0x000fe2000c101116 */
[C---:B------:R-:W-:Y:S02]  /*3d760*/  ISETP.LT.OR P0, PT, R0.reuse, 0xc1, !P2 ;  /* 0x000000c10000780c */ /* 0x040fe40005701670 */
[----:B------:R-:W-:Y:S01]  /*3d770*/  F2FP.SATFINITE.E4M3.F32.PACK_AB_MERGE_C R236, RZ, R236, RZ ;  /* 0x000000ecffec723e */ /* 0x000fe200048070ff */
[----:B------:R-:W-:Y:S01]  /*3d780*/  @!P1 STG.E.U8 desc[UR22][R24.64+0xb9], R227 ;  /* 0x0000b9e318009986 */ /* 0x000fe2000c101116 */
[C---:B------:R-:W-:Y:S02]  /*3d790*/  ISETP.LT.OR P1, PT, R0.reuse, 0xc2, !P2 ;  /* 0x000000c20000780c */ /* 0x040fe40005721670 */
[----:B------:R-:W-:Y:S01]  /*3d7a0*/  F2FP.SATFINITE.E4M3.F32.PACK_AB_MERGE_C R237, RZ, R237, RZ ;  /* 0x000000edffed723e */ /* 0x000fe200048070ff */
[----:B------:R-:W-:Y:S01]  /*3d7b0*/  @!P5 STG.E.U8 desc[UR22][R2.64+0xc0], R228 ;  /* 0x0000c0e40200d986 */ /* 0x000fe2000c101116 */
[----:B------:R-:W-:-:S03]  /*3d7c0*/  ISETP.LT.OR P5, PT, R0, 0xc9, !P3 ;  /* 0x000000c90000780c */ /* 0x000fc60005fa1670 */
        /* <DEDUP_REMOVED lines=17> */
[C---:B------:R-:W-:Y:S02]  /*3d8e0*/  ISETP.LT.OR P6, PT, R0.reuse, 0xda, !P3 ;  /* 0x000000da0000780c */ /* 0x040fe40005fc1670 */
[----:B------:R-:W-:Y:S02]  /*3d8f0*/  F2FP.SATFINITE.E4M3.F32.PACK_AB_MERGE_C R7, RZ, R7, RZ ;  /* 0x00000007ff07723e */ /* 0x000fe400048070ff */
[----:B------:R-:W-:Y:S02]  /*3d900*/  F2FP.SATFINITE.E4M3.F32.PACK_AB_MERGE_C R6, RZ, R6, RZ ;  /* 0x00000006ff06723e */ /* 0x000fe400048070ff */
[----:B------:R-:W-:Y:S01]  /*3d910*/  F2FP.SATFINITE.E4M3.F32.PACK_AB_MERGE_C R5, RZ, R5, RZ ;  /* 0x00000005ff05723e */ /* 0x000fe200048070ff */
[----:B------:R0:W-:Y:S04]  /*3d920*/  @!P0 STG.E.U8 desc[UR22][R24.64+0xd0], R7 ;  /* 0x0000d00718008986 */ /* 0x0001e8000c101116 */
[----:B------:R1:W-:Y:S01]  /*3d930*/  @!P1 STG.E.U8 desc[UR22][R24.64+0xd1], R6 ;  /* 0x0000d10618009986 */ /* 0x0003e2000c101116 */
[----:B------:R-:W-:-:S03]  /*3d940*/  ISETP.LT.OR P1, PT, R0, 0xda, !P2 ;  /* 0x000000da0000780c */ /* 0x000fc60005721670 */
[----:B------:R1:W-:Y:S01]  /*3d950*/  @!P5 STG.E.U8 desc[UR22][R2.64+0xd8], R5 ;  /* 0x0000d8050200d986 */ /* 0x0003e2000c101116 */
[----:B0-----:R-:W-:Y:S01]  /*3d960*/  F2FP.SATFINITE.E4M3.F32.PACK_AB_MERGE_C R7, RZ, R4, RZ ;  /* 0x00000004ff07723e */ /* 0x001fe200048070ff */
[----:B------:R-:W-:Y:S01]  /*3d970*/  FMUL R4, R35, UR21 ;  /* 0x0000001523047c20 */ /* 0x000fe20008400000 */
[----:B-1----:R-:W-:Y:S02]  /*3d980*/  FMUL R6, R38, UR21 ;  /* 0x0000001526067c20 */ /* 0x002fe40008400000 */
[----:B------:R-:W4:Y:S01]  /*3d990*/  LDL.LU R38, [R1+0x630] ;  /* 0x0006300001267983 */ /* 0x000f220000300800 */
[----:B------:R-:W-:-:S03]  /*3d9a0*/  FMUL R5, R37, UR21 ;  /* 0x0000001525057c20 */ /* 0x000fc60008400000 */
[----:B------:R-:W4:Y:S01]  /*3d9b0*/  LDL.LU R35, [R1+0x634] ;  /* 0x0006340001237983 */ /* 0x000f220000300800 */
[C---:B------:R-:W-:Y:S02]  /*3d9c0*/  ISETP.LT.OR P0, PT, R0.reuse, 0xd9, !P2 ;  /* 0x000000d90000780c */ /* 0x040fe40005701670 */
[C---:B------:R-:W-:Y:S01]  /*3d9d0*/  ISETP.LT.OR P5, PT, R0.reuse, 0xe1, !P3 ;  /* 0x000000e10000780c */ /* 0x040fe20005fa1670 */
[----:B------:R0:W-:Y:S01]  /*3d9e0*/  @!P6 STG.E.U8 desc[UR22][R2.64+0xd9], R7 ;  /* 0x0000d9070200e986 */ /* 0x0001e2000c101116 */
[----:B------:R-:W-:Y:S02]  /*3d9f0*/  ISETP.LT.OR P6, PT, R0, 0xe2, !P3 ;  /* 0x000000e20000780c */ /* 0x000fe40005fc1670 */
[----:B0-----:R-:W-:Y:S02]  /*3da00*/  F2FP.SATFINITE.E4M3.F32.PACK_AB_MERGE_C R7, RZ, R6, RZ ;  /* 0x00000006ff07723e */ /* 0x001fe400048070ff */
[----:B------:R-:W-:Y:S02]  /*3da10*/  F2FP.SATFINITE.E4M3.F32.PACK_AB_MERGE_C R6, RZ, R5, RZ ;  /* 0x00000005ff06723e */ /* 0x000fe400048070ff */
[----:B------:R-:W-:-:S03]  /*3da20*/  F2FP.SATFINITE.E4M3.F32.PACK_AB_MERGE_C R5, RZ, R4, RZ ;  /* 0x00000004ff05723e */ /* 0x000fc600048070ff */
[----:B------:R3:W-:Y:S04]  /*3da30*/  @!P1 STG.E.U8 desc[UR22][R24.64+0xd9], R6 ;  /* 0x0000d90618009986 */ /* 0x0007e8000c101116 */
[----:B------:R0:W-:Y:S04]  /*3da40*/  @!P0 STG.E.U8 desc[UR22][R24.64+0xd8], R7 ;  /* 0x0000d80718008986 */ /* 0x0001e8000c101116 */
[----:B------:R4:W-:Y:S01]  /*3da50*/  @!P5 STG.E.U8 desc[UR22][R2.64+0xe0], R5 ;  /* 0x0000e0050200d986 */ /* 0x0009e2000c101116 */
[----:B--2---:R-:W-:-:S03]  /*3da60*/  FMUL R4, R33, UR21 ;  /* 0x0000001521047c20 */ /* 0x004fc60008400000 */
[----:B------:R-:W2:Y:S01]  /*3da70*/  LDL.LU R33, [R1+0x638] ;  /* 0x0006380001217983 */ /* 0x000ea20000300800 */
[----:B---3--:R-:W-:-:S03]  /*3da80*/  FMUL R6, R32, UR21 ;  /* 0x0000001520067c20 */ /* 0x008fc60008400000 */
[----:B------:R-:W3:Y:S01]  /*3da90*/  LDL.LU R32, [R1+0x63c] ;  /* 0x00063c0001207983 */ /* 0x000ee20000300800 */
[----:B0-----:R-:W-:Y:S01]  /*3daa0*/  F2FP.SATFINITE.E4M3.F32.PACK_AB_MERGE_C R7, RZ, R4, RZ ;  /* 0x00000004ff07723e */ /* 0x001fe200048070ff */
[----:B----4-:R-:W-:Y:S02]  /*3dab0*/  FMUL R5, R36, UR21 ;  /* 0x0000001524057c20 */ /* 0x010fe40008400000 */
[----:B------:R-:W4:Y:S01]  /*3dac0*/  LDL.LU R37, [R1+0x640] ;  /* 0x0006400001257983 */ /* 0x000f220000300800 */
[----:B------:R-:W-:-:S03]  /*3dad0*/  FMUL R4, R31, UR21 ;  /* 0x000000151f047c20 */ /* 0x000fc60008400000 */
[----:B------:R-:W4:Y:S04]  /*3dae0*/  LDL.LU R36, [R1+0x644] ;  /* 0x0006440001247983 */ /* 0x000f280000300800 */
[----:B------:R-:W4:Y:S04]  /*3daf0*/  LDL.LU R31, [R1+0x648] ;  /* 0x00064800011f7983 */ /* 0x000f280000300800 */
[----:B------:R0:W-:Y:S02]  /*3db00*/  @!P6 STG.E.U8 desc[UR22][R2.64+0xe1], R7 ;  /* 0x0000e1070200e986 */ /* 0x0001e4000c101116 */
[----:B0-----:R-:W-:-:S02]  /*3db10*/  F2FP.SATFINITE.E4M3.F32.PACK_AB_MERGE_C R7, RZ, R6, RZ ;  /* 0x00000006ff07723e */ /* 0x001fc400048070ff */
[----:B------:R-:W-:Y:S02]  /*3db20*/  F2FP.SATFINITE.E4M3.F32.PACK_AB_MERGE_C R6, RZ, R5, RZ ;  /* 0x00000005ff06723e */ /* 0x000fe400048070ff */
[----:B------:R-:W-:Y:S01]  /*3db30*/  F2FP.SATFINITE.E4M3.F32.PACK_AB_MERGE_C R5, RZ, R4, RZ ;  /* 0x00000004ff05723e */ /* 0x000fe200048070ff */
[----:B------:R-:W-:Y:S02]  /*3db40*/  FMUL R4, R30, UR21 ;  /* 0x000000151e047c20 */ /* 0x000fe40008400000 */
[----:B------:R-:W4:Y:S01]  /*3db50*/  LDL.LU R30, [R1+0x64c] ;  /* 0x00064c00011e7983 */ /* 0x000f220000300800 */
[C---:B------:R-:W-:Y:S02]  /*3db60*/  ISETP.LT.OR P0, PT, R0.reuse, 0xe1, !P2 ;  /* 0x000000e10000780c */ /* 0x040fe40005701670 */
[C---:B------:R-:W-:Y:S02]  /*3db70*/  ISETP.LT.OR P1, PT, R0.reuse, 0xe2, !P2 ;  /* 0x000000e20000780c */ /* 0x040fe40005721670 */
[----:B------:R-:W-:-:S02]  /*3db80*/  ISETP.LT.OR P5, PT, R0, 0xe9, !P3 ;  /* 0x000000e90000780c */ /* 0x000fc40005fa1670 */
[----:B------:R-:W-:-:S07]  /*3db90*/  ISETP.LT.OR P6, PT, R0, 0xea, !P3 ;  /* 0x000000ea0000780c */ /* 0x000fce0005fc1670 */
[----:B------:R-:W-:Y:S04]  /*3dba0*/  @!P0 STG.E.U8 desc[UR22][R24.64+0xe0], R7 ;  /* 0x0000e00718008986 */ /* 0x000fe8000c101116 */
[----:B------:R-:W-:Y:S04]  /*3dbb0*/  @!P1 STG.E.U8 desc[UR22][R24.64+0xe1], R6 ;  /* 0x0000e10618009986 */ /* 0x000fe8000c101116 */
[----:B------:R0:W-:Y:S01]  /*3dbc0*/  @!P5 STG.E.U8 desc[UR22][R2.64+0xe8], R5 ;  /* 0x0000e8050200d986 */ /* 0x0001e2000c101116 */
[C---:B------:R-:W-:Y:S02]  /*3dbd0*/  ISETP.LT.OR P0, PT, R0.reuse, 0xe9, !P2 ;  /* 0x000000e90000780c */ /* 0x040fe40005701670 */
[----:B------:R-:W-:-:S02]  /*3dbe0*/  ISETP.LT.OR P1, PT, R0, 0xea, !P2 ;  /* 0x000000ea0000780c */ /* 0x000fc40005721670 */
[----:B------:R-:W-:Y:S02]  /*3dbf0*/  ISETP.LT.OR P5, PT, R0, 0xf1, !P3 ;  /* 0x000000f10000780c */ /* 0x000fe40005fa1670 */
[----:B0-----:R-:W-:-:S05]  /*3dc00*/  F2FP.SATFINITE.E4M3.F32.PACK_AB_MERGE_C R5, RZ, R4, RZ ;  /* 0x00000004ff05723e */ /* 0x001fca00048070ff */
[----:B------:R2:W-:Y:S01]  /*3dc10*/  @!P6 STG.E.U8 desc[UR22][R2.64+0xe9], R5 ;  /* 0x0000e9050200e986 */ /* 0x0005e2000c101116 */
[----:B------:R-:W-:Y:S01]  /*3dc20*/  ISETP.LT.OR P6, PT, R0, 0xf2, !P3 ;  /* 0x000000f20000780c */ /* 0x000fe20005fc1670 */
[----:B------:R-:W-:Y:S02]  /*3dc30*/  FMUL R4, R35, UR21 ;  /* 0x0000001523047c20 */ /* 0x000fe40008400000 */
[----:B------:R-:W4:Y:S01]  /*3dc40*/  LDL.LU R35, [R1+0x650] ;  /* 0x0006500001237983 */ /* 0x000f220000300800 */
[----:B------:R-:W-:-:S05]  /*3dc50*/  FMUL R6, R38, UR21 ;  /* 0x0000001526067c20 */ /* 0x000fca0008400000 */
[----:B------:R-:W-:Y:S02]  /*3dc60*/  F2FP.SATFINITE.E4M3.F32.PACK_AB_MERGE_C R7, RZ, R6, RZ ;  /* 0x00000006ff07723e */ /* 0x000fe400048070ff */
[----:B------:R-:W-:-:S03]  /*3dc70*/  F2FP.SATFINITE.E4M3.F32.PACK_AB_MERGE_C R6, RZ, R4, RZ ;  /* 0x00000004ff06723e */ /* 0x000fc600048070ff */
[----:B------:R-:W-:Y:S04]  /*3dc80*/  @!P0 STG.E.U8 desc[UR22][R24.64+0xe8], R7 ;  /* 0x0000e80718008986 */ /* 0x000fe8000c101116 */
[----:B------:R-:W-:Y:S01]  /*3dc90*/  @!P1 STG.E.U8 desc[UR22][R24.64+0xe9], R6 ;  /* 0x0000e90618009986 */ /* 0x000fe2000c101116 */
[----:B--2---:R-:W-:-:S03]  /*3dca0*/  FMUL R5, R33, UR21 ;  /* 0x0000001521057c20 */ /* 0x004fc60008400000 */
[----:B------:R-:W2:Y:S01]  /*3dcb0*/  LDL.LU R33, [R1+0x654] ;  /* 0x0006540001217983 */ /* 0x000ea20000300800 */
[----:B---3--:R-:W-:Y:S01]  /*3dcc0*/  FMUL R4, R32, UR21 ;  /* 0x0000001520047c20 */ /* 0x008fe20008400000 */
[----:B------:R-:W-:Y:S02]  /*3dcd0*/  F2FP.SATFINITE.E4M3.F32.PACK_AB_MERGE_C R5, RZ, R5, RZ ;  /* 0x00000005ff05723e */ /* 0x000fe400048070ff */
[----:B------:R-:W3:Y:S02]  /*3dce0*/  LDL.LU R32, [R1+0x658] ;  /* 0x0006580001207983 */ /* 0x000ee40000300800 */
[----:B------:R-:W-:Y:S02]  /*3dcf0*/  F2FP.SATFINITE.E4M3.F32.PACK_AB_MERGE_C R4, RZ, R4, RZ ;  /* 0x00000004ff04723e */ /* 0x000fe400048070ff */
[----:B------:R4:W-:Y:S04]  /*3dd00*/  @!P5 STG.E.U8 desc[UR22][R2.64+0xf0], R5 ;  /* 0x0000f0050200d986 */ /* 0x0009e8000c101116 */
[----:B------:R0:W-:Y:S01]  /*3dd10*/  @!P6 STG.E.U8 desc[UR22][R2.64+0xf1], R4 ;  /* 0x0000f1040200e986 */ /* 0x0001e2000c101116 */
[----:B----4-:R-:W-:-:S03]  /*3dd20*/  FMUL R5, R31, UR21 ;  /* 0x000000151f057c20 */ /* 0x010fc60008400000 */
[----:B------:R-:W4:Y:S01]  /*3dd30*/  LDL.LU R31, [R1+0x65c] ;  /* 0x00065c00011f7983 */ /* 0x000f220000300800 */
[----:B0-----:R-:W-:-:S03]  /*3dd40*/  FMUL R4, R30, UR21 ;  /* 0x000000151e047c20 */ /* 0x001fc60008400000 */
[----:B------:R-:W4:Y:S01]  /*3dd50*/  LDL.LU R30, [R1+0x660] ;  /* 0x00066000011e7983 */ /* 0x000f220000300800 */
[C---:B------:R-:W-:Y:S01]  /*3dd60*/  ISETP.LT.OR P0, PT, R0.reuse, 0xf1, !P2 ;  /* 0x000000f10000780c */ /* 0x040fe20005701670 */
[----:B------:R-:W-:Y:S01]  /*3dd70*/  FMUL R7, R37, UR21 ;  /* 0x0000001525077c20 */ /* 0x000fe20008400000 */
[C---:B------:R-:W-:Y:S01]  /*3dd80*/  ISETP.LT.OR P1, PT, R0.reuse, 0xf2, !P2 ;  /* 0x000000f20000780c */ /* 0x040fe20005721670 */
[----:B------:R-:W4:Y:S01]  /*3dd90*/  LDL.LU R37, [R1+0x664] ;  /* 0x0006640001257983 */ /* 0x000f220000300800 */
[----:B------:R-:W-:Y:S01]  /*3dda0*/  ISETP.LT.OR P5, PT, R0, 0xf9, !P3 ;  /* 0x000000f90000780c */ /* 0x000fe20005fa1670 */
[----:B------:R-:W-:Y:S01]  /*3ddb0*/  FMUL R6, R36, UR21 ;  /* 0x0000001524067c20 */ /* 0x000fe20008400000 */
[----:B------:R-:W-:Y:S01]  /*3ddc0*/  F2FP.SATFINITE.E4M3.F32.PACK_AB_MERGE_C R7, RZ, R7, RZ ;  /* 0x00000007ff07723e */ /* 0x000fe200048070ff */
[----:B------:R-:W4:Y:S01]  /*3ddd0*/  LDL.LU R36, [R1+0x668] ;  /* 0x0006680001247983 */ /* 0x000f220000300800 */
[----:B------:R-:W-:Y:S02]  /*3dde0*/  F2FP.SATFINITE.E4M3.F32.PACK_AB_MERGE_C R5, RZ, R5, RZ ;  /* 0x00000005ff05723e */ /* 0x000fe400048070ff */
[----:B------:R-:W-:-:S02]  /*3ddf0*/  F2FP.SATFINITE.E4M3.F32.PACK_AB_MERGE_C R6, RZ, R6, RZ ;  /* 0x00000006ff06723e */ /* 0x000fc400048070ff */
[C---:B------:R-:W-:Y:S01]  /*3de00*/  ISETP.LT.OR P6, PT, R0.reuse, 0xfa, !P3 ;  /* 0x000000fa0000780c */ /* 0x040fe20005fc1670 */
[----:B------:R-:W-:Y:S04]  /*3de10*/  @!P0 STG.E.U8 desc[UR22][R24.64+0xf0], R7 ;  /* 0x0000f00718008986 */ /* 0x000fe8000c101116 */
[----:B------:R0:W-:Y:S04]  /*3de20*/  @!P1 STG.E.U8 desc[UR22][R24.64+0xf1], R6 ;  /* 0x0000f10618009986 */ /* 0x0001e8000c101116 */
[----:B------:R1:W-:Y:S01]  /*3de30*/  @!P5 STG.E.U8 desc[UR22][R2.64+0xf8], R5 ;  /* 0x0000f8050200d986 */ /* 0x0003e2000c101116 */
[----:B------:R-:W-:-:S02]  /*3de40*/  ISETP.LT.OR P5, PT, R0, 0xfa, !P2 ;  /* 0x000000fa0000780c */ /* 0x000fc400057a1670 */
[----:B------:R-:W-:Y:S02]  /*3de50*/  ISETP.GE.AND P1, PT, R34, 0x81, PT ;  /* 0x000000812200780c */ /* 0x000fe40003f26270 */
[----:B0-----:R-:W-:Y:S02]  /*3de60*/  F2FP.SATFINITE.E4M3.F32.PACK_AB_MERGE_C R6, RZ, R4, RZ ;  /* 0x00000004ff06723e */ /* 0x001fe400048070ff */
[----:B------:R-:W-:-:S03]  /*3de70*/  ISETP.LT.OR P0, PT, R0, 0xf9, !P2 ;  /* 0x000000f90000780c */ /* 0x000fc60005701670 */
[----:B------:R0:W-:Y:S01]  /*3de80*/  @!P6 STG.E.U8 desc[UR22][R2.64+0xf9], R6 ;  /* 0x0000f9060200e986 */ /* 0x0001e2000c101116 */
[----:B------:R-:W-:Y:S01]  /*3de90*/  ISETP.LT.OR P6, PT, R0, 0x1, !P1 ;  /* 0x000000010000780c */ /* 0x000fe20004fc1670 */
[----:B-1----:R-:W-:Y:S02]  /*3dea0*/  FMUL R5, R35, UR21 ;  /* 0x0000001523057c20 */ /* 0x002fe40008400000 */
[----:B------:R-:W4:Y:S03]  /*3deb0*/  LDL.LU R35, [R1+0x66c] ;  /* 0x00066c0001237983 */ /* 0x000f260000300800 */
[----:B0-----:R-:W-:-:S05]  /*3dec0*/  F2FP.SATFINITE.E4M3.F32.PACK_AB_MERGE_C R6, RZ, R5, RZ ;  /* 0x00000005ff06723e */ /* 0x001fca00048070ff */
[----:B------:R-:W-:Y:S01]  /*3ded0*/  @!P0 STG.E.U8 desc[UR22][R24.64+0xf8], R6 ;  /* 0x0000f80618008986 */ /* 0x000fe2000c101116 */
[----:B--2---:R-:W-:-:S03]  /*3dee0*/  FMUL R4, R33, UR21 ;  /* 0x0000001521047c20 */ /* 0x004fc60008400000 */
[----:B------:R-:W2:Y:S02]  /*3def0*/  LDL.LU R33, [R1+0x670] ;  /* 0x0006700001217983 */ /* 0x000ea40000300800 */
[----:B------:R-:W-:Y:S01]  /*3df00*/  F2FP.SATFINITE.E4M3.F32.PACK_AB_MERGE_C R5, RZ, R4, RZ ;  /* 0x00000004ff05723e */ /* 0x000fe200048070ff */
[----:B---3--:R-:W-:Y:S02]  /*3df10*/  FMUL R4, R32, UR21 ;  /* 0x0000001520047c20 */ /* 0x008fe40008400000 */
[----:B------:R-:W3:Y:S04]  /*3df20*/  LDL.LU R32, [R1+0x674] ;  /* 0x0006740001207983 */ /* 0x000ee80000300800 */
[----:B------:R0:W-:Y:S02]  /*3df30*/  @!P5 STG.E.U8 desc[UR22][R24.64+0xf9], R5 ;  /* 0x0000f9051800d986 */ /* 0x0001e4000c101116 */
[----:B0-----:R-:W-:Y:S01]  /*3df40*/  F2FP.SATFINITE.E4M3.F32.PACK_AB_MERGE_C R5, RZ, R4, RZ ;  /* 0x00000004ff05723e */ /* 0x001fe200048070ff */
[----:B----4-:R-:W-:-:S02]  /*3df50*/  FMUL R4, R31, UR21 ;  /* 0x000000151f047c20 */ /* 0x010fc40008400000 */
[----:B------:R-:W4:Y:S04]  /*3df60*/  LDL.LU R31, [R1+0x678] ;  /* 0x00067800011f7983 */ /* 0x000f280000300800 */
[----:B------:R0:W-:Y:S02]  /*3df70*/  @!P6 STG.E.U8 desc[UR22][R28.64], R5 ;  /* 0x000000051c00e986 */ /* 0x0001e4000c101116 */
[----:B0-----:R-:W-:Y:S01]  /*3df80*/  F2FP.SATFINITE.E4M3.F32.PACK_AB_MERGE_C R5, RZ, R4, RZ ;  /* 0x00000004ff05723e */ /* 0x001fe200048070ff */
[----:B------:R-:W-:Y:S02]  /*3df90*/  FMUL R4, R30, UR21 ;  /* 0x000000151e047c20 */ /* 0x000fe40008400000 */
[----:B------:R-:W4:Y:S01]  /*3dfa0*/  LDL.LU R30, [R1+0x67c] ;  /* 0x00067c00011e7983 */ /* 0x000f220000300800 */
[----:B------:R-:W-:-:S02]  /*3dfb0*/  ISETP.LT.OR P5, PT, R0, 0x2, !P1 ;  /* 0x000000020000780c */ /* 0x000fc40004fa1670 */
[----:B------:R-:W-:-:S04]  /*3dfc0*/  ISETP.GE.AND P0, PT, R34, 0x89, PT ;  /* 0x000000892200780c */ /* 0x000fc80003f06270 */
[----:B------:R-:W-:-:S07]  /*3dfd0*/  ISETP.LT.OR P6, PT, R0, 0x1, !P0 ;  /* 0x000000010000780c */ /* 0x000fce00047c1670 */
[----:B------:R0:W-:Y:S01]  /*3dfe0*/  @!P5 STG.E.U8 desc[UR22][R28.64+0x1], R5 ;  /* 0x000001051c00d986 */ /* 0x0001e2000c101116 */
[C---:B------:R-:W-:Y:S02]  /*3dff0*/  ISETP.LT.OR P5, PT, R0.reuse, 0x2, !P0 ;  /* 0x000000020000780c */ /* 0x040fe400047a1670 */
[----:B0-----:R-:W-:Y:S01]  /*3e000*/  F2FP.SATFINITE.E4M3.F32.PACK_AB_MERGE_C R5, RZ, R4, RZ ;  /* 0x00000004ff05723e */ /* 0x001fe200048070ff */
[----:B------:R-:W-:Y:S02]  /*3e010*/  FMUL R4, R37, UR21 ;  /* 0x0000001525047c20 */ /* 0x000fe40008400000 */
[----:B------:R-:W4:Y:S04]  /*3e020*/  LDL.LU R37, [R1+0x680] ;  /* 0x0006800001257983 */ /* 0x000f280000300800 */
[----:B------:R0:W-:Y:S01]  /*3e030*/  @!P6 STG.E.U8 desc[UR22][R26.64], R5 ;  /* 0x000000051a00e986 */ /* 0x0001e2000c101116 */
[----:B------:R-:W-:-:S02]  /*3e040*/  ISETP.LT.OR P6, PT, R0, 0x9, !P1 ;  /* 0x000000090000780c */ /* 0x000fc40004fc1670 */
[----:B0-----:R-:W-:Y:S01]  /*3e050*/  F2FP.SATFINITE.E4M3.F32.PACK_AB_MERGE_C R5, RZ, R4, RZ ;  /* 0x00000004ff05723e */ /* 0x001fe200048070ff */
[----:B------:R-:W-:Y:S02]  /*3e060*/  FMUL R4, R36, UR21 ;  /* 0x0000001524047c20 */ /* 0x000fe40008400000 */
[----:B------:R-:W4:Y:S04]  /*3e070*/  LDL.LU R36, [R1+0x684] ;  /* 0x0006840001247983 */ /* 0x000f280000300800 */
[----:B------:R0:W-:Y:S01]  /*3e080*/  @!P5 STG.E.U8 desc[UR22][R26.64+0x1], R5 ;  /* 0x000001051a00d986 */ /* 0x0001e2000c101116 */
[----:B------:R-:W-:Y:S02]  /*3e090*/  ISETP.LT.OR P5, PT, R0, 0xa, !P1 ;  /* 0x0000000a0000780c */ /* 0x000fe40004fa1670 */
[----:B0-----:R-:W-:-:S05]  /*3e0a0*/  F2FP.SATFINITE.E4M3.F32.PACK_AB_MERGE_C R5, RZ, R4, RZ ;  /* 0x00000004ff05723e */ /* 0x001fca00048070ff */
[----:B------:R0:W-:Y:S01]  /*3e0b0*/  @!P6 STG.E.U8 desc[UR22][R28.64+0x8], R5 ;  /* 0x000008051c00e986 */ /* 0x0001e2000c101116 */
[----:B------:R-:W-:Y:S01]  /*3e0c0*/  ISETP.LT.OR P6, PT, R0, 0x9, !P0 ;  /* 0x000000090000780c */ /* 0x000fe200047c1670 */
[----:B------:R-:W-:Y:S02]  /*3e0d0*/  FMUL R4, R35, UR21 ;  /* 0x0000001523047c20 */ /* 0x000fe40008400000 */
[----:B------:R-:W4:Y:S03]  /*3e0e0*/  LDL.LU R35, [R1+0x688] ;  /* 0x0006880001237983 */ /* 0x000f260000300800 */
[----:B0-----:R-:W-:-:S05]  /*3e0f0*/  F2FP.SATFINITE.E4M3.F32.PACK_AB_MERGE_C R5, RZ, R4, RZ ;  /* 0x00000004ff05723e */ /* 0x001fca00048070ff */
[----:B------:R0:W-:Y:S01]  /*3e100*/  @!P5 STG.E.U8 desc[UR22][R28.64+0x9], R5 ;  /* 0x000009051c00d986 */ /* 0x0001e2000c101116 */
[----:B------:R-:W-:Y:S01]  /*3e110*/  ISETP.LT.OR P5, PT, R0, 0xa, !P0 ;  /* 0x0000000a0000780c */ /* 0x000fe200047a1670 */
[----:B--2---:R-:W-:Y:S02]  /*3e120*/  FMUL R4, R33, UR21 ;  /* 0x0000001521047c20 */ /* 0x004fe40008400000 */
[----:B------:R-:W2:Y:S03]  /*3e130*/  LDL.LU R33, [R1+0x68c] ;  /* 0x00068c0001217983 */ /* 0x000ea60000300800 */
[----:B0-----:R-:W-:Y:S01]  /*3e140*/  F2FP.SATFINITE.E4M3.F32.PACK_AB_MERGE_C R5, RZ, R4, RZ ;  /* 0x00000004ff05723e */ /* 0x001fe200048070ff */
        /* <DEDUP_REMOVED lines=11> */
[----:B------:R-:W-:-:S11]  /*3e200*/  ISETP.LT.OR P5, PT, R0, 0x12, !P1 ;  /* 0x000000120000780c */ /* 0x000fd60004fa1670 */
        /* <DEDUP_REMOVED lines=752> */
[----:B------:R-:W-:-:S05]  /*41110*/  F2FP.SATFINITE.E4M3.F32.PACK_AB_MERGE_C R4, RZ, R4, RZ ;  /* 0x00000004ff04723e */ /* 0x000fca00048070ff */
[----:B------:R3:W-:Y:S01]  /*41120*/  @!P5 STG.E.U8 desc[UR22][R24.64+0x139], R4 ;  /* 0x000139041800d986 */ /* 0x0007e2000c101116 */
[----:B--2---:R-:W-:-:S03]  /*41130*/  FMUL R5, R33, UR21 ;  /* 0x0000001521057c20 */ /* 0x004fc60008400000 */
[----:B------:R-:W2:Y:S02]  /*41140*/  LDL.LU R33, [R1+0x8f4] ;  /* 0x0008f40001217983 */ /* 0x000ea40000300800 */
[----:B------:R-:W-:Y:S01]  /*41150*/  F2FP.SATFINITE.E4M3.F32.PACK_AB_MERGE_C R5, RZ, R5, RZ ;  /* 0x00000005ff05723e */ /* 0x000fe200048070ff */
[----:B---3--:R-:W-:Y:S02]  /*41160*/  FMUL R4, R32, UR21 ;  /* 0x0000001520047c20 */ /* 0x008fe40008400000 */
[----:B------:R-:W3:Y:S04]  /*41170*/  LDL.LU R32, [R1+0x8f8] ;  /* 0x0008f80001207983 */ /* 0x000ee80000300800 */
[----:B------:R4:W-:Y:S02]  /*41180*/  @!P6 STG.E.U8 desc[UR22][R2.64+0x140], R5 ;  /* 0x000140050200e986 */ /* 0x0009e4000c101116 */
[----:B----4-:R-:W-:-:S02]  /*41190*/  FMUL R5, R31, UR21 ;  /* 0x000000151f057c20 */ /* 0x010fc40008400000 */
[----:B------:R-:W4:Y:S01]  /*411a0*/  LDL.LU R31, [R1+0x8fc] ;  /* 0x0008fc00011f7983 */ /* 0x000f220000300800 */
[----:B------:R-:W-:-:S03]  /*411b0*/  FMUL R6, R30, UR21 ;  /* 0x000000151e067c20 */ /* 0x000fc60008400000 */
[----:B------:R-:W4:Y:S01]  /*411c0*/  LDL.LU R30, [R1+0x900] ;  /* 0x00090000011e7983 */ /* 0x000f220000300800 */
[C---:B------:R-:W-:Y:S02]  /*411d0*/  ISETP.LT.OR P5, PT, R0.reuse, 0x142, !P3 ;  /* 0x000001420000780c */ /* 0x040fe40005fa1670 */
[----:B------:R-:W-:Y:S02]  /*411e0*/  F2FP.SATFINITE.E4M3.F32.PACK_AB_MERGE_C R7, RZ, R5, RZ ;  /* 0x00000005ff07723e */ /* 0x000fe400048070ff */
[----:B------:R-:W-:Y:S02]  /*411f0*/  F2FP.SATFINITE.E4M3.F32.PACK_AB_MERGE_C R4, RZ, R4, RZ ;  /* 0x00000004ff04723e */ /* 0x000fe400048070ff */
[----:B------:R-:W-:-:S07]  /*41200*/  ISETP.LT.OR P6, PT, R0, 0x141, !P2 ;  /* 0x000001410000780c */ /* 0x000fce00057c1670 */
[----:B------:R0:W-:Y:S01]  /*41210*/  @!P5 STG.E.U8 desc[UR22][R2.64+0x141], R4 ;  /* 0x000141040200d986 */ /* 0x0001e2000c101116 */
[----:B------:R-:W-:Y:S01]  /*41220*/  ISETP.LT.OR P5, PT, R0, 0x142, !P2 ;  /* 0x000001420000780c */ /* 0x000fe200057a1670 */
[----:B------:R-:W-:Y:S02]  /*41230*/  FMUL R5, R37, UR21 ;  /* 0x0000001525057c20 */ /* 0x000fe40008400000 */
[----:B------:R-:W4:Y:S01]  /*41240*/  LDL.LU R37, [R1+0x904] ;  /* 0x0009040001257983 */ /* 0x000f220000300800 */
[----:B------:R-:W-:-:S03]  /*41250*/  F2FP.SATFINITE.E4M3.F32.PACK_AB_MERGE_C R9, RZ, R6, RZ ;  /* 0x00000006ff09723e */ /* 0x000fc600048070ff */
[----:B------:R1:W-:Y:S01]  /*41260*/  @!P6 STG.E.U8 desc[UR22][R24.64+0x140], R7 ;  /* 0x000140071800e986 */ /* 0x0003e2000c101116 */
[----:B------:R-:W-:Y:S01]  /*41270*/  ISETP.LT.OR P6, PT, R0, 0x149, !P3 ;  /* 0x000001490000780c */ /* 0x000fe20005fc1670 */
[----:B0-----:R-:W-:Y:S02]  /*41280*/  FMUL R4, R36, UR21 ;  /* 0x0000001524047c20 */ /* 0x001fe40008400000 */
[----:B------:R-:W4:Y:S03]  /*41290*/  LDL.LU R36, [R1+0x908] ;  /* 0x0009080001247983 */ /* 0x000f260000300800 */
[----:B------:R-:W-:Y:S01]  /*412a0*/  F2FP.SATFINITE.E4M3.F32.PACK_AB_MERGE_C R11, RZ, R4, RZ ;  /* 0x00000004ff0b723e */ /* 0x000fe200048070ff */
[----:B------:R0:W-:Y:S01]  /*412b0*/  @!P5 STG.E.U8 desc[UR22][R24.64+0x141], R9 ;  /* 0x000141091800d986 */ /* 0x0001e2000c101116 */
[----:B------:R-:W-:Y:S02]  /*412c0*/  ISETP.LT.OR P5, PT, R0, 0x14a, !P3 ;  /* 0x0000014a0000780c */ /* 0x000fe40005fa1670 */
[----:B------:R-:W-:-:S05]  /*412d0*/  F2FP.SATFINITE.E4M3.F32.PACK_AB_MERGE_C R5, RZ, R5, RZ ;  /* 0x00000005ff05723e */ /* 0x000fca00048070ff */
[----:B------:R3:W-:Y:S06]  /*412e0*/  @!P6 STG.E.U8 desc[UR22][R2.64+0x148], R5 ;  /* 0x000148050200e986 */ /* 0x0007ec000c101116 */
[----:B------:R4:W-:Y:S01]  /*412f0*/  @!P5 STG.E.U8 desc[UR22][R2.64+0x149], R11 ;  /* 0x0001490b0200d986 */ /* 0x0009e2000c101116 */
[----:B------:R-:W-:-:S03]  /*41300*/  FMUL R4, R35, UR21 ;  /* 0x0000001523047c20 */ /* 0x000fc60008400000 */
[----:B------:R-:W4:Y:S02]  /*41310*/  LDL.LU R35, [R1+0x90c] ;  /* 0x00090c0001237983 */ /* 0x000f240000300800 */
[----:B-1----:R-:W-:Y:S01]  /*41320*/  F2FP.SATFINITE.E4M3.F32.PACK_AB_MERGE_C R7, RZ, R4, RZ ;  /* 0x00000004ff07723e */ /* 0x002fe200048070ff */
[----:B--2---:R-:W-:Y:S02]  /*41330*/  FMUL R4, R33, UR21 ;  /* 0x0000001521047c20 */ /* 0x004fe40008400000 */
[----:B------:R-:W2:Y:S03]  /*41340*/  LDL.LU R33, [R1+0x910] ;  /* 0x0009100001217983 */ /* 0x000ea60000300800 */
[----:B0-----:R-:W-:Y:S01]  /*41350*/  F2FP.SATFINITE.E4M3.F32.PACK_AB_MERGE_C R9, RZ, R4, RZ ;  /* 0x00000004ff09723e */ /* 0x001fe200048070ff */
[----:B---3--:R-:W-:Y:S02]  /*41360*/  FMUL R4, R32, UR21 ;  /* 0x0000001520047c20 */ /* 0x008fe40008400000 */
[----:B------:R-:W3:Y:S03]  /*41370*/  LDL.LU R32, [R1+0x914] ;  /* 0x0009140001207983 */ /* 0x000ee60000300800 */
[----:B------:R-:W-:Y:S01]  /*41380*/  F2FP.SATFINITE.E4M3.F32.PACK_AB_MERGE_C R5, RZ, R4, RZ ;  /* 0x00000004ff05723e */ /* 0x000fe200048070ff */
[----:B----4-:R-:W-:-:S02]  /*41390*/  FMUL R4, R31, UR21 ;  /* 0x000000151f047c20 */ /* 0x010fc40008400000 */
[----:B------:R-:W4:Y:S03]  /*413a0*/  LDL.LU R31, [R1+0x918] ;  /* 0x00091800011f7983 */ /* 0x000f260000300800 */
[----:B------:R-:W-:Y:S01]  /*413b0*/  F2FP.SATFINITE.E4M3.F32.PACK_AB_MERGE_C R11, RZ, R4, RZ ;  /* 0x00000004ff0b723e */ /* 0x000fe200048070ff */
[----:B------:R-:W-:Y:S02]  /*413c0*/  FMUL R4, R30, UR21 ;  /* 0x000000151e047c20 */ /* 0x000fe40008400000 */
[----:B------:R-:W4:Y:S01]  /*413d0*/  LDL.LU R30, [R1+0x91c] ;  /* 0x00091c00011e7983 */ /* 0x000f220000300800 */
[C---:B------:R-:W-:Y:S02]  /*413e0*/  ISETP.LT.OR P6, PT, R0.reuse, 0x149, !P2 ;  /* 0x000001490000780c */ /* 0x040fe400057c1670 */
[----:B------:R-:W-:-:S11]  /*413f0*/  ISETP.LT.OR P5, PT, R0, 0x14a, !P2 ;  /* 0x0000014a0000780c */ /* 0x000fd600057a1670 */
[----:B------:R0:W-:Y:S01]  /*41400*/  @!P6 STG.E.U8 desc[UR22][R24.64+0x148], R7 ;  /* 0x000148071800e986 */ /* 0x0001e2000c101116 */
[----:B------:R-:W-:-:S03]  /*41410*/  ISETP.LT.OR P6, PT, R0, 0x151, !P3 ;  /* 0x000001510000780c */ /* 0x000fc60005fc1670 */
[----:B------:R1:W-:Y:S01]  /*41420*/  @!P5 STG.E.U8 desc[UR22][R24.64+0x149], R9 ;  /* 0x000149091800d986 */ /* 0x0003e2000c101116 */
[C---:B------:R-:W-:Y:S02]  /*41430*/  ISETP.LT.OR P5, PT, R0.reuse, 0x152, !P3 ;  /* 0x000001520000780c */ /* 0x040fe40005fa1670 */
[----:B0-----:R-:W-:Y:S01]  /*41440*/  F2FP.SATFINITE.E4M3.F32.PACK_AB_MERGE_C R7, RZ, R4, RZ ;  /* 0x00000004ff07723e */ /* 0x001fe200048070ff */
[----:B------:R-:W-:Y:S02]  /*41450*/  FMUL R4, R37, UR21 ;  /* 0x0000001525047c20 */ /* 0x000fe40008400000 */
[----:B------:R-:W4:Y:S03]  /*41460*/  LDL.LU R37, [R1+0x920] ;  /* 0x0009200001257983 */ /* 0x000f260000300800 */
[----:B-1----:R-:W-:Y:S01]  /*41470*/  F2FP.SATFINITE.E4M3.F32.PACK_AB_MERGE_C R9, RZ, R4, RZ ;  /* 0x00000004ff09723e */ /* 0x002fe200048070ff */
[----:B------:R0:W-:Y:S01]  /*41480*/  @!P6 STG.E.U8 desc[UR22][R2.64+0x150], R5 ;  /* 0x000150050200e986 */ /* 0x0001e2000c101116 */
[----:B------:R-:W-:-:S03]  /*41490*/  ISETP.LT.OR P6, PT, R0, 0x151, !P2 ;  /* 0x000001510000780c */ /* 0x000fc600057c1670 */
[----:B------:R1:W-:Y:S01]  /*414a0*/  @!P5 STG.E.U8 desc[UR22][R2.64+0x151], R11 ;  /* 0x0001510b0200d986 */ /* 0x0003e2000c101116 */
[----:B------:R-:W-:-:S03]  /*414b0*/  FMUL R4, R36, UR21 ;  /* 0x0000001524047c20 */ /* 0x000fc60008400000 */
[----:B------:R-:W4:Y:S02]  /*414c0*/  LDL.LU R36, [R1+0x924] ;  /* 0x0009240001247983 */ /* 0x000f240000300800 */
[----:B0-----:R-:W-:Y:S02]  /*414d0*/  F2FP.SATFINITE.E4M3.F32.PACK_AB_MERGE_C R5, RZ, R4, RZ ;  /* 0x00000004ff05723e */ /* 0x001fe400048070ff */
[C---:B------:R-:W-:Y:S02]  /*414e0*/  ISETP.LT.OR P5, PT, R0.reuse, 0x152, !P2 ;  /* 0x000001520000780c */ /* 0x040fe400057a1670 */
[----:B------:R0:W-:Y:S01]  /*414f0*/  @!P6 STG.E.U8 desc[UR22][R24.64+0x150], R7 ;  /* 0x000150071800e986 */ /* 0x0001e2000c101116 */
[----:B------:R-:W-:-:S10]  /*41500*/  ISETP.LT.OR P6, PT, R0, 0x159, !P3 ;  /* 0x000001590000780c */ /* 0x000fd40005fc1670 */
[----:B------:R3:W-:Y:S04]  /*41510*/  @!P5 STG.E.U8 desc[UR22][R24.64+0x151], R9 ;  /* 0x000151091800d986 */ /* 0x0007e8000c101116 */
        /* <DEDUP_REMOVED lines=335> */
[----:B------:R-:W-:Y:S02]  /*42a10*/  ISETP.LT.OR P5, PT, R0, 0x1da, !P2 ;  /* 0x000001da0000780c */ /* 0x000fe400057a1670 */
[----:B0-----:R-:W-:Y:S01]  /*42a20*/  F2FP.SATFINITE.E4M3.F32.PACK_AB_MERGE_C R5, RZ, R4, RZ ;  /* 0x00000004ff05723e */ /* 0x001fe200048070ff */
[----:B------:R-:W-:-:S06]  /*42a30*/  FMUL R4, R37, UR21 ;  /* 0x0000001525047c20 */ /* 0x000fcc0008400000 */
[----:B------:R0:W-:Y:S01]  /*42a40*/  @!P6 STG.E.U8 desc[UR22][R24.64+0x1d8], R7 ;  /* 0x0001d8071800e986 */ /* 0x0001e2000c101116 */
[----:B------:R-:W-:Y:S02]  /*42a50*/  ISETP.LT.OR P6, PT, R0, 0x1e1, !P3 ;  /* 0x000001e10000780c */ /* 0x000fe40005fc1670 */
[----:B-1----:R-:W-:Y:S01]  /*42a60*/  F2FP.SATFINITE.E4M3.F32.PACK_AB_MERGE_C R11, RZ, R4, RZ ;  /* 0x00000004ff0b723e */ /* 0x002fe200048070ff */
[----:B------:R-:W4:Y:S04]  /*42a70*/  LDL.LU R37, [R1+0xa38] ;  /* 0x000a380001257983 */ /* 0x000f280000300800 */
[----:B------:R1:W-:Y:S01]  /*42a80*/  @!P5 STG.E.U8 desc[UR22][R24.64+0x1d9], R9 ;  /* 0x0001d9091800d986 */ /* 0x0003e2000c101116 */
[----:B------:R-:W-:-:S03]  /*42a90*/  FMUL R4, R36, UR21 ;  /* 0x0000001524047c20 */ /* 0x000fc60008400000 */
[----:B------:R-:W4:Y:S02]  /*42aa0*/  LDL.LU R36, [R1+0xa3c] ;  /* 0x000a3c0001247983 */ /* 0x000f240000300800 */
[----:B0-----:R-:W-:Y:S02]  /*42ab0*/  F2FP.SATFINITE.E4M3.F32.PACK_AB_MERGE_C R7, RZ, R4, RZ ;  /* 0x00000004ff07723e */ /* 0x001fe400048070ff */
[C---:B------:R-:W-:Y:S01]  /*42ac0*/  ISETP.LT.OR P5, PT, R0.reuse, 0x1e2, !P3 ;  /* 0x000001e20000780c */ /* 0x040fe20005fa1670 */
[----:B------:R0:W-:Y:S01]  /*42ad0*/  @!P6 STG.E.U8 desc[UR22][R2.64+0x1e0], R5 ;  /* 0x0001e0050200e986 */ /* 0x0001e2000c101116 */
[----:B------:R-:W-:-:S11]  /*42ae0*/  ISETP.LT.OR P6, PT, R0, 0x1e1, !P2 ;  /* 0x000001e10000780c */ /* 0x000fd600057c1670 */
        /* <DEDUP_REMOVED lines=17> */
[C---:B------:R-:W-:Y:S01]  /*42c00*/  ISETP.LT.OR P6, PT, R0.reuse, 0x1e9, !P3 ;  /* 0x000001e90000780c */ /* 0x040fe20005fc1670 */
[----:B------:R-:W4:Y:S10]  /*42c10*/  LDL.LU R38, [R1+0xa54] ;  /* 0x000a540001267983 */ /* 0x000f340000300800 */
[----:B------:R0:W-:Y:S01]  /*42c20*/  @!P5 STG.E.U8 desc[UR22][R24.64+0x1e1], R9 ;  /* 0x0001e1091800d986 */ /* 0x0001e2000c101116 */
[----:B------:R-:W-:-:S03]  /*42c30*/  ISETP.LT.OR P5, PT, R0, 0x1ea, !P3 ;  /* 0x000001ea0000780c */ /* 0x000fc60005fa1670 */
[----:B------:R1:W-:Y:S01]  /*42c40*/  @!P6 STG.E.U8 desc[UR22][R2.64+0x1e8], R5 ;  /* 0x0001e8050200e986 */ /* 0x0003e2000c101116 */
[----:B------:R-:W-:Y:S02]  /*42c50*/  ISETP.LT.OR P6, PT, R0, 0x1e9, !P2 ;  /* 0x000001e90000780c */ /* 0x000fe400057c1670 */
[----:B0-----:R-:W-:-:S07]  /*42c60*/  F2FP.SATFINITE.E4M3.F32.PACK_AB_MERGE_C R9, RZ, R4, RZ ;  /* 0x00000004ff09723e */ /* 0x001fce00048070ff */
[----:B------:R0:W-:Y:S01]  /*42c70*/  @!P5 STG.E.U8 desc[UR22][R2.64+0x1e9], R11 ;  /* 0x0001e90b0200d986 */ /* 0x0001e2000c101116 */
[----:B------:R-:W-:Y:S01]  /*42c80*/  ISETP.LT.OR P5, PT, R0, 0x1ea, !P2 ;  /* 0x000001ea0000780c */ /* 0x000fe200057a1670 */
[----:B------:R-:W-:Y:S02]  /*42c90*/  FMUL R4, R37, UR21 ;  /* 0x0000001525047c20 */ /* 0x000fe40008400000 */
[----:B------:R-:W4:Y:S03]  /*42ca0*/  LDL.LU R37, [R1+0xa58] ;  /* 0x000a580001257983 */ /* 0x000f260000300800 */
[----:B-1----:R-:W-:Y:S01]  /*42cb0*/  F2FP.SATFINITE.E4M3.F32.PACK_AB_MERGE_C R5, RZ, R4, RZ ;  /* 0x00000004ff05723e */ /* 0x002fe200048070ff */
[----:B------:R1:W-:Y:S01]  /*42cc0*/  @!P6 STG.E.U8 desc[UR22][R24.64+0x1e8], R7 ;  /* 0x0001e8071800e986 */ /* 0x0003e2000c101116 */
[----:B------:R-:W-:-:S05]  /*42cd0*/  FMUL R4, R36, UR21 ;  /* 0x0000001524047c20 */ /* 0x000fca0008400000 */
[----:B------:R2:W-:Y:S01]  /*42ce0*/  @!P5 STG.E.U8 desc[UR22][R24.64+0x1e9], R9 ;  /* 0x0001e9091800d986 */ /* 0x0005e2000c101116 */
[----:B0-----:R-:W-:-:S03]  /*42cf0*/  F2FP.SATFINITE.E4M3.F32.PACK_AB_MERGE_C R11, RZ, R4, RZ ;  /* 0x00000004ff0b723e */ /* 0x001fc600048070ff */
[----:B------:R-:W4:Y:S01]  /*42d00*/  LDL.LU R36, [R1+0xa5c] ;  /* 0x000a5c0001247983 */ /* 0x000f220000300800 */
[C---:B------:R-:W-:Y:S02]  /*42d10*/  ISETP.LT.OR P6, PT, R0.reuse, 0x1f1, !P3 ;  /* 0x000001f10000780c */ /* 0x040fe40005fc1670 */
[----:B------:R-:W-:-:S11]  /*42d20*/  ISETP.LT.OR P5, PT, R0, 0x1f2, !P3 ;  /* 0x000001f20000780c */ /* 0x000fd60005fa1670 */
[----:B------:R-:W-:Y:S04]  /*42d30*/  @!P6 STG.E.U8 desc[UR22][R2.64+0x1f0], R5 ;  /* 0x0001f0050200e986 */ /* 0x000fe8000c101116 */
[----:B------:R0:W-:Y:S01]  /*42d40*/  @!P5 STG.E.U8 desc[UR22][R2.64+0x1f1], R11 ;  /* 0x0001f10b0200d986 */ /* 0x0001e2000c101116 */
[----:B------:R-:W-:-:S03]  /*42d50*/  FMUL R4, R35, UR21 ;  /* 0x0000001523047c20 */ /* 0x000fc60008400000 */
[----:B------:R-:W4:Y:S02]  /*42d60*/  LDL.LU R35, [R1+0xa60] ;  /* 0x000a600001237983 */ /* 0x000f240000300800 */
[----:B-1----:R-:W-:Y:S01]  /*42d70*/  F2FP.SATFINITE.E4M3.F32.PACK_AB_MERGE_C R7, RZ, R4, RZ ;  /* 0x00000004ff07723e */ /* 0x002fe200048070ff */
[----:B--2---:R-:W-:Y:S02]  /*42d80*/  FMUL R4, R33, UR21 ;  /* 0x0000001521047c20 */ /* 0x004fe40008400000 */
[----:B------:R-:W2:Y:S03]  /*42d90*/  LDL.LU R33, [R1+0xa64] ;  /* 0x000a640001217983 */ /* 0x000ea60000300800 */
[----:B------:R-:W-:Y:S01]  /*42da0*/  F2FP.SATFINITE.E4M3.F32.PACK_AB_MERGE_C R9, RZ, R4, RZ ;  /* 0x00000004ff09723e */ /* 0x000fe200048070ff */
[----:B---3--:R-:W-:Y:S02]  /*42db0*/  FMUL R4, R32, UR21 ;  /* 0x0000001520047c20 */ /* 0x008fe40008400000 */
[----:B------:R-:W3:Y:S03]  /*42dc0*/  LDL.LU R32, [R1+0xa68] ;  /* 0x000a680001207983 */ /* 0x000ee60000300800 */
[----:B0-----:R-:W-:Y:S01]  /*42dd0*/  F2FP.SATFINITE.E4M3.F32.PACK_AB_MERGE_C R11, RZ, R4, RZ ;  /* 0x00000004ff0b723e */ /* 0x001fe200048070ff */
[----:B----4-:R-:W-:-:S02]  /*42de0*/  FMUL R5, R31, UR21 ;  /* 0x000000151f057c20 */ /* 0x010fc40008400000 */
[----:B------:R-:W4:Y:S01]  /*42df0*/  LDL.LU R31, [R1+0xa6c] ;  /* 0x000a6c00011f7983 */ /* 0x000f220000300800 */
[----:B------:R-:W-:-:S03]  /*42e00*/  FMUL R4, R30, UR21 ;  /* 0x000000151e047c20 */ /* 0x000fc60008400000 */
[----:B------:R-:W4:Y:S01]  /*42e10*/  LDL.LU R30, [R1+0xa70] ;  /* 0x000a7000011e7983 */ /* 0x000f220000300800 */
[C---:B------:R-:W-:Y:S02]  /*42e20*/  ISETP.LT.OR P6, PT, R0.reuse, 0x1f1, !P2 ;  /* 0x000001f10000780c */ /* 0x040fe400057c1670 */
[----:B------:R-:W-:Y:S02]  /*42e30*/  ISETP.LT.OR P5, PT, R0, 0x1f2, !P2 ;  /* 0x000001f20000780c */ /* 0x000fe400057a1670 */
[----:B------:R-:W-:-:S09]  /*42e40*/  F2FP.SATFINITE.E4M3.F32.PACK_AB_MERGE_C R13, RZ, R5, RZ ;  /* 0x00000005ff0d723e */ /* 0x000fd200048070ff */
[----:B------:R0:W-:Y:S01]  /*42e50*/  @!P6 STG.E.U8 desc[UR22][R24.64+0x1f0], R7 ;  /* 0x0001f0071800e986 */ /* 0x0001e2000c101116 */
[C---:B------:R-:W-:Y:S02]  /*42e60*/  ISETP.LT.OR P6, PT, R0.reuse, 0x1f9, !P3 ;  /* 0x000001f90000780c */ /* 0x040fe40005fc1670 */
[----:B------:R-:W-:Y:S01]  /*42e70*/  ISETP.LT.OR P3, PT, R0, 0x1fa, !P3 ;  /* 0x000001fa0000780c */ /* 0x000fe20005f61670 */
[----:B------:R-:W-:Y:S02]  /*42e80*/  FMUL R5, R38, UR21 ;  /* 0x0000001526057c20 */ /* 0x000fe40008400000 */
[----:B------:R-:W4:Y:S01]  /*42e90*/  LDL.LU R38, [R1+0xa74] ;  /* 0x000a740001267983 */ /* 0x000f220000300800 */
[----:B0-----:R-:W-:-:S03]  /*42ea0*/  F2FP.SATFINITE.E4M3.F32.PACK_AB_MERGE_C R7, RZ, R4, RZ ;  /* 0x00000004ff07723e */ /* 0x001fc600048070ff */
[----:B------:R0:W-:Y:S01]  /*42eb0*/  @!P5 STG.E.U8 desc[UR22][R24.64+0x1f1], R9 ;  /* 0x0001f1091800d986 */ /* 0x0001e2000c101116 */
[----:B------:R-:W-:-:S03]  /*42ec0*/  FMUL R4, R37, UR21 ;  /* 0x0000001525047c20 */ /* 0x000fc60008400000 */
[----:B------:R-:W4:Y:S01]  /*42ed0*/  LDL.LU R37, [R1+0xa78] ;  /* 0x000a780001257983 */ /* 0x000f220000300800 */
[C---:B------:R-:W-:Y:S02]  /*42ee0*/  ISETP.LT.OR P5, PT, R0.reuse, 0x1f9, !P2 ;  /* 0x000001f90000780c */ /* 0x040fe400057a1670 */
[----:B------:R-:W-:Y:S01]  /*42ef0*/  ISETP.LT.OR P2, PT, R0, 0x1fa, !P2 ;  /* 0x000001fa0000780c */ /* 0x000fe20005741670 */
[----:B------:R-:W-:Y:S04]  /*42f00*/  @!P6 STG.E.U8 desc[UR22][R2.64+0x1f8], R11 ;  /* 0x0001f80b0200e986 */ /* 0x000fe8000c101116 */
[----:B------:R1:W-:Y:S01]  /*42f10*/  @!P3 STG.E.U8 desc[UR22][R2.64+0x1f9], R13 ;  /* 0x0001f90d0200b986 */ /* 0x0003e2000c101116 */
[----:B------:R-:W-:Y:S01]  /*42f20*/  F2FP.SATFINITE.E4M3.F32.PACK_AB_MERGE_C R5, RZ, R5, RZ ;  /* 0x00000005ff05723e */ /* 0x000fe200048070ff */
[----:B------:R-:W-:-:S02]  /*42f30*/  FMUL R6, R36, UR21 ;  /* 0x0000001524067c20 */ /* 0x000fc40008400000 */
[----:B------:R-:W4:Y:S01]  /*42f40*/  LDL.LU R36, [R1+0xa7c] ;  /* 0x000a7c0001247983 */ /* 0x000f220000300800 */
[----:B0-----:R-:W-:-:S03]  /*42f50*/  F2FP.SATFINITE.E4M3.F32.PACK_AB_MERGE_C R9, RZ, R4, RZ ;  /* 0x00000004ff09723e */ /* 0x001fc600048070ff */
[----:B------:R0:W-:Y:S01]  /*42f60*/  @!P2 STG.E.U8 desc[UR22][R24.64+0x1f9], R5 ;  /* 0x0001f9051800a986 */ /* 0x0001e2000c101116 */
[----:B-1----:R-:W-:-:S03]  /*42f70*/  FMUL R2, R35, UR21 ;  /* 0x0000001523027c20 */ /* 0x002fc60008400000 */
[----:B------:R-:W4:Y:S02]  /*42f80*/  LDL.LU R35, [R1+0xa80] ;  /* 0x000a800001237983 */ /* 0x000f240000300800 */
[----:B------:R-:W-:Y:S01]  /*42f90*/  F2FP.SATFINITE.E4M3.F32.PACK_AB_MERGE_C R13, RZ, R2, RZ ;  /* 0x00000002ff0d723e */ /* 0x000fe200048070ff */
[----:B--2---:R-:W-:Y:S02]  /*42fa0*/  FMUL R2, R33, UR21 ;  /* 0x0000001521027c20 */ /* 0x004fe40008400000 */
[----:B------:R-:W2:Y:S01]  /*42fb0*/  LDL.LU R33, [R1+0xa84] ;  /* 0x000a840001217983 */ /* 0x000ea20000300800 */
[----:B---3--:R-:W-:-:S03]  /*42fc0*/  FMUL R3, R32, UR21 ;  /* 0x0000001520037c20 */ /* 0x008fc60008400000 */
[----:B------:R-:W3:Y:S01]  /*42fd0*/  LDL.LU R32, [R1+0xa88] ;  /* 0x000a880001207983 */ /* 0x000ee20000300800 */
[----:B----4-:R-:W-:-:S03]  /*42fe0*/  FMUL R4, R31, UR21 ;  /* 0x000000151f047c20 */ /* 0x010fc60008400000 */
[----:B------:R-:W4:Y:S01]  /*42ff0*/  LDL.LU R31, [R1+0xa8c] ;  /* 0x000a8c00011f7983 */ /* 0x000f220000300800 */
[----:B0-----:R-:W-:-:S03]  /*43000*/  FMUL R5, R30, UR21 ;  /* 0x000000151e057c20 */ /* 0x001fc60008400000 */
[----:B------:R-:W4:Y:S01]  /*43010*/  LDL.LU R30, [R1+0xa90] ;  /* 0x000a9000011e7983 */ /* 0x000f220000300800 */
[C---:B------:R-:W-:Y:S02]  /*43020*/  ISETP.LT.OR P6, PT, R0.reuse, 0x101, !P1 ;  /* 0x000001010000780c */ /* 0x040fe40004fc1670 */
[C---:B------:R-:W-:Y:S01]  /*43030*/  ISETP.LT.OR P3, PT, R0.reuse, 0x102, !P1 ;  /* 0x000001020000780c */ /* 0x040fe20004f61670 */
[----:B------:R0:W-:Y:S01]  /*43040*/  @!P5 STG.E.U8 desc[UR22][R24.64+0x1f8], R7 ;  /* 0x0001f8071800d986 */ /* 0x0001e2000c101116 */
[----:B------:R-:W-:Y:S02]  /*43050*/  F2FP.SATFINITE.E4M3.F32.PACK_AB_MERGE_C R11, RZ, R6, RZ ;  /* 0x00000006ff0b723e */ /* 0x000fe400048070ff */
[----:B------:R-:W-:-:S07]  /*43060*/  ISETP.LT.OR P5, PT, R0, 0x101, !P0 ;  /* 0x000001010000780c */ /* 0x000fce00047a1670 */
[----:B------:R1:W-:Y:S01]  /*43070*/  @!P6 STG.E.U8 desc[UR22][R28.64+0x100], R9 ;  /* 0x000100091c00e986 */ /* 0x0003e2000c101116 */
[----:B------:R-:W-:-:S03]  /*43080*/  ISETP.LT.OR P6, PT, R0, 0x102, !P0 ;  /* 0x000001020000780c */ /* 0x000fc600047c1670 */
[----:B------:R1:W-:Y:S01]  /*43090*/  @!P3 STG.E.U8 desc[UR22][R28.64+0x101], R11 ;  /* 0x0001010b1c00b986 */ /* 0x0003e2000c101116 */
[----:B------:R-:W-:Y:S02]  /*430a0*/  ISETP.LT.OR P3, PT, R0, 0x109, !P1 ;  /* 0x000001090000780c */ /* 0x000fe40004f61670 */
[----:B0-----:R-:W-:Y:S01]  /*430b0*/  F2FP.SATFINITE.E4M3.F32.PACK_AB_MERGE_C R7, RZ, R2, RZ ;  /* 0x00000002ff07723e */ /* 0x001fe200048070ff */
[----:B------:R-:W-:Y:S02]  /*430c0*/  FMUL R2, R38, UR21 ;  /* 0x0000001526027c20 */ /* 0x000fe40008400000 */
[----:B------:R-:W4:Y:S01]  /*430d0*/  LDL.LU R38, [R1+0xa94] ;  /* 0x000a940001267983 */ /* 0x000f220000300800 */
[----:B-1----:R-:W-:Y:S02]  /*430e0*/  F2FP.SATFINITE.E4M3.F32.PACK_AB_MERGE_C R9, RZ, R3, RZ ;  /* 0x00000003ff09723e */ /* 0x002fe400048070ff */
[----:B------:R-:W-:Y:S01]  /*430f0*/  ISETP.LT.OR P2, PT, R0, 0x10a, !P1 ;  /* 0x0000010a0000780c */ /* 0x000fe20004f41670 */
[----:B------:R-:W-:-:S02]  /*43100*/  FMUL R3, R37, UR21 ;  /* 0x0000001525037c20 */ /* 0x000fc40008400000 */
[----:B------:R-:W4:Y:S01]  /*43110*/  LDL.LU R37, [R1+0xa98] ;  /* 0x000a980001257983 */ /* 0x000f220000300800 */
[----:B------:R-:W-:-:S03]  /*43120*/  F2FP.SATFINITE.E4M3.F32.PACK_AB_MERGE_C R11, RZ, R4, RZ ;  /* 0x00000004ff0b723e */ /* 0x000fc600048070ff */
[----:B------:R0:W-:Y:S01]  /*43130*/  @!P6 STG.E.U8 desc[UR22][R26.64+0x101], R7 ;  /* 0x000101071a00e986 */ /* 0x0001e2000c101116 */
[----:B------:R-:W-:-:S03]  /*43140*/  ISETP.LT.OR P6, PT, R0, 0x10a, !P0 ;  /* 0x0000010a0000780c */ /* 0x000fc600047c1670 */
[----:B------:R-:W-:Y:S01]  /*43150*/  @!P5 STG.E.U8 desc[UR22][R26.64+0x100], R13 ;  /* 0x0001000d1a00d986 */ /* 0x000fe2000c101116 */
[----:B0-----:R-:W-:Y:S01]  /*43160*/  F2FP.SATFINITE.E4M3.F32.PACK_AB_MERGE_C R7, RZ, R2, RZ ;  /* 0x00000002ff07723e */ /* 0x001fe200048070ff */
[----:B------:R-:W-:Y:S02]  /*43170*/  FMUL R4, R36, UR21 ;  /* 0x0000001524047c20 */ /* 0x000fe40008400000 */
[----:B------:R-:W4:Y:S04]  /*43180*/  LDL.LU R36, [R1+0xa9c] ;  /* 0x000a9c0001247983 */ /* 0x000f280000300800 */
[----:B------:R0:W-:Y:S04]  /*43190*/  @!P3 STG.E.U8 desc[UR22][R28.64+0x108], R9 ;  /* 0x000108091c00b986 */ /* 0x0001e8000c101116 */
[----:B------:R1:W-:Y:S01]  /*431a0*/  @!P2 STG.E.U8 desc[UR22][R28.64+0x109], R11 ;  /* 0x0001090b1c00a986 */ /* 0x0003e2000c101116 */
[----:B0-----:R-:W-:-:S03]  /*431b0*/  F2FP.SATFINITE.E4M3.F32.PACK_AB_MERGE_C R9, RZ, R3, RZ ;  /* 0x00000003ff09723e */ /* 0x001fc600048070ff */
[----:B------:R0:W-:Y:S01]  /*431c0*/  @!P6 STG.E.U8 desc[UR22][R26.64+0x109], R7 ;  /* 0x000109071a00e986 */ /* 0x0001e2000c101116 */
[----:B-1----:R-:W-:Y:S01]  /*431d0*/  F2FP.SATFINITE.E4M3.F32.PACK_AB_MERGE_C R11, RZ, R4, RZ ;  /* 0x00000004ff0b723e */ /* 0x002fe200048070ff */
[----:B------:R-:W-:Y:S02]  /*431e0*/  FMUL R2, R35, UR21 ;  /* 0x0000001523027c20 */ /* 0x000fe40008400000 */
[----:B------:R-:W4:Y:S03]  /*431f0*/  LDL.LU R35, [R1+0xaa0] ;  /* 0x000aa00001237983 */ /* 0x000f260000300800 */
[----:B------:R-:W-:Y:S01]  /*43200*/  F2FP.SATFINITE.E4M3.F32.PACK_AB_MERGE_C R13, RZ, R2, RZ ;  /* 0x00000002ff0d723e */ /* 0x000fe200048070ff */
[----:B--2---:R-:W-:Y:S02]  /*43210*/  FMUL R3, R33, UR21 ;  /* 0x0000001521037c20 */ /* 0x004fe40008400000 */
[----:B------:R-:W2:Y:S01]  /*43220*/  LDL.LU R33, [R1+0xaa4] ;  /* 0x000aa40001217983 */ /* 0x000ea20000300800 */
[----:B---3--:R-:W-:-:S03]  /*43230*/  FMUL R2, R32, UR21 ;  /* 0x0000001520027c20 */ /* 0x008fc60008400000 */
[----:B------:R-:W3:Y:S02]  /*43240*/  LDL.LU R32, [R1+0xaa8] ;  /* 0x000aa80001207983 */ /* 0x000ee40000300800 */
[----:B0-----:R-:W-:Y:S01]  /*43250*/  F2FP.SATFINITE.E4M3.F32.PACK_AB_MERGE_C R7, RZ, R2, RZ ;  /* 0x00000002ff07723e */ /* 0x001fe200048070ff */
[----:B----4-:R-:W-:Y:S02]  /*43260*/  FMUL R4, R31, UR21 ;  /* 0x000000151f047c20 */ /* 0x010fe40008400000 */
[----:B------:R-:W4:Y:S01]  /*43270*/  LDL.LU R31, [R1+0xaac] ;  /* 0x000aac00011f7983 */ /* 0x000f220000300800 */
[----:B------:R-:W-:-:S03]  /*43280*/  FMUL R2, R30, UR21 ;  /* 0x000000151e027c20 */ /* 0x000fc60008400000 */
[----:B------:R-:W4:Y:S01]  /*43290*/  LDL.LU R30, [R1+0xab0] ;  /* 0x000ab000011e7983 */ /* 0x000f220000300800 */
[C---:B------:R-:W-:Y:S02]  /*432a0*/  ISETP.LT.OR P5, PT, R0.reuse, 0x109, !P0 ;  /* 0x000001090000780c */ /* 0x040fe400047a1670 */
[C---:B------:R-:W-:Y:S02]  /*432b0*/  ISETP.LT.OR P3, PT, R0.reuse, 0x111, !P1 ;  /* 0x000001110000780c */ /* 0x040fe40004f61670 */
[C---:B------:R-:W-:Y:S02]  /*432c0*/  ISETP.LT.OR P2, PT, R0.reuse, 0x112, !P1 ;  /* 0x000001120000780c */ /* 0x040fe40004f41670 */
[----:B------:R-:W-:Y:S02]  /*432d0*/  F2FP.SATFINITE.E4M3.F32.PACK_AB_MERGE_C R5, RZ, R5, RZ ;  /* 0x00000005ff05723e */ /* 0x000fe400048070ff */
[----:B------:R-:W-:-:S05]  /*432e0*/  ISETP.LT.OR P6, PT, R0, 0x112, !P0 ;  /* 0x000001120000780c */ /* 0x000fca00047c1670 */
[----:B------:R0:W-:Y:S01]  /*432f0*/  @!P5 STG.E.U8 desc[UR22][R26.64+0x108], R5 ;  /* 0x000108051a00d986 */ /* 0x0001e2000c101116 */
[----:B------:R-:W-:-:S03]  /*43300*/  ISETP.LT.OR P5, PT, R0, 0x111, !P0 ;  /* 0x000001110000780c */ /* 0x000fc600047a1670 */
[----:B------:R-:W-:Y:S01]  /*43310*/  @!P3 STG.E.U8 desc[UR22][R28.64+0x110], R9 ;  /* 0x000110091c00b986 */ /* 0x000fe2000c101116 */
[----:B------:R-:W-:-:S03]  /*43320*/  ISETP.LT.OR P3, PT, R0, 0x119, !P1 ;  /* 0x000001190000780c */ /* 0x000fc60004f61670 */
[----:B------:R1:W-:Y:S01]  /*43330*/  @!P2 STG.E.U8 desc[UR22][R28.64+0x111], R11 ;  /* 0x0001110b1c00a986 */ /* 0x0003e2000c101116 */
[----:B------:R-:W-:Y:S02]  /*43340*/  ISETP.LT.OR P2, PT, R0, 0x11a, !P1 ;  /* 0x0000011a0000780c */ /* 0x000fe40004f41670 */
[----:B0-----:R-:W-:Y:S01]  /*43350*/  F2FP.SATFINITE.E4M3.F32.PACK_AB_MERGE_C R5, RZ, R3, RZ ;  /* 0x00000003ff05723e */ /* 0x001fe200048070ff */
[----:B------:R-:W-:Y:S01]  /*43360*/  FMUL R3, R37, UR21 ;  /* 0x0000001525037c20 */ /* 0x000fe20008400000 */
[----:B-1----:R-:W-:Y:S01]  /*43370*/  F2FP.SATFINITE.E4M3.F32.PACK_AB_MERGE_C R11, RZ, R2, RZ ;  /* 0x00000002ff0b723e */ /* 0x002fe200048070ff */
[----:B------:R-:W-:Y:S02]  /*43380*/  FMUL R2, R38, UR21 ;  /* 0x0000001526027c20 */ /* 0x000fe40008400000 */
[----:B------:R-:W4:Y:S01]  /*43390*/  LDL.LU R38, [R1+0xab4] ;  /* 0x000ab40001267983 */ /* 0x000f220000300800 */
[----:B------:R-:W-:-:S03]  /*433a0*/  F2FP.SATFINITE.E4M3.F32.PACK_AB_MERGE_C R9, RZ, R4, RZ ;  /* 0x00000004ff09723e */ /* 0x000fc600048070ff */
[----:B------:R-:W4:Y:S04]  /*433b0*/  LDL.LU R37, [R1+0xab8] ;  /* 0x000ab80001257983 */ /* 0x000f280000300800 */
[----:B------:R-:W-:Y:S01]  /*433c0*/  @!P6 STG.E.U8 desc[UR22][R26.64+0x111], R5 ;  /* 0x000111051a00e986 */ /* 0x000fe2000c101116 */
[----:B------:R-:W-:Y:S01]  /*433d0*/  ISETP.LT.OR P6, PT, R0, 0x11a, !P0 ;  /* 0x0000011a0000780c */ /* 0x000fe200047c1670 */
[----:B------:R-:W-:Y:S02]  /*433e0*/  FMUL R4, R36, UR21 ;  /* 0x0000001524047c20 */ /* 0x000fe40008400000 */
[----:B------:R-:W4:Y:S04]  /*433f0*/  LDL.LU R36, [R1+0xabc] ;  /* 0x000abc0001247983 */ /* 0x000f280000300800 */
[----:B------:R-:W-:Y:S04]  /*43400*/  @!P5 STG.E.U8 desc[UR22][R26.64+0x110], R13 ;  /* 0x0001100d1a00d986 */ /* 0x000fe8000c101116 */
[----:B------:R0:W-:Y:S04]  /*43410*/  @!P3 STG.E.U8 desc[UR22][R28.64+0x118], R7 ;  /* 0x000118071c00b986 */ /* 0x0001e8000c101116 */
[----:B------:R1:W-:Y:S01]  /*43420*/  @!P2 STG.E.U8 desc[UR22][R28.64+0x119], R9 ;  /* 0x000119091c00a986 */ /* 0x0003e2000c101116 */
[----:B0-----:R-:W-:-:S02]  /*43430*/  F2FP.SATFINITE.E4M3.F32.PACK_AB_MERGE_C R7, RZ, R2, RZ ;  /* 0x00000002ff07723e */ /* 0x001fc400048070ff */
[----:B-1----:R-:W-:-:S03]  /*43440*/  F2FP.SATFINITE.E4M3.F32.PACK_AB_MERGE_C R9, RZ, R3, RZ ;  /* 0x00000003ff09723e */ /* 0x002fc600048070ff */
[----:B------:R0:W-:Y:S01]  /*43450*/  @!P6 STG.E.U8 desc[UR22][R26.64+0x119], R7 ;  /* 0x000119071a00e986 */ /* 0x0001e2000c101116 */
[----:B------:R-:W-:Y:S01]  /*43460*/  F2FP.SATFINITE.E4M3.F32.PACK_AB_MERGE_C R13, RZ, R4, RZ ;  /* 0x00000004ff0d723e */ /* 0x000fe200048070ff */
[----:B------:R-:W-:Y:S02]  /*43470*/  FMUL R5, R35, UR21 ;  /* 0x0000001523057c20 */ /* 0x000fe40008400000 */
[----:B------:R-:W4:Y:S01]  /*43480*/  LDL.LU R35, [R1+0xac0] ;  /* 0x000ac00001237983 */ /* 0x000f220000300800 */
        /* <DEDUP_REMOVED lines=12> */
[----:B------:R-:W-:-:S07]  /*43550*/  ISETP.LT.OR P6, PT, R0, 0x122, !P0 ;  /* 0x000001220000780c */ /* 0x000fce00047c1670 */
[----:B------:R-:W-:Y:S01]  /*43560*/  @!P5 STG.E.U8 desc[UR22][R26.64+0x118], R11 ;  /* 0x0001180b1a00d986 */ /* 0x000fe2000c101116 */
[----:B------:R-:W-:-:S03]  /*43570*/  ISETP.LT.OR P5, PT, R0, 0x121, !P0 ;  /* 0x000001210000780c */ /* 0x000fc600047a1670 */
[----:B------:R0:W-:Y:S04]  /*43580*/  @!P3 STG.E.U8 desc[UR22][R28.64+0x120], R9 ;  /* 0x000120091c00b986 */ /* 0x0001e8000c101116 */
[----:B------:R1:W-:Y:S01]  /*43590*/  @!P2 STG.E.U8 desc[UR22][R28.64+0x121], R13 ;  /* 0x0001210d1c00a986 */ /* 0x0003e2000c101116 */
[C---:B------:R-:W-:Y:S02]  /*435a0*/  ISETP.LT.OR P2, PT, R0.reuse, 0x12a, !P1 ;  /* 0x0000012a0000780c */ /* 0x040fe40004f41670 */
[----:B------:R-:W-:Y:S02]  /*435b0*/  ISETP.LT.OR P3, PT, R0, 0x129, !P1 ;  /* 0x000001290000780c */ /* 0x000fe40004f61670 */
[----:B0-----:R-:W-:Y:S02]  /*435c0*/  F2FP.SATFINITE.E4M3.F32.PACK_AB_MERGE_C R9, RZ, R3, RZ ;  /* 0x00000003ff09723e */ /* 0x001fe400048070ff */
[----:B-1----:R-:W-:Y:S01]  /*435d0*/  F2FP.SATFINITE.E4M3.F32.PACK_AB_MERGE_C R13, RZ, R2, RZ ;  /* 0x00000002ff0d723e */ /* 0x002fe200048070ff */
[----:B------:R-:W-:-:S02]  /*435e0*/  FMUL R3, R38, UR21 ;  /* 0x0000001526037c20 */ /* 0x000fc40008400000 */
[----:B------:R-:W4:Y:S01]  /*435f0*/  LDL.LU R38, [R1+0xad4] ;  /* 0x000ad40001267983 */ /* 0x000f220000300800 */
[----:B------:R-:W-:-:S03]  /*43600*/  FMUL R2, R37, UR21 ;  /* 0x0000001525027c20 */ /* 0x000fc60008400000 */
[----:B------:R-:W4:Y:S01]  /*43610*/  LDL.LU R37, [R1+0xad8] ;  /* 0x000ad80001257983 */ /* 0x000f220000300800 */
[----:B------:R-:W-:Y:S02]  /*43620*/  F2FP.SATFINITE.E4M3.F32.PACK_AB_MERGE_C R5, RZ, R5, RZ ;  /* 0x00000005ff05723e */ /* 0x000fe400048070ff */
[----:B------:R-:W-:Y:S01]  /*43630*/  F2FP.SATFINITE.E4M3.F32.PACK_AB_MERGE_C R11, RZ, R4, RZ ;  /* 0x00000004ff0b723e */ /* 0x000fe200048070ff */
[----:B------:R0:W-:Y:S01]  /*43640*/  @!P6 STG.E.U8 desc[UR22][R26.64+0x121], R7 ;  /* 0x000121071a00e986 */ /* 0x0001e2000c101116 */
[----:B------:R-:W-:Y:S01]  /*43650*/  ISETP.LT.OR P6, PT, R0, 0x12a, !P0 ;  /* 0x0000012a0000780c */ /* 0x000fe200047c1670 */
[----:B------:R-:W-:Y:S02]  /*43660*/  FMUL R4, R36, UR21 ;  /* 0x0000001524047c20 */ /* 0x000fe40008400000 */
[----:B------:R-:W4:Y:S01]  /*43670*/  LDL.LU R36, [R1+0xadc] ;  /* 0x000adc0001247983 */ /* 0x000f220000300800 */
[----:B0-----:R-:W-:-:S03]  /*43680*/  F2FP.SATFINITE.E4M3.F32.PACK_AB_MERGE_C R7, RZ, R2, RZ ;  /* 0x00000002ff07723e */ /* 0x001fc600048070ff */
[----:B------:R0:W-:Y:S04]  /*43690*/  @!P5 STG.E.U8 desc[UR22][R26.64+0x120], R5 ;  /* 0x000120051a00d986 */ /* 0x0001e8000c101116 */
[----:B------:R-:W-:Y:S04]  /*436a0*/  @!P2 STG.E.U8 desc[UR22][R28.64+0x129], R11 ;  /* 0x0001290b1c00a986 */ /* 0x000fe8000c101116 */
[----:B------:R1:W-:Y:S01]  /*436b0*/  @!P3 STG.E.U8 desc[UR22][R28.64+0x128], R9 ;  /* 0x000128091c00b986 */ /* 0x0003e2000c101116 */
[----:B0-----:R-:W-:-:S05]  /*436c0*/  F2FP.SATFINITE.E4M3.F32.PACK_AB_MERGE_C R5, RZ, R3, RZ ;  /* 0x00000003ff05723e */ /* 0x001fca00048070ff */
        /* <DEDUP_REMOVED lines=14> */
[C---:B------:R-:W-:Y:S02]  /*437b0*/  ISETP.LT.OR P3, PT, R0.reuse, 0x131, !P1 ;  /* 0x000001310000780c */ /* 0x040fe40004f61670 */
[C---:B------:R-:W-:Y:S02]  /*437c0*/  ISETP.LT.OR P2, PT, R0.reuse, 0x132, !P1 ;  /* 0x000001320000780c */ /* 0x040fe40004f41670 */
[----:B------:R-:W-:-:S07]  /*437d0*/  ISETP.LT.OR P6, PT, R0, 0x132, !P0 ;  /* 0x000001320000780c */ /* 0x000fce00047c1670 */
[----:B------:R-:W-:Y:S01]  /*437e0*/  @!P5 STG.E.U8 desc[UR22][R26.64+0x128], R13 ;  /* 0x0001280d1a00d986 */ /* 0x000fe2000c101116 */
[----:B------:R-:W-:-:S03]  /*437f0*/  ISETP.LT.OR P5, PT, R0, 0x131, !P0 ;  /* 0x000001310000780c */ /* 0x000fc600047a1670 */
[----:B------:R0:W-:Y:S01]  /*43800*/  @!P3 STG.E.U8 desc[UR22][R28.64+0x130], R7 ;  /* 0x000130071c00b986 */ /* 0x0001e2000c101116 */
[----:B------:R-:W-:-:S03]  /*43810*/  ISETP.LT.OR P3, PT, R0, 0x139, !P1 ;  /* 0x000001390000780c */ /* 0x000fc60004f61670 */
[----:B------:R1:W-:Y:S01]  /*43820*/  @!P2 STG.E.U8 desc[UR22][R28.64+0x131], R9 ;  /* 0x000131091c00a986 */ /* 0x0003e2000c101116 */
[----:B------:R-:W-:Y:S02]  /*43830*/  ISETP.LT.OR P2, PT, R0, 0x13a, !P1 ;  /* 0x0000013a0000780c */ /* 0x000fe40004f41670 */
[----:B0-----:R-:W-:Y:S02]  /*43840*/  F2FP.SATFINITE.E4M3.F32.PACK_AB_MERGE_C R7, RZ, R2, RZ ;  /* 0x00000002ff07723e */ /* 0x001fe400048070ff */
[----:B-1----:R-:W-:Y:S01]  /*43850*/  F2FP.SATFINITE.E4M3.F32.PACK_AB_MERGE_C R9, RZ, R3, RZ ;  /* 0x00000003ff09723e */ /* 0x002fe200048070ff */
[----:B------:R-:W-:Y:S02]  /*43860*/  FMUL R2, R38, UR21 ;  /* 0x0000001526027c20 */ /* 0x000fe40008400000 */
[----:B------:R-:W4:Y:S01]  /*43870*/  LDL.LU R38, [R1+0xaf4] ;  /* 0x000af40001267983 */ /* 0x000f220000300800 */
[----:B------:R-:W-:-:S03]  /*43880*/  FMUL R3, R37, UR21 ;  /* 0x0000001525037c20 */ /* 0x000fc60008400000 */
[----:B------:R-:W4:Y:S01]  /*43890*/  LDL.LU R37, [R1+0xaf8] ;  /* 0x000af80001257983 */ /* 0x000f220000300800 */
[----:B------:R-:W-:-:S03]  /*438a0*/  F2FP.SATFINITE.E4M3.F32.PACK_AB_MERGE_C R13, RZ, R4, RZ ;  /* 0x00000004ff0d723e */ /* 0x000fc600048070ff */
[----:B------:R0:W-:Y:S01]  /*438b0*/  @!P6 STG.E.U8 desc[UR22][R26.64+0x131], R7 ;  /* 0x000131071a00e986 */ /* 0x0001e2000c101116 */
[----:B------:R-:W-:Y:S01]  /*438c0*/  ISETP.LT.OR P6, PT, R0, 0x13a, !P0 ;  /* 0x0000013a0000780c */ /* 0x000fe200047c1670 */
[----:B------:R-:W-:Y:S02]  /*438d0*/  FMUL R4, R36, UR21 ;  /* 0x0000001524047c20 */ /* 0x000fe40008400000 */
[----:B------:R-:W4:Y:S01]  /*438e0*/  LDL.LU R36, [R1+0xafc] ;  /* 0x000afc0001247983 */ /* 0x000f220000300800 */
[----:B0-----:R-:W-:-:S03]  /*438f0*/  F2FP.SATFINITE.E4M3.F32.PACK_AB_MERGE_C R7, RZ, R2, RZ ;  /* 0x00000002ff07723e */ /* 0x001fc600048070ff */
[----:B------:R-:W-:Y:S04]  /*43900*/  @!P5 STG.E.U8 desc[UR22][R26.64+0x130], R11 ;  /* 0x0001300b1a00d986 */ /* 0x000fe8000c101116 */
[----:B------:R0:W-:Y:S04]  /*43910*/  @!P3 STG.E.U8 desc[UR22][R28.64+0x138], R9 ;  /* 0x000138091c00b986 */ /* 0x0001e8000c101116 */
[----:B------:R1:W-:Y:S01]  /*43920*/  @!P2 STG.E.U8 desc[UR22][R28.64+0x139], R13 ;  /* 0x0001390d1c00a986 */ /* 0x0003e2000c101116 */
[----:B0-----:R-:W-:-:S03]  /*43930*/  F2FP.SATFINITE.E4M3.F32.PACK_AB_MERGE_C R9, RZ, R3, RZ ;  /* 0x00000003ff09723e */ /* 0x001fc600048070ff */
[----:B------:R0:W-:Y:S01]  /*43940*/  @!P6 STG.E.U8 desc[UR22][R26.64+0x139], R7 ;  /* 0x000139071a00e986 */ /* 0x0001e2000c101116 */
[----:B------:R-:W-:Y:S01]  /*43950*/  F2FP.SATFINITE.E4M3.F32.PACK_AB_MERGE_C R11, RZ, R4, RZ ;  /* 0x00000004ff0b723e */ /* 0x000fe200048070ff */
[----:B------:R-:W-:Y:S02]  /*43960*/  FMUL R2, R35, UR21 ;  /* 0x0000001523027c20 */ /* 0x000fe40008400000 */
[----:B------:R-:W4:Y:S03]  /*43970*/  LDL.LU R35, [R1+0xb00] ;  /* 0x000b000001237983 */ /* 0x000f260000300800 */
[----:B-1----:R-:W-:Y:S01]  /*43980*/  F2FP.SATFINITE.E4M3.F32.PACK_AB_MERGE_C R13, RZ, R2, RZ ;  /* 0x00000002ff0d723e */ /* 0x002fe200048070ff */
        /* <DEDUP_REMOVED lines=59> */
[----:B------:R-:W-:Y:S02]  /*43d40*/  F2FP.SATFINITE.E4M3.F32.PACK_AB_MERGE_C R5, RZ, R5, RZ ;  /* 0x00000005ff05723e */ /* 0x000fe400048070ff */
        /* <DEDUP_REMOVED lines=244> */
[----:B------:R-:W-:Y:S01]  /*44c90*/  FMUL R2, R37, UR21 ;  /* 0x0000001525027c20 */ /* 0x000fe20008400000 */
[----:B------:R-:W-:-:S02]  /*44ca0*/  F2FP.SATFINITE.E4M3.F32.PACK_AB_MERGE_C R11, RZ, R4, RZ ;  /* 0x00000004ff0b723e */ /* 0x000fc400048070ff */
[----:B------:R0:W-:Y:S01]  /*44cb0*/  @!P6 STG.E.U8 desc[UR22][R26.64+0x1b1], R7 ;  /* 0x0001b1071a00e986 */ /* 0x0001e2000c101116 */
[----:B------:R-:W-:-:S03]  /*44cc0*/  ISETP.LT.OR P6, PT, R0, 0x1ba, !P0 ;  /* 0x000001ba0000780c */ /* 0x000fc600047c1670 */
[----:B------:R-:W4:Y:S01]  /*44cd0*/  LDL.LU R37, [R1+0xbf8] ;  /* 0x000bf80001257983 */ /* 0x000f220000300800 */
[----:B------:R-:W-:-:S03]  /*44ce0*/  FMUL R4, R36, UR21 ;  /* 0x0000001524047c20 */ /* 0x000fc60008400000 */
        /* <DEDUP_REMOVED lines=32> */
[----:B------:R0:W-:Y:S01]  /*44ef0*/  @!P6 STG.E.U8 desc[UR22][R26.64+0x1c1], R7 ;  /* 0x0001c1071a00e986 */ /* 0x0001e2000c101116 */
[----:B------:R-:W-:-:S03]  /*44f00*/  ISETP.LT.OR P6, PT, R0, 0x1ca, !P0 ;  /* 0x000001ca0000780c */ /* 0x000fc600047c1670 */
[----:B------:R-:W4:Y:S01]  /*44f10*/  LDL.LU R38, [R1+0xc14] ;  /* 0x000c140001267983 */ /* 0x000f220000300800 */
[----:B------:R-:W-:-:S03]  /*44f20*/  FMUL R3, R37, UR21 ;  /* 0x0000001525037c20 */ /* 0x000fc60008400000 */
[----:B------:R-:W4:Y:S01]  /*44f30*/  LDL.LU R37, [R1+0xc18] ;  /* 0x000c180001257983 */ /* 0x000f220000300800 */
[----:B------:R-:W-:Y:S02]  /*44f40*/  F2FP.SATFINITE.E4M3.F32.PACK_AB_MERGE_C R13, RZ, R4, RZ ;  /* 0x00000004ff0d723e */ /* 0x000fe400048070ff */
[----:B0-----:R-:W-:Y:S01]  /*44f50*/  F2FP.SATFINITE.E4M3.F32.PACK_AB_MERGE_C R7, RZ, R2, RZ ;  /* 0x00000002ff07723e */ /* 0x001fe200048070ff */
[----:B------:R-:W-:Y:S01]  /*44f60*/  @!P5 STG.E.U8 desc[UR22][R26.64+0x1c0], R11 ;  /* 0x0001c00b1a00d986 */ /* 0x000fe2000c101116 */
[----:B------:R-:W-:-:S03]  /*44f70*/  FMUL R4, R36, UR21 ;  /* 0x0000001524047c20 */ /* 0x000fc60008400000 */
[----:B------:R0:W-:Y:S04]  /*44f80*/  @!P3 STG.E.U8 desc[UR22][R28.64+0x1c8], R9 ;  /* 0x0001c8091c00b986 */ /* 0x0001e8000c101116 */
[----:B------:R1:W-:Y:S04]  /*44f90*/  @!P2 STG.E.U8 desc[UR22][R28.64+0x1c9], R13 ;  /* 0x0001c90d1c00a986 */ /* 0x0003e8000c101116 */
[----:B------:R-:W4:Y:S01]  /*44fa0*/  LDL.LU R36, [R1+0xc1c] ;  /* 0x000c1c0001247983 */ /* 0x000f220000300800 */
        /* <DEDUP_REMOVED lines=16> */
[C---:B------:R-:W-:Y:S01]  /*450b0*/  ISETP.LT.OR P3, PT, R0.reuse, 0x1d1, !P1 ;  /* 0x000001d10000780c */ /* 0x040fe20004f61670 */
[----:B------:R-:W4:Y:S01]  /*450c0*/  LDL.LU R40, [R1+0xc34] ;  /* 0x000c340001287983 */ /* 0x000f220000300800 */
[C---:B------:R-:W-:Y:S02]  /*450d0*/  ISETP.LT.OR P2, PT, R0.reuse, 0x1d2, !P1 ;  /* 0x000001d20000780c */ /* 0x040fe40004f41670 */
[----:B------:R-:W-:Y:S02]  /*450e0*/  ISETP.LT.OR P6, PT, R0, 0x1d2, !P0 ;  /* 0x000001d20000780c */ /* 0x000fe400047c1670 */
[----:B------:R-:W-:-:S05]  /*450f0*/  F2FP.SATFINITE.E4M3.F32.PACK_AB_MERGE_C R5, RZ, R5, RZ ;  /* 0x00000005ff05723e */ /* 0x000fca00048070ff */
[----:B------:R0:W-:Y:S01]  /*45100*/  @!P5 STG.E.U8 desc[UR22][R26.64+0x1c8], R5 ;  /* 0x0001c8051a00d986 */ /* 0x0001e2000c101116 */
[----:B------:R-:W-:-:S03]  /*45110*/  ISETP.LT.OR P5, PT, R0, 0x1d1, !P0 ;  /* 0x000001d10000780c */ /* 0x000fc600047a1670 */
[----:B------:R-:W-:Y:S01]  /*45120*/  @!P3 STG.E.U8 desc[UR22][R28.64+0x1d0], R9 ;  /* 0x0001d0091c00b986 */ /* 0x000fe2000c101116 */
[----:B------:R-:W-:-:S03]  /*45130*/  ISETP.LT.OR P3, PT, R0, 0x1d9, !P1 ;  /* 0x000001d90000780c */ /* 0x000fc60004f61670 */
[----:B------:R1:W-:Y:S01]  /*45140*/  @!P2 STG.E.U8 desc[UR22][R28.64+0x1d1], R11 ;  /* 0x0001d10b1c00a986 */ /* 0x0003e2000c101116 */
[----:B0-----:R-:W-:Y:S02]  /*45150*/  F2FP.SATFINITE.E4M3.F32.PACK_AB_MERGE_C R5, RZ, R3, RZ ;  /* 0x00000003ff05723e */ /* 0x001fe400048070ff */
[----:B------:R-:W-:-:S03]  /*45160*/  ISETP.LT.OR P2, PT, R0, 0x1da, !P1 ;  /* 0x000001da0000780c */ /* 0x000fc60004f41670 */
[----:B------:R-:W-:Y:S01]  /*45170*/  @!P6 STG.E.U8 desc[UR22][R26.64+0x1d1], R5 ;  /* 0x0001d1051a00e986 */ /* 0x000fe2000c101116 */
[----:B-1----:R-:W-:Y:S02]  /*45180*/  F2FP.SATFINITE.E4M3.F32.PACK_AB_MERGE_C R11, RZ, R2, RZ ;  /* 0x00000002ff0b723e */ /* 0x002fe400048070ff */
[----:B------:R-:W-:Y:S01]  /*45190*/  ISETP.LT.OR P6, PT, R0, 0x1da, !P0 ;  /* 0x000001da0000780c */ /* 0x000fe200047c1670 */
[----:B------:R-:W-:Y:S02]  /*451a0*/  FMUL R2, R38, UR21 ;  /* 0x0000001526027c20 */ /* 0x000fe40008400000 */
[----:B------:R-:W4:Y:S01]  /*451b0*/  LDL.LU R38, [R1+0xc38] ;  /* 0x000c380001267983 */ /* 0x000f220000300800 */
[----:B------:R-:W-:-:S03]  /*451c0*/  FMUL R3, R37, UR21 ;  /* 0x0000001525037c20 */ /* 0x000fc60008400000 */
[----:B------:R-:W4:Y:S01]  /*451d0*/  LDL.LU R37, [R1+0xc3c] ;  /* 0x000c3c0001257983 */ /* 0x000f220000300800 */
[----:B------:R-:W-:-:S03]  /*451e0*/  F2FP.SATFINITE.E4M3.F32.PACK_AB_MERGE_C R9, RZ, R4, RZ ;  /* 0x00000004ff09723e */ /* 0x000fc600048070ff */
[----:B------:R-:W-:Y:S04]  /*451f0*/  @!P5 STG.E.U8 desc[UR22][R26.64+0x1d0], R13 ;  /* 0x0001d00d1a00d986 */ /* 0x000fe8000c101116 */
[----:B------:R0:W-:Y:S01]  /*45200*/  @!P3 STG.E.U8 desc[UR22][R28.64+0x1d8], R7 ;  /* 0x0001d8071c00b986 */ /* 0x0001e2000c101116 */
[----:B------:R-:W-:-:S03]  /*45210*/  FMUL R4, R36, UR21 ;  /* 0x0000001524047c20 */ /* 0x000fc60008400000 */
[----:B------:R-:W4:Y:S01]  /*45220*/  LDL.LU R36, [R1+0xc40] ;  /* 0x000c400001247983 */ /* 0x000f220000300800 */
[----:B0-----:R-:W-:-:S03]  /*45230*/  F2FP.SATFINITE.E4M3.F32.PACK_AB_MERGE_C R7, RZ, R2, RZ ;  /* 0x00000002ff07723e */ /* 0x001fc600048070ff */
[----:B------:R0:W-:Y:S01]  /*45240*/  @!P2 STG.E.U8 desc[UR22][R28.64+0x1d9], R9 ;  /* 0x0001d9091c00a986 */ /* 0x0001e2000c101116 */
[----:B------:R-:W-:-:S03]  /*45250*/  F2FP.SATFINITE.E4M3.F32.PACK_AB_MERGE_C R13, RZ, R4, RZ ;  /* 0x00000004ff0d723e */ /* 0x000fc600048070ff */
[----:B------:R1:W-:Y:S01]  /*45260*/  @!P6 STG.E.U8 desc[UR22][R26.64+0x1d9], R7 ;  /* 0x0001d9071a00e986 */ /* 0x0003e2000c101116 */
[----:B0-----:R-:W-:Y:S01]  /*45270*/  F2FP.SATFINITE.E4M3.F32.PACK_AB_MERGE_C R9, RZ, R3, RZ ;  /* 0x00000003ff09723e */ /* 0x001fe200048070ff */
[----:B------:R-:W-:Y:S02]  /*45280*/  FMUL R5, R35, UR21 ;  /* 0x0000001523057c20 */ /* 0x000fe40008400000 */
[----:B------:R-:W4:Y:S01]  /*45290*/  LDL.LU R35, [R1+0xc44] ;  /* 0x000c440001237983 */ /* 0x000f220000300800 */
[----:B--2---:R-:W-:-:S03]  /*452a0*/  FMUL R2, R33, UR21 ;  /* 0x0000001521027c20 */ /* 0x004fc60008400000 */
[----:B------:R-:W2:Y:S02]  /*452b0*/  LDL.LU R33, [R1+0xc48] ;  /* 0x000c480001217983 */ /* 0x000ea40000300800 */
[----:B-1----:R-:W-:Y:S01]  /*452c0*/  F2FP.SATFINITE.E4M3.F32.PACK_AB_MERGE_C R7, RZ, R2, RZ ;  /* 0x00000002ff07723e */ /* 0x002fe200048070ff */
[----:B---3--:R-:W-:Y:S02]  /*452d0*/  FMUL R3, R32, UR21 ;  /* 0x0000001520037c20 */ /* 0x008fe40008400000 */
[----:B------:R-:W3:Y:S01]  /*452e0*/  LDL.LU R32, [R1+0xc4c] ;  /* 0x000c4c0001207983 */ /* 0x000ee20000300800 */
[----:B----4-:R-:W-:-:S03]  /*452f0*/  FMUL R4, R31, UR21 ;  /* 0x000000151f047c20 */ /* 0x010fc60008400000 */
[----:B------:R-:W4:Y:S01]  /*45300*/  LDL.LU R31, [R1+0xc54] ;  /* 0x000c5400011f7983 */ /* 0x000f220000300800 */
[----:B------:R-:W-:-:S03]  /*45310*/  FMUL R2, R30, UR21 ;  /* 0x000000151e027c20 */ /* 0x000fc60008400000 */
[----:B------:R-:W4:Y:S01]  /*45320*/  LDL.LU R30, [R1+0xc50] ;  /* 0x000c5000011e7983 */ /* 0x000f220000300800 */
[C---:B------:R-:W-:Y:S02]  /*45330*/  ISETP.LT.OR P5, PT, R0.reuse, 0x1d9, !P0 ;  /* 0x000001d90000780c */ /* 0x040fe400047a1670 */
[C---:B------:R-:W-:Y:S02]  /*45340*/  ISETP.LT.OR P2, PT, R0.reuse, 0x1e2, !P1 ;  /* 0x000001e20000780c */ /* 0x040fe40004f41670 */
[C---:B------:R-:W-:Y:S02]  /*45350*/  ISETP.LT.OR P3, PT, R0.reuse, 0x1e1, !P1 ;  /* 0x000001e10000780c */ /* 0x040fe40004f61670 */
[----:B------:R-:W-:-:S07]  /*45360*/  ISETP.LT.OR P6, PT, R0, 0x1e2, !P0 ;  /* 0x000001e20000780c */ /* 0x000fce00047c1670 */
[----:B------:R0:W-:Y:S01]  /*45370*/  @!P5 STG.E.U8 desc[UR22][R26.64+0x1d8], R11 ;  /* 0x0001d80b1a00d986 */ /* 0x0001e2000c101116 */
[----:B------:R-:W-:-:S03]  /*45380*/  ISETP.LT.OR P5, PT, R0, 0x1e1, !P0 ;  /* 0x000001e10000780c */ /* 0x000fc600047a1670 */
[----:B------:R-:W-:Y:S01]  /*45390*/  @!P2 STG.E.U8 desc[UR22][R28.64+0x1e1], R13 ;  /* 0x0001e10d1c00a986 */ /* 0x000fe2000c101116 */
[----:B------:R-:W-:-:S03]  /*453a0*/  ISETP.LT.OR P2, PT, R0, 0x1ea, !P1 ;  /* 0x000001ea0000780c */ /* 0x000fc60004f41670 */
[----:B------:R1:W-:Y:S01]  /*453b0*/  @!P3 STG.E.U8 desc[UR22][R28.64+0x1e0], R9 ;  /* 0x0001e0091c00b986 */ /* 0x0003e2000c101116 */
[C---:B------:R-:W-:Y:S02]  /*453c0*/  ISETP.LT.OR P3, PT, R0.reuse, 0x1e9, !P1 ;  /* 0x000001e90000780c */ /* 0x040fe40004f61670 */
[----:B------:R-:W-:Y:S02]  /*453d0*/  F2FP.SATFINITE.E4M3.F32.PACK_AB_MERGE_C R5, RZ, R5, RZ ;  /* 0x00000005ff05723e */ /* 0x000fe400048070ff */
[----:B0-----:R-:W-:Y:S01]  /*453e0*/  F2FP.SATFINITE.E4M3.F32.PACK_AB_MERGE_C R11, RZ, R4, RZ ;  /* 0x00000004ff0b723e */ /* 0x001fe200048070ff */
[----:B------:R0:W-:Y:S01]  /*453f0*/  @!P6 STG.E.U8 desc[UR22][R26.64+0x1e1], R7 ;  /* 0x0001e1071a00e986 */ /* 0x0001e2000c101116 */
[C---:B------:R-:W-:Y:S02]  /*45400*/  ISETP.LT.OR P6, PT, R0.reuse, 0x1ea, !P0 ;  /* 0x000001ea0000780c */ /* 0x040fe400047c1670 */
[----:B-1----:R-:W-:Y:S01]  /*45410*/  F2FP.SATFINITE.E4M3.F32.PACK_AB_MERGE_C R9, RZ, R3, RZ ;  /* 0x00000003ff09723e */ /* 0x002fe200048070ff */
[----:B------:R1:W-:Y:S01]  /*45420*/  @!P5 STG.E.U8 desc[UR22][R26.64+0x1e0], R5 ;  /* 0x0001e0051a00d986 */ /* 0x0003e2000c101116 */
[----:B------:R-:W-:-:S03]  /*45430*/  ISETP.LT.OR P5, PT, R0, 0x1e9, !P0 ;  /* 0x000001e90000780c */ /* 0x000fc600047a1670 */
[----:B------:R-:W-:Y:S01]  /*45440*/  @!P2 STG.E.U8 desc[UR22][R28.64+0x1e9], R11 ;  /* 0x0001e90b1c00a986 */ /* 0x000fe2000c101116 */
[----:B------:R-:W-:Y:S01]  /*45450*/  ISETP.LT.OR P2, PT, R0, 0x1f2, !P1 ;  /* 0x000001f20000780c */ /* 0x000fe20004f41670 */
[----:B------:R-:W-:Y:S02]  /*45460*/  FMUL R3, R40, UR21 ;  /* 0x0000001528037c20 */ /* 0x000fe40008400000 */
[----:B------:R1:W-:Y:S01]  /*45470*/  @!P3 STG.E.U8 desc[UR22][R28.64+0x1e8], R9 ;  /* 0x0001e8091c00b986 */ /* 0x0003e2000c101116 */
[----:B------:R-:W-:Y:S01]  /*45480*/  ISETP.LT.OR P3, PT, R0, 0x1f1, !P1 ;  /* 0x000001f10000780c */ /* 0x000fe20004f61670 */
[----:B------:R-:W-:Y:S01]  /*45490*/  FMUL R4, R37, UR21 ;  /* 0x0000001525047c20 */ /* 0x000fe20008400000 */
[----:B------:R-:W-:Y:S01]  /*454a0*/  F2FP.SATFINITE.E4M3.F32.PACK_AB_MERGE_C R13, RZ, R2, RZ ;  /* 0x00000002ff0d723e */ /* 0x000fe200048070ff */
[----:B------:R-:W-:Y:S01]  /*454b0*/  FMUL R2, R38, UR21 ;  /* 0x0000001526027c20 */ /* 0x000fe20008400000 */
[----:B------:R-:W-:Y:S02]  /*454c0*/  F2FP.SATFINITE.E4M3.F32.PACK_AB_MERGE_C R3, RZ, R3, RZ ;  /* 0x00000003ff03723e */ /* 0x000fe400048070ff */
[----:B0-----:R-:W-:-:S02]  /*454d0*/  F2FP.SATFINITE.E4M3.F32.PACK_AB_MERGE_C R7, RZ, R4, RZ ;  /* 0x00000004ff07723e */ /* 0x001fc400048070ff */
[----:B-1----:R-:W-:Y:S01]  /*454e0*/  F2FP.SATFINITE.E4M3.F32.PACK_AB_MERGE_C R5, RZ, R2, RZ ;  /* 0x00000002ff05723e */ /* 0x002fe200048070ff */
[----:B------:R-:W-:Y:S01]  /*454f0*/  @!P5 STG.E.U8 desc[UR22][R26.64+0x1e8], R13 ;  /* 0x0001e80d1a00d986 */ /* 0x000fe2000c101116 */
[----:B------:R-:W-:-:S03]  /*45500*/  ISETP.LT.OR P5, PT, R0, 0x1f1, !P0 ;  /* 0x000001f10000780c */ /* 0x000fc600047a1670 */
[----:B------:R-:W-:Y:S01]  /*45510*/  @!P6 STG.E.U8 desc[UR22][R26.64+0x1e9], R3 ;  /* 0x0001e9031a00e986 */ /* 0x000fe2000c101116 */
[----:B------:R-:W-:Y:S01]  /*45520*/  FMUL R2, R36, UR21 ;  /* 0x0000001524027c20 */ /* 0x000fe20008400000 */
[C---:B------:R-:W-:Y:S02]  /*45530*/  ISETP.LT.OR P6, PT, R0.reuse, 0x1f2, !P0 ;  /* 0x000001f20000780c */ /* 0x040fe400047c1670 */
[----:B------:R0:W-:Y:S01]  /*45540*/  @!P2 STG.E.U8 desc[UR22][R28.64+0x1f1], R7 ;  /* 0x0001f1071c00a986 */ /* 0x0001e2000c101116 */
[C---:B------:R-:W-:Y:S02]  /*45550*/  ISETP.LT.OR P2, PT, R0.reuse, 0x1fa, !P1 ;  /* 0x000001fa0000780c */ /* 0x040fe40004f41670 */
[C---:B------:R-:W-:Y:S01]  /*45560*/  ISETP.LT.OR P1, PT, R0.reuse, 0x1f9, !P1 ;  /* 0x000001f90000780c */ /* 0x040fe20004f21670 */
[----:B------:R4:W-:Y:S01]  /*45570*/  @!P3 STG.E.U8 desc[UR22][R28.64+0x1f0], R5 ;  /* 0x0001f0051c00b986 */ /* 0x0009e2000c101116 */
[C---:B------:R-:W-:Y:S02]  /*45580*/  ISETP.LT.OR P3, PT, R0.reuse, 0x1fa, !P0 ;  /* 0x000001fa0000780c */ /* 0x040fe40004761670 */
[----:B------:R-:W-:-:S02]  /*45590*/  ISETP.LT.OR P0, PT, R0, 0x1f9, !P0 ;  /* 0x000001f90000780c */ /* 0x000fc40004701670 */
[----:B------:R-:W-:-:S05]  /*455a0*/  F2FP.SATFINITE.E4M3.F32.PACK_AB_MERGE_C R9, RZ, R2, RZ ;  /* 0x00000002ff09723e */ /* 0x000fca00048070ff */
[----:B------:R1:W-:Y:S01]  /*455b0*/  @!P5 STG.E.U8 desc[UR22][R26.64+0x1f0], R9 ;  /* 0x0001f0091a00d986 */ /* 0x0003e2000c101116 */
[----:B------:R-:W-:-:S05]  /*455c0*/  FMUL R0, R35, UR21 ;  /* 0x0000001523007c20 */ /* 0x000fca0008400000 */
[----:B0-----:R-:W-:-:S05]  /*455d0*/  F2FP.SATFINITE.E4M3.F32.PACK_AB_MERGE_C R7, RZ, R0, RZ ;  /* 0x00000000ff07723e */ /* 0x001fca00048070ff */
[----:B------:R1:W-:Y:S01]  /*455e0*/  @!P6 STG.E.U8 desc[UR22][R26.64+0x1f1], R7 ;  /* 0x0001f1071a00e986 */ /* 0x0003e2000c101116 */
[----:B--2---:R-:W-:Y:S01]  /*455f0*/  FMUL R2, R33, UR21 ;  /* 0x0000001521027c20 */ /* 0x004fe20008400000 */
[----:B---3--:R-:W-:-:S04]  /*45600*/  FMUL R3, R32, UR21 ;  /* 0x0000001520037c20 */ /* 0x008fc80008400000 */
[----:B------:R-:W-:Y:S02]  /*45610*/  F2FP.SATFINITE.E4M3.F32.PACK_AB_MERGE_C R11, RZ, R2, RZ ;  /* 0x00000002ff0b723e */ /* 0x000fe400048070ff */
[----:B------:R-:W-:-:S03]  /*45620*/  F2FP.SATFINITE.E4M3.F32.PACK_AB_MERGE_C R3, RZ, R3, RZ ;  /* 0x00000003ff03723e */ /* 0x000fc600048070ff */
[----:B------:R1:W-:Y:S01]  /*45630*/  @!P1 STG.E.U8 desc[UR22][R28.64+0x1f8], R11 ;  /* 0x0001f80b1c009986 */ /* 0x0003e2000c101116 */
[----:B----4-:R-:W-:-:S05]  /*45640*/  FMUL R5, R31, UR21 ;  /* 0x000000151f057c20 */ /* 0x010fca0008400000 */
[----:B------:R-:W-:Y:S01]  /*45650*/  F2FP.SATFINITE.E4M3.F32.PACK_AB_MERGE_C R13, RZ, R5, RZ ;  /* 0x00000005ff0d723e */ /* 0x000fe200048070ff */
[----:B------:R1:W-:Y:S01]  /*45660*/  @!P2 STG.E.U8 desc[UR22][R28.64+0x1f9], R3 ;  /* 0x0001f9031c00a986 */ /* 0x0003e2000c101116 */
[----:B------:R-:W-:-:S05]  /*45670*/  FMUL R4, R30, UR21 ;  /* 0x000000151e047c20 */ /* 0x000fca0008400000 */
[----:B------:R-:W-:Y:S01]  /*45680*/  F2FP.SATFINITE.E4M3.F32.PACK_AB_MERGE_C R5, RZ, R4, RZ ;  /* 0x00000004ff05723e */ /* 0x000fe200048070ff */
[----:B------:R1:W-:Y:S04]  /*45690*/  @!P3 STG.E.U8 desc[UR22][R26.64+0x1f9], R13 ;  /* 0x0001f90d1a00b986 */ /* 0x0003e8000c101116 */
[----:B------:R1:W-:Y:S02]  /*456a0*/  @!P0 STG.E.U8 desc[UR22][R26.64+0x1f8], R5 ;  /* 0x0001f8051a008986 */ /* 0x0003e4000c101116 */
.L_x_1064:
[----:B------:R-:W-:Y:S05]  /*456b0*/  BSYNC B0 ;  /* 0x0000000000007941 */ /* 0x000fea0003800000 */
.L_x_38:
[----:B-123--:R-:W2:Y:S04]  /*456c0*/  LDL.LU R3, [R1+0xc60] ;  /* 0x000c600001037983 */ /* 0x00eea80000300800 */
[----:B------:R-:W2:Y:S01]  /*456d0*/  LDL.LU R2, [R1+0xc64] ;  /* 0x000c640001027983 */ /* 0x000ea20000300800 */
[----:B------:R-:W-:Y:S01]  /*456e0*/  ULDC UR6, c[0x0][0xc] ;  /* 0x0000030000067ab9 */ /* 0x000fe20000000800 */
[----:B------:R-:W-:Y:S01]  /*456f0*/  ULDC UR7, c[0x0][0x10] ;  /* 0x0000040000077ab9 */ /* 0x000fe20000000800 */
[----:B0---4-:R-:W2:Y:S01]  /*45700*/  LDC R5, c[0x0][0x14] ;  /* 0x00000500ff057b82 */ /* 0x011ea20000000800 */
[----:B------:R-:W-:Y:S01]  /*45710*/  UIMAD.WIDE.U32 UR6, UR6, UR7, URZ ;  /* 0x00000007060672a5 */ /* 0x000fe2000f8e003f */
[----:B-----5:R-:W-:Y:S01]  /*45720*/  PRMT R0, RZ, 0x7610, R0 ;  /* 0x00007610ff007816 */ /* 0x020fe20000000000 */
[----:B------:R-:W-:-:S04]  /*45730*/  UMOV UR14, 0xffffffff ;  /* 0xffffffff000e7882 */ /* 0x000fc80000000000 */
[----:B--2---:R-:W-:-:S04]  /*45740*/  IMAD.WIDE.U32 R2, R5, UR6, R2 ;  /* 0x0000000605027c25 */ /* 0x004fc8000f8e0002 */
[----:B------:R-:W-:Y:S01]  /*45750*/  IMAD R5, R5, UR7, RZ ;  /* 0x0000000705057c24 */ /* 0x000fe2000f8e02ff */
[----:B------:R-:W-:Y:S01]  /*45760*/  ULDC.64 UR6, c[0x0][0x650] ;  /* 0x0001940000067ab9 */ /* 0x000fe20000000a00 */
[----:B------:R-:W-:Y:S01]  /*45770*/  IMAD.MOV.U32 R11, RZ, RZ, R2 ;  /* 0x000000ffff0b7224 */ /* 0x000fe200078e0002 */
[----:B------:R-:W-:Y:S01]  /*45780*/  ISETP.GE.U32.AND P0, PT, R2, UR6, PT ;  /* 0x0000000602007c0c */ /* 0x000fe2000bf06070 */
[----:B------:R-:W-:Y:S02]  /*45790*/  IMAD.IADD R13, R3, 0x1, R5 ;  /* 0x00000001030d7824 */ /* 0x000fe400078e0205 */
[----:B------:R-:W-:-:S03]  /*457a0*/  IMAD.MOV.U32 R2, RZ, RZ, -0x1 ;  /* 0xffffffffff027424 */ /* 0x000fc600078e00ff */
[----:B------:R0:W-:Y:S01]  /*457b0*/  STL [R1+0xc60], R13 ;  /* 0x000c600d01007387 */ /* 0x0001e20000100800 */
[----:B------:R-:W-:-:S03]  /*457c0*/  ISETP.GE.U32.AND.EX P0, PT, R13, UR7, PT, P0 ;  /* 0x000000070d007c0c */ /* 0x000fc6000bf06100 */
[----:B------:R0:W-:Y:S04]  /*457d0*/  STL [R1+0xc64], R11 ;  /* 0x000c640b01007387 */ /* 0x0001e80000100800 */
[----:B------:R0:W-:Y:S06]  /*457e0*/  STL [R1+0xc6c], R2 ;  /* 0x000c6c0201007387 */ /* 0x0001ec0000100800 */
[----:B------:R-:W-:Y:S05]  /*457f0*/  @P0 BRA `(.L_x_1065) ;  /* 0x0000000400740947 */ /* 0x000fea0003800000 */
[----:B------:R-:W1:Y:S01]  /*45800*/  S2R R8, SR_CTAID.X ;  /* 0x0000000000087919 */ /* 0x000e620000002500 */
[----:B------:R-:W-:Y:S01]  /*45810*/  ULDC.64 UR14, c[0x0][0x628] ;  /* 0x00018a00000e7ab9 */ /* 0x000fe20000000a00 */
[----:B------:R-:W2:Y:S01]  /*45820*/  LDC R9, c[0x0][0x144] ;  /* 0x00005100ff097b82 */ /* 0x000ea20000000800 */
[----:B------:R-:W-:Y:S01]  /*45830*/  ULDC UR6, c[0x0][0x150] ;  /* 0x0000540000067ab9 */ /* 0x000fe20000000800 */
[----:B------:R-:W3:Y:S01]  /*45840*/  S2R R12, SR_CTAID.Y ;  /* 0x00000000000c7919 */ /* 0x000ee20000002600 */
[----:B------:R-:W-:Y:S01]  /*45850*/  ISETP.NE.U32.AND P0, PT, RZ, UR14, PT ;  /* 0x0000000eff007c0c */ /* 0x000fe2000bf05070 */
[----:B------:R-:W-:Y:S01]  /*45860*/  ULDC UR17, c[0x0][0x630] ;  /* 0x00018c0000117ab9 */ /* 0x000fe20000000800 */
[----:B------:R-:W-:Y:S02]  /*45870*/  R2UR UR10, R11 ;  /* 0x000000000b0a72ca */ /* 0x000fe400000e0000 */
[----:B------:R-:W-:Y:S01]  /*45880*/  ISETP.NE.AND.EX P0, PT, RZ, UR15, PT, P0 ;  /* 0x0000000fff007c0c */ /* 0x000fe2000bf05300 */
[----:B------:R-:W4:Y:S01]  /*45890*/  LDC.64 R6, c[0x0][0x620] ;  /* 0x00018800ff067b82 */ /* 0x000f220000000a00 */
[----:B------:R-:W-:-:S02]  /*458a0*/  R2UR UR11, R13 ;  /* 0x000000000d0b72ca */ /* 0x000fc400000e0000 */
[----:B-1----:R-:W-:-:S05]  /*458b0*/  I2FP.F32.U32 R0, R8 ;  /* 0x0000000800007245 */ /* 0x002fca0000201000 */
[----:B------:R-:W-:-:S06]  /*458c0*/  FMUL R0, R0, UR6 ;  /* 0x0000000600007c20 */ /* 0x000fcc0008400000 */
[----:B------:R-:W1:Y:S01]  /*458d0*/  F2I.U32.TRUNC.NTZ R0, R0 ;  /* 0x0000000000007305 */ /* 0x000e62000020f000 */
[----:B---3--:R-:W-:Y:S05]  /*458e0*/  @!P0 BRA `(.L_x_1066) ;  /* 0x0000000000308947 */ /* 0x008fea0003800000 */
        /* <DEDUP_REMOVED lines=12> */
.L_x_1066:
[----:B------:R-:W-:Y:S01]  /*459b0*/  USHF.R.U64 UR14, UR10, UR17, UR11 ;  /* 0x000000110a0e7299 */ /* 0x000fe2000800120b */
[----:B------:R-:W3:Y:S01]  /*459c0*/  LDC.64 R22, c[0x0][0x640] ;  /* 0x00019000ff167b82 */ /* 0x000ee20000000a00 */
[----:B------:R-:W-:Y:S01]  /*459d0*/  USHF.R.U32.HI UR6, URZ, UR17, UR11 ;  /* 0x000000113f067299 */ /* 0x000fe2000801160b */
[----:B-1----:R-:W-:Y:S02]  /*459e0*/  IMAD.MOV R10, RZ, RZ, -R0 ;  /* 0x000000ffff0a7224 */ /* 0x002fe400078e0a00 */
[----:B0-----:R-:W-:Y:S01]  /*459f0*/  IMAD.MOV.U32 R2, RZ, RZ, R11 ;  /* 0x000000ffff027224 */ /* 0x001fe200078e000b */
[----:B------:R-:W-:Y:S01]  /*45a00*/  IADD3 R5, P0, RZ, -UR14, RZ ;  /* 0x8000000eff057c10 */ /* 0x000fe2000ff1e0ff */
[----:B--2---:R-:W-:Y:S02]  /*45a10*/  IMAD R18, R9, R10, R8 ;  /* 0x0000000a09127224 */ /* 0x004fe400078e0208 */
[----:B------:R-:W0:Y:S02]  /*45a20*/  LDC R4, c[0x0][0x618] ;  /* 0x00018600ff047b82 */ /* 0x000e240000000800 */
[----:B------:R-:W-:Y:S01]  /*45a30*/  IMAD.X R3, RZ, RZ, ~UR6, P0 ;  /* 0x80000006ff037e24 */ /* 0x000fe200080e06ff */
[----:B------:R-:W-:-:S03]  /*45a40*/  ULDC UR6, c[0x0][0x154] ;  /* 0x0000550000067ab9 */ /* 0x000fc60000000800 */
[-C--:B----4-:R-:W-:Y:S02]  /*45a50*/  IMAD R0, R3, R6.reuse, RZ ;  /* 0x0000000603007224 */ /* 0x090fe400078e02ff */
[----:B------:R-:W1:Y:S01]  /*45a60*/  LDC R14, c[0x0][0x608] ;  /* 0x00018200ff0e7b82 */ /* 0x000e620000000800 */
[----:B------:R-:W-:Y:S02]  /*45a70*/  IMAD.MOV.U32 R3, RZ, RZ, R13 ;  /* 0x000000ffff037224 */ /* 0x000fe400078e000d */
[----:B------:R-:W-:-:S05]  /*45a80*/  IMAD.WIDE.U32 R2, R5, R6, R2 ;  /* 0x0000000605027225 */ /* 0x000fca00078e0002 */
[----:B------:R-:W2:Y:S01]  /*45a90*/  LDC R20, c[0x0][0x658] ;  /* 0x00019600ff147b82 */ /* 0x000ea20000000800 */
[----:B------:R-:W-:Y:S01]  /*45aa0*/  IMAD R5, R5, R7, R0 ;  /* 0x0000000705057224 */ /* 0x000fe200078e0200 */
[----:B------:R-:W-:Y:S01]  /*45ab0*/  I2FP.F32.U32 R0, R12 ;  /* 0x0000000c00007245 */ /* 0x000fe20000201000 */
[----:B------:R-:W-:Y:S01]  /*45ac0*/  IMAD.MOV.U32 R7, RZ, RZ, 0x1 ;  /* 0x00000001ff077424 */ /* 0x000fe200078e00ff */
[----:B---3--:R-:W-:Y:S01]  /*45ad0*/  ISETP.NE.U32.AND P0, PT, R22, RZ, PT ;  /* 0x000000ff1600720c */ /* 0x008fe20003f05070 */
[----:B------:R-:W-:Y:S02]  /*45ae0*/  IMAD.IADD R3, R3, 0x1, R5 ;  /* 0x0000000103037824 */ /* 0x000fe400078e0205 */
[----:B------:R-:W-:Y:S01]  /*45af0*/  FMUL R0, R0, UR6 ;  /* 0x0000000600007c20 */ /* 0x000fe20008400000 */
[----:B------:R-:W3:Y:S01]  /*45b00*/  LDC R15, c[0x0][0x148] ;  /* 0x00005200ff0f7b82 */ /* 0x000ee20000000800 */
[----:B------:R-:W-:Y:S01]  /*45b10*/  ISETP.NE.AND.EX P0, PT, R23, RZ, PT, P0 ;  /* 0x000000ff1700720c */ /* 0x000fe20003f05300 */
[----:B------:R-:W-:Y:S01]  /*45b20*/  IMAD.MOV.U32 R5, RZ, RZ, -0x1 ;  /* 0xffffffffff057424 */ /* 0x000fe200078e00ff */
[-CC-:B0-----:R-:W-:Y:S01]  /*45b30*/  SHF.R.U64 R10, R2, R4.reuse, R3.reuse ;  /* 0x00000004020a7219 */ /* 0x181fe20000001203 */
[----:B------:R0:W4:Y:S01]  /*45b40*/  F2I.U32.TRUNC.NTZ R13, R0 ;  /* 0x00000000000d7305 */ /* 0x000122000020f000 */
[----:B------:R-:W-:-:S03]  /*45b50*/  SHF.R.U32.HI R3, RZ, R4, R3 ;  /* 0x00000004ff037219 */ /* 0x000fc60000011603 */
[----:B------:R-:W0:Y:S01]  /*45b60*/  LDC R16, c[0x0][0x600] ;  /* 0x00018000ff107b82 */ /* 0x000e220000000800 */
[-CC-:B-1----:R-:W-:Y:S02]  /*45b70*/  SHF.R.U64 R8, R10, R14.reuse, R3.reuse ;  /* 0x0000000e0a087219 */ /* 0x182fe40000001203 */
[----:B------:R-:W-:-:S05]  /*45b80*/  SHF.R.U32.HI R3, RZ, R14, R3 ;  /* 0x0000000eff037219 */ /* 0x000fca0000011603 */
[----:B------:R-:W1:Y:S01]  /*45b90*/  LDC R17, c[0x0][0x648] ;  /* 0x00019200ff117b82 */ /* 0x000e620000000800 */
[-CC-:B--2---:R-:W-:Y:S02]  /*45ba0*/  SHF.R.U64 R11, R8, R20.reuse, R3.reuse ;  /* 0x00000014080b7219 */ /* 0x184fe40000001203 */
[-C--:B------:R-:W-:Y:S02]  /*45bb0*/  SHF.L.U32 R5, R5, R20.reuse, RZ ;  /* 0x0000001405057219 */ /* 0x080fe400000006ff */
[-C--:B------:R-:W-:Y:S01]  /*45bc0*/  SHF.R.U32.HI R3, RZ, R20.reuse, R3 ;  /* 0x00000014ff037219 */ /* 0x080fe20000011603 */
[----:B------:R-:W-:Y:S01]  /*45bd0*/  IMAD.MOV.U32 R2, RZ, RZ, R11 ;  /* 0x000000ffff027224 */ /* 0x000fe200078e000b */
[----:B------:R-:W-:Y:S01]  /*45be0*/  SHF.L.U32 R20, R7, R20, RZ ;  /* 0x0000001407147219 */ /* 0x000fe200000006ff */
[----:B------:R-:W2:Y:S01]  /*45bf0*/  LDC R19, c[0x0][0x638] ;  /* 0x00018e00ff137b82 */ /* 0x000ea20000000800 */
[----:B------:R-:W-:-:S07]  /*45c00*/  LOP3.LUT R39, RZ, R5, RZ, 0x33, !PT ;  /* 0x00000005ff277212 */ /* 0x000fce00078e33ff */
[----:B------:R-:W0:Y:S01]  /*45c10*/  LDC R21, c[0x0][0x610] ;  /* 0x00018400ff157b82 */ /* 0x000e220000000800 */
[----:B----4-:R-:W-:Y:S05]  /*45c20*/  @!P0 BRA `(.L_x_1067) ;  /* 0x0000000000288947 */ /* 0x010fea0003800000 */
[----:B0-----:R-:W0:Y:S02]  /*45c30*/  LDC R0, c[0x0][0x64c] ;  /* 0x00019300ff007b82 */ /* 0x001e240000000800 */
[----:B0-----:R-:W-:-:S05]  /*45c40*/  IADD3 R7, P0, R11, R0, RZ ;  /* 0x000000000b077210 */ /* 0x001fca0007f1e0ff */
        /* <DEDUP_REMOVED lines=8> */
.L_x_1067:
[----:B01----:R-:W-:Y:S01]  /*45cd0*/  SHF.R.U64 R0, R2, R17, R3 ;  /* 0x0000001102007219 */ /* 0x003fe20000001203 */
[----:B------:R-:W-:Y:S01]  /*45ce0*/  VIADD R3, R16, 0xffffffff ;  /* 0xffffffff10037836 */ /* 0x000fe20000000000 */
[----:B------:R-:W-:Y:S01]  /*45cf0*/  LOP3.LUT R39, R8, R39, RZ, 0xc0, !PT ;  /* 0x0000002708277212 */ /* 0x000fe200078ec0ff */
[----:B------:R-:W-:Y:S02]  /*45d00*/  IMAD.MOV R13, RZ, RZ, -R13 ;  /* 0x000000ffff0d7224 */ /* 0x000fe400078e0a0d */
[----:B------:R-:W-:Y:S01]  /*45d10*/  IMAD.MOV R2, RZ, RZ, -R0 ;  /* 0x000000ffff027224 */ /* 0x000fe200078e0a00 */
[----:B------:R-:W-:Y:S01]  /*45d20*/  LOP3.LUT R3, R10, R3, RZ, 0xc0, !PT ;  /* 0x000000030a037212 */ /* 0x000fe200078ec0ff */
[----:B------:R-:W-:Y:S02]  /*45d30*/  IMAD R39, R20, R0, R39 ;  /* 0x0000000014277224 */ /* 0x000fe400078e0227 */
[----:B---3--:R-:W-:Y:S02]  /*45d40*/  @P4 IMAD R18, R15, R13, R12 ;  /* 0x0000000d0f124224 */ /* 0x008fe400078e020c */
[----:B--2---:R-:W-:-:S02]  /*45d50*/  IMAD R0, R2, R19, R11 ;  /* 0x0000001302007224 */ /* 0x004fc400078e020b */
[----:B------:R-:W-:Y:S02]  /*45d60*/  IMAD R39, R39, R21, R18 ;  /* 0x0000001527277224 */ /* 0x000fe400078e0212 */
[----:B------:R-:W-:Y:S02]  /*45d70*/  IMAD R2, R0, R16, R3 ;  /* 0x0000001000027224 */ /* 0x000fe400078e0203 */
[----:B------:R-:W-:-:S03]  /*45d80*/  IMAD.MOV.U32 R4, RZ, RZ, 0x1 ;  /* 0x00000001ff047424 */ /* 0x000fc600078e00ff */
[----:B------:R-:W-:Y:S02]  /*45d90*/  SEL R3, R2, R39, !P4 ;  /* 0x0000002702037207 */ /* 0x000fe40006000000 */
[----:B------:R-:W-:Y:S02]  /*45da0*/  PRMT R0, R4, 0x7610, R0 ;  /* 0x0000761004007816 */ /* 0x000fe40000000000 */
[----:B------:R-:W-:Y:S01]  /*45db0*/  SEL R39, R39, R2, !P4 ;  /* 0x0000000227277207 */ /* 0x000fe20006000000 */
[----:B------:R1:W-:Y:S06]  /*45dc0*/  STL [R1+0xc6c], R3 ;  /* 0x000c6c0301007387 */ /* 0x0003ec0000100800 */
.L_x_1065:
[----:B------:R2:W-:Y:S01]  /*45dd0*/  STL [R1+0xc68], R39 ;  /* 0x000c682701007387 */ /* 0x0005e20000100800 */
[----:B------:R-:W-:-:S13]  /*45de0*/  LOP3.LUT P0, RZ, R0, 0xff, RZ, 0xc0, !PT ;  /* 0x000000ff00ff7812 */ /* 0x000fda000780c0ff */
[----:B--2---:R-:W-:Y:S05]  /*45df0*/  @P0 BRA `(.L_x_1068) ;  /* 0xfffffbb4007c0947 */ /* 0x004fea000383ffff */
[----:B------:R-:W-:Y:S05]  /*45e00*/  EXIT ;  /* 0x000000000000794d */ /* 0x000fea0003800000 */
.L_x_8:
[----:B------:R-:W2:Y:S01]  /*45e10*/  LDL R20, [R1+0xc64] ;  /* 0x000c640001147983 */ /* 0x000ea20000100800 */
[----:B------:R-:W-:-:S03]  /*45e20*/  ULDC.64 UR4, c[0x0][0x650] ;  /* 0x0001940000047ab9 */ /* 0x000fc60000000a00 */
[----:B------:R-:W3:Y:S01]  /*45e30*/  LDL R163, [R1+0xc60] ;  /* 0x000c600001a37983 */ /* 0x000ee20000100800 */
[----:B------:R-:W-:Y:S01]  /*45e40*/  PRMT R0, RZ, 0x7610, R0 ;  /* 0x00007610ff007816 */ /* 0x000fe20000000000 */
[----:B------:R-:W-:Y:S02]  /*45e50*/  IMAD.MOV.U32 R4, RZ, RZ, -0x1 ;  /* 0xffffffffff047424 */ /* 0x000fe400078e00ff */
[----:B------:R-:W-:Y:S02]  /*45e60*/  IMAD.MOV.U32 R5, RZ, RZ, -0x1 ;  /* 0xffffffffff057424 */ /* 0x000fe400078e00ff */
[----:B------:R-:W-:Y:S01]  /*45e70*/  IMAD.MOV.U32 R11, RZ, RZ, -0x1 ;  /* 0xffffffffff0b7424 */ /* 0x000fe200078e00ff */
[----:B--2---:R-:W-:-:S04]  /*45e80*/  ISETP.GE.U32.AND P0, PT, R20, UR4, PT ;  /* 0x0000000414007c0c */ /* 0x004fc8000bf06070 */
[----:B---3--:R-:W-:-:S13]  /*45e90*/  ISETP.GE.U32.AND.EX P0, PT, R163, UR5, PT, P0 ;  /* 0x00000005a3007c0c */ /* 0x008fda000bf06100 */
[----:B------:R-:W-:Y:S05]  /*45ea0*/  @P0 BRA `(.L_x_1069) ;  /* 0x0000000400300947 */ /* 0x000fea0003800000 */
[----:B------:R-:W1:Y:S01]  /*45eb0*/  LDC.64 R10, c[0x0][0x628] ;  /* 0x00018a00ff0a7b82 */ /* 0x000e620000000a00 */
[----:B0-----:R-:W-:Y:S02]  /*45ec0*/  IMAD.MOV.U32 R8, RZ, RZ, R20 ;  /* 0x000000ffff087224 */ /* 0x001fe400078e0014 */
[----:B------:R-:W-:-:S05]  /*45ed0*/  IMAD.MOV.U32 R9, RZ, RZ, R163 ;  /* 0x000000ffff097224 */ /* 0x000fca00078e00a3 */
[----:B------:R-:W0:Y:S08]  /*45ee0*/  LDC R16, c[0x0][0x630] ;  /* 0x00018c00ff107b82 */ /* 0x000e300000000800 */
[----:B------:R-:W2:Y:S01]  /*45ef0*/  LDC.64 R18, c[0x0][0x620] ;  /* 0x00018800ff127b82 */ /* 0x000ea20000000a00 */
[----:B-1----:R-:W-:-:S04]  /*45f00*/  ISETP.NE.U32.AND P0, PT, R10, RZ, PT ;  /* 0x000000ff0a00720c */ /* 0x002fc80003f05070 */
[----:B------:R-:W-:-:S13]  /*45f10*/  ISETP.NE.AND.EX P0, PT, R11, RZ, PT, P0 ;  /* 0x000000ff0b00720c */ /* 0x000fda0003f05300 */
[----:B0-2---:R-:W-:Y:S05]  /*45f20*/  @!P0 BRA `(.L_x_1070) ;  /* 0x0000000000288947 */ /* 0x005fea0003800000 */
[----:B------:R-:W0:Y:S02]  /*45f30*/  LDC R0, c[0x0][0x634] ;  /* 0x00018d00ff007b82 */ /* 0x000e240000000800 */
        /* <DEDUP_REMOVED lines=9> */
.L_x_1070:
[----:B------:R-:W0:Y:S01]  /*45fd0*/  LDC.64 R22, c[0x0][0x640] ;  /* 0x00019000ff167b82 */ /* 0x000e220000000a00 */
[-CC-:B------:R-:W-:Y:S01]  /*45fe0*/  SHF.R.U64 R14, R8, R16.reuse, R9.reuse ;  /* 0x00000010080e7219 */ /* 0x180fe20000001209 */
[----:B------:R-:W-:Y:S01]  /*45ff0*/  IMAD.MOV.U32 R4, RZ, RZ, R20 ;  /* 0x000000ffff047224 */ /* 0x000fe200078e0014 */
[----:B------:R-:W-:Y:S02]  /*46000*/  SHF.R.U32.HI R0, RZ, R16, R9 ;  /* 0x00000010ff007219 */ /* 0x000fe40000011609 */
[----:B------:R-:W-:-:S03]  /*46010*/  IADD3 R7, P0, RZ, -R14, RZ ;  /* 0x8000000eff077210 */ /* 0x000fc60007f1e0ff */
[----:B------:R-:W1:Y:S02]  /*46020*/  LDC R6, c[0x0][0x618] ;  /* 0x00018600ff067b82 */ /* 0x000e640000000800 */
[----:B------:R-:W-:-:S04]  /*46030*/  IMAD.X R5, RZ, RZ, ~R0, P0 ;  /* 0x000000ffff057224 */ /* 0x000fc800000e0e00 */
[-C--:B------:R-:W-:Y:S02]  /*46040*/  IMAD R0, R5, R18.reuse, RZ ;  /* 0x0000001205007224 */ /* 0x080fe400078e02ff */
[----:B------:R-:W2:Y:S01]  /*46050*/  LDC R8, c[0x0][0x608] ;  /* 0x00018200ff087b82 */ /* 0x000ea20000000800 */
[----:B------:R-:W-:Y:S02]  /*46060*/  IMAD.MOV.U32 R5, RZ, RZ, R163 ;  /* 0x000000ffff057224 */ /* 0x000fe400078e00a3 */
[----:B------:R-:W-:-:S05]  /*46070*/  IMAD.WIDE.U32 R4, R7, R18, R4 ;  /* 0x0000001207047225 */ /* 0x000fca00078e0004 */
[----:B------:R-:W3:Y:S01]  /*46080*/  LDC R21, c[0x0][0x658] ;  /* 0x00019600ff157b82 */ /* 0x000ee20000000800 */
[----:B------:R-:W-:Y:S01]  /*46090*/  IMAD R7, R7, R19, R0 ;  /* 0x0000001307077224 */ /* 0x000fe200078e0200 */
[----:B0-----:R-:W-:-:S03]  /*460a0*/  ISETP.NE.U32.AND P0, PT, R22, RZ, PT ;  /* 0x000000ff1600720c */ /* 0x001fc60003f05070 */
[----:B------:R-:W-:Y:S01]  /*460b0*/  IMAD.IADD R5, R5, 0x1, R7 ;  /* 0x0000000105057824 */ /* 0x000fe200078e0207 */
[----:B------:R-:W-:Y:S02]  /*460c0*/  ISETP.NE.AND.EX P0, PT, R23, RZ, PT, P0 ;  /* 0x000000ff1700720c */ /* 0x000fe40003f05300 */
[----:B------:R-:W0:Y:S02]  /*460d0*/  LDC R18, c[0x0][0x600] ;  /* 0x00018000ff127b82 */ /* 0x000e240000000800 */
[-CC-:B-1----:R-:W-:Y:S01]  /*460e0*/  SHF.R.U64 R10, R4, R6.reuse, R5.reuse ;  /* 0x00000006040a7219 */ /* 0x182fe20000001205 */
[----:B------:R-:W-:Y:S01]  /*460f0*/  IMAD.MOV.U32 R4, RZ, RZ, -0x1 ;  /* 0xffffffffff047424 */ /* 0x000fe200078e00ff */
[----:B------:R-:W-:-:S04]  /*46100*/  SHF.R.U32.HI R5, RZ, R6, R5 ;  /* 0x00000006ff057219 */ /* 0x000fc80000011605 */
[----:B------:R-:W1:Y:S01]  /*46110*/  LDC R19, c[0x0][0x648] ;  /* 0x00019200ff137b82 */ /* 0x000e620000000800 */
[-CC-:B--2---:R-:W-:Y:S02]  /*46120*/  SHF.R.U64 R17, R10, R8.reuse, R5.reuse ;  /* 0x000000080a117219 */ /* 0x184fe40000001205 */
[----:B------:R-:W-:-:S05]  /*46130*/  SHF.R.U32.HI R0, RZ, R8, R5 ;  /* 0x00000008ff007219 */ /* 0x000fca0000011605 */
[----:B------:R-:W2:Y:S01]  /*46140*/  LDC R20, c[0x0][0x638] ;  /* 0x00018e00ff147b82 */ /* 0x000ea20000000800 */
[-C--:B---3--:R-:W-:Y:S02]  /*46150*/  SHF.L.U32 R4, R4, R21.reuse, RZ ;  /* 0x0000001504047219 */ /* 0x088fe400000006ff */
[-CC-:B------:R-:W-:Y:S02]  /*46160*/  SHF.R.U64 R16, R17, R21.reuse, R0.reuse ;  /* 0x0000001511107219 */ /* 0x180fe40000001200 */
[----:B------:R-:W-:Y:S01]  /*46170*/  SHF.R.U32.HI R5, RZ, R21, R0 ;  /* 0x00000015ff057219 */ /* 0x000fe20000011600 */
[----:B------:R-:W-:Y:S01]  /*46180*/  IMAD.MOV.U32 R0, RZ, RZ, 0x1 ;  /* 0x00000001ff007424 */ /* 0x000fe200078e00ff */
[----:B------:R-:W-:Y:S01]  /*46190*/  LOP3.LUT R24, RZ, R4, RZ, 0x33, !PT ;  /* 0x00000004ff187212 */ /* 0x000fe200078e33ff */
[----:B------:R-:W3:Y:S01]  /*461a0*/  LDC R25, c[0x0][0x610] ;  /* 0x00018400ff197b82 */ /* 0x000ee20000000800 */
[----:B------:R-:W-:Y:S01]  /*461b0*/  IMAD.MOV.U32 R4, RZ, RZ, R16 ;  /* 0x000000ffff047224 */ /* 0x000fe200078e0010 */
[----:B------:R-:W-:Y:S06]  /*461c0*/  @!P0 BRA `(.L_x_1071) ;  /* 0x0000000000288947 */ /* 0x000fec0003800000 */
        /* <DEDUP_REMOVED lines=10> */
.L_x_1071:
[----:B-1----:R-:W-:Y:S01]  /*46270*/  SHF.R.U64 R3, R4, R19, R5 ;  /* 0x0000001304037219 */ /* 0x002fe20000001205 */
[----:B0-----:R-:W-:Y:S01]  /*46280*/  VIADD R7, R18, 0xffffffff ;  /* 0xffffffff12077836 */ /* 0x001fe20000000000 */
[----:B------:R-:W-:Y:S01]  /*46290*/  SHF.L.U32 R4, R0, R21, RZ ;  /* 0x0000001500047219 */ /* 0x000fe200000006ff */
[----:B------:R-:W-:Y:S01]  /*462a0*/  @P4 IMAD R13, R15, R12, R2 ;  /* 0x0000000c0f0d4224 */ /* 0x000fe200078e0202 */
[----:B------:R-:W-:Y:S01]  /*462b0*/  LOP3.LUT R0, R17, R24, RZ, 0xc0, !PT ;  /* 0x0000001811007212 */ /* 0x000fe200078ec0ff */
[----:B------:R-:W-:Y:S02]  /*462c0*/  IMAD.MOV R5, RZ, RZ, -R3 ;  /* 0x000000ffff057224 */ /* 0x000fe400078e0a03 */
[----:B------:R-:W-:Y:S02]  /*462d0*/  IMAD.MOV.U32 R2, RZ, RZ, 0x1 ;  /* 0x00000001ff027424 */ /* 0x000fe400078e00ff */
[----:B------:R-:W-:Y:S01]  /*462e0*/  IMAD R4, R4, R3, R0 ;  /* 0x0000000304047224 */ /* 0x000fe200078e0200 */
[----:B------:R-:W-:Y:S01]  /*462f0*/  LOP3.LUT R3, R10, R7, RZ, 0xc0, !PT ;  /* 0x000000070a037212 */ /* 0x000fe200078ec0ff */
[----:B--2---:R-:W-:-:S02]  /*46300*/  IMAD R0, R5, R20, R16 ;  /* 0x0000001405007224 */ /* 0x004fc400078e0210 */
[----:B---3--:R-:W-:Y:S02]  /*46310*/  IMAD R4, R4, R25, R13 ;  /* 0x0000001904047224 */ /* 0x008fe400078e020d */
[----:B------:R-:W-:Y:S01]  /*46320*/  IMAD R3, R0, R18, R3 ;  /* 0x0000001200037224 */ /* 0x000fe200078e0203 */
[----:B------:R-:W-:Y:S01]  /*46330*/  PRMT R0, R2, 0x7610, R0 ;  /* 0x0000761002007816 */ /* 0x000fe20000000000 */
[----:B------:R-:W-:-:S03]  /*46340*/  IMAD.MOV.U32 R11, RZ, RZ, R14 ;  /* 0x000000ffff0b7224 */ /* 0x000fc600078e000e */
[----:B------:R-:W-:Y:S02]  /*46350*/  SEL R5, R3, R4, !P4 ;  /* 0x0000000403057207 */ /* 0x000fe40006000000 */
[----:B------:R-:W-:-:S07]  /*46360*/  SEL R4, R4, R3, !P4 ;  /* 0x0000000304047207 */ /* 0x000fce0006000000 */
.L_x_1069:
[----:B------:R-:W-:-:S08]  /*46370*/  NOP ;  /* 0x0000000000007918 */ /* 0x000fd00000000000 */
[----:B0-----:R-:W0:-:S00]  /*46380*/  USETMAXREG.DEALLOC.CTAPOOL 0x18 ;  /* 0x00000018000079c8 */ /* 0x001e0000080e0500 */
[----:B------:R-:W-:-:S13]  /*46390*/  ISETP.NE.AND P0, PT, RZ, UR8, PT ;  /* 0x00000008ff007c0c */ /* 0x000fda000bf05270 */
[----:B------:R-:W-:Y:S05]  /*463a0*/  @P0 EXIT ;  /* 0x000000000000094d */ /* 0x000fea0003800000 */
[----:B0-----:R-:W-:Y:S01]  /*463b0*/  LOP3.LUT P0, RZ, R0, 0xff, RZ, 0xc0, !PT ;  /* 0x000000ff00ff7812 */ /* 0x001fe2000780c0ff */
[----:B------:R-:W-:Y:S02]  /*463c0*/  IMAD.MOV.U32 R0, RZ, RZ, 0x1 ;  /* 0x00000001ff007424 */ /* 0x000fe400078e00ff */
[----:B------:R-:W-:-:S10]  /*463d0*/  IMAD.MOV.U32 R7, RZ, RZ, RZ ;  /* 0x000000ffff077224 */ /* 0x000fd400078e00ff */
[----:B------:R-:W-:Y:S05]  /*463e0*/  @!P0 BRA `(.L_x_1072) ;  /* 0x0000000c00588947 */ /* 0x000fea0003800000 */
[----:B------:R-:W0:Y:S01]  /*463f0*/  LDC R0, c[0x0][0x28c] ;  /* 0x0000a300ff007b82 */ /* 0x000e220000000800 */
[----:B------:R-:W1:Y:S01]  /*46400*/  S2R R10, SR_CgaCtaId ;  /* 0x00000000000a7919 */ /* 0x000e620000008800 */
[----:B------:R-:W-:Y:S01]  /*46410*/  ULDC UR5, c[0x0][0x658] ;  /* 0x0001960000057ab9 */ /* 0x000fe20000000800 */
[----:B------:R-:W-:Y:S01]  /*46420*/  UMOV UR7, 0xffffffff ;  /* 0xffffffff00077882 */ /* 0x000fe20000000000 */
[----:B------:R-:W-:Y:S01]  /*46430*/  ULDC UR6, c[0x0][0xc] ;  /* 0x0000030000067ab9 */ /* 0x000fe20000000800 */
[----:B------:R-:W-:Y:S01]  /*46440*/  USHF.L.U32 UR9, UR7, UR5, URZ ;  /* 0x0000000507097299 */ /* 0x000fe2000800063f */
[----:B------:R-:W-:Y:S01]  /*46450*/  BSSY B0, `(.L_x_1072) ;  /* 0x00000cf000007945 */ /* 0x000fe20003800000 */
[----:B------:R-:W-:Y:S01]  /*46460*/  UMOV UR8, 0x1 ;  /* 0x0000000100087882 */ /* 0x000fe20000000000 */
[----:B------:R-:W-:Y:S01]  /*46470*/  ULDC UR7, c[0x0][0x10] ;  /* 0x0000040000077ab9 */ /* 0x000fe20000000800 */
[----:B------:R-:W-:Y:S01]  /*46480*/  USHF.L.U32 UR5, UR8, UR5, URZ ;  /* 0x0000000508057299 */ /* 0x000fe2000800063f */
[----:B------:R-:W-:Y:S01]  /*46490*/  IMAD.MOV.U32 R9, RZ, RZ, 0x1 ;  /* 0x00000001ff097424 */ /* 0x000fe200078e00ff */
[----:B------:R-:W-:Y:S01]  /*464a0*/  UIMAD.WIDE.U32 UR6, UR6, UR7, URZ ;  /* 0x00000007060672a5 */ /* 0x000fe2000f8e003f */
[----:B------:R-:W-:Y:S01]  /*464b0*/  IMAD.MOV.U32 R7, RZ, RZ, RZ ;  /* 0x000000ffff077224 */ /* 0x000fe200078e00ff */
[----:B------:R-:W-:Y:S01]  /*464c0*/  ULDC UR8, c[0x0][0x14] ;  /* 0x0000050000087ab9 */ /* 0x000fe20000000800 */
[----:B------:R-:W-:Y:S01]  /*464d0*/  ULDC UR4, c[0x0][0x600] ;  /* 0x0001800000047ab9 */ /* 0x000fe20000000800 */
[----:B------:R-:W-:-:S02]  /*464e0*/  UIMAD.WIDE.U32 UR22, UR6, UR8, URZ ;  /* 0x00000008061672a5 */ /* 0x000fc4000f8e003f */
[----:B------:R-:W-:Y:S02]  /*464f0*/  UIMAD UR16, UR7, UR8, URZ ;  /* 0x00000008071072a4 */ /* 0x000fe4000f8e023f */
[----:B------:R-:W-:Y:S02]  /*46500*/  ULOP3.LUT UR21, UR13, 0x2, URZ, 0xfc, !UPT ;  /* 0x000000020d157892 */ /* 0x000fe4000f8efc3f */
[----:B------:R-:W-:Y:S02]  /*46510*/  UIADD3 UR4, UR4, -0x1, URZ ;  /* 0xffffffff04047890 */ /* 0x000fe4000fffe03f */
[----:B------:R-:W-:Y:S01]  /*46520*/  ULOP3.LUT UR19, URZ, UR9, URZ, 0x33, !UPT ;  /* 0x000000093f137292 */ /* 0x000fe2000f8e333f */
[----:B0-----:R-:W-:Y:S01]  /*46530*/  VIADD R0, R0, 0x1f ;  /* 0x0000001f00007836 */ /* 0x001fe20000000000 */
[----:B------:R-:W-:Y:S01]  /*46540*/  UIADD3 UR16, UR23, UR16, URZ ;  /* 0x0000001017107290 */ /* 0x000fe2000fffe03f */
[----:B------:R-:W-:-:S03]  /*46550*/  ULDC.64 UR24, c[0x0][0x198] ;  /* 0x0000660000187ab9 */ /* 0x000fc60000000a00 */
[----:B------:R-:W-:-:S04]  /*46560*/  SHF.R.S32.HI R3, RZ, 0x1f, R0 ;  /* 0x0000001fff037819 */ /* 0x000fc80000011400 */
[----:B------:R-:W-:Y:S01]  /*46570*/  LEA.HI R3, R3, R0, RZ, 0x5 ;  /* 0x0000000003037211 */ /* 0x000fe200078f28ff */
[C---:B-1----:R-:W-:Y:S02]  /*46580*/  IMAD.SHL.U32 R16, R10.reuse, 0x100, RZ ;  /* 0x000001000a107824 */ /* 0x042fe400078e00ff */
[----:B------:R-:W-:Y:S01]  /*46590*/  IMAD.SHL.U32 R10, R10, 0x2000, RZ ;  /* 0x000020000a0a7824 */ /* 0x000fe200078e00ff */
[----:B------:R-:W-:Y:S01]  /*465a0*/  SHF.R.S32.HI R6, RZ, 0x5, R3 ;  /* 0x00000005ff067819 */ /* 0x000fe20000011403 */
[----:B------:R-:W-:Y:S01]  /*465b0*/  IMAD.MOV.U32 R0, RZ, RZ, 0x1 ;  /* 0x00000001ff007424 */ /* 0x000fe200078e00ff */
[----:B------:R-:W-:Y:S02]  /*465c0*/  LOP3.LUT R16, R16, 0x100, RZ, 0xc0, !PT ;  /* 0x0000010010107812 */ /* 0x000fe400078ec0ff */
[----:B------:R-:W-:Y:S01]  /*465d0*/  LOP3.LUT R10, R10, 0x2000, RZ, 0xc0, !PT ;  /* 0x000020000a0a7812 */ /* 0x000fe200078ec0ff */
[----:B------:R-:W-:-:S07]  /*465e0*/  VIADD R17, R6, 0x1 ;  /* 0x0000000106117836 */ /* 0x000fce0000000000 */
.L_x_1083:
[----:B------:R-:W-:-:S03]  /*465f0*/  UMOV UR6, 0xffffffff ;  /* 0xffffffff00067882 */ /* 0x000fc60000000000 */
[----:B------:R-:W-:Y:S05]  /*46600*/  BRA.DIV UR6, `(.L_x_1073) ;  /* 0x0000001206a47947 */ /* 0x000fea000b800000 */
[----:B------:R-:W-:-:S13]  /*46610*/  ELECT P0, URZ, PT ;  /* 0x00000000003f782f */ /* 0x000fda0003800000 */
.L_x_1100:
[----:B------:R-:W0:Y:S01]  /*46620*/  LDC R2, c[0x0][0x28c] ;  /* 0x0000a300ff027b82 */ /* 0x000e220000000800 */
[----:B------:R-:W-:Y:S01]  /*46630*/  BSSY B1, `(.L_x_1074) ;  /* 0x000003a000017945 */ /* 0x000fe20003800000 */
[----:B0-----:R-:W-:-:S13]  /*46640*/  ISETP.LT.OR P0, PT, R2, 0x1, !P0 ;  /* 0x000000010200780c */ /* 0x001fda0004701670 */
[----:B------:R-:W-:Y:S05]  /*46650*/  @P0 BRA `(.L_x_1075) ;  /* 0x0000000000dc0947 */ /* 0x000fea0003800000 */
[----:B------:R-:W-:Y:S02]  /*46660*/  IMAD R5, R5, 0x200, R16 ;  /* 0x0000020005057824 */ /* 0x000fe400078e0210 */
[----:B------:R-:W-:Y:S02]  /*46670*/  IMAD R4, R4, 0xc0, RZ ;  /* 0x000000c004047824 */ /* 0x000fe400078e02ff */
[----:B------:R-:W-:Y:S02]  /*46680*/  IMAD.MOV.U32 R14, RZ, RZ, RZ ;  /* 0x000000ffff0e7224 */ /* 0x000fe400078e00ff */
[----:B------:R-:W-:Y:S02]  /*46690*/  IMAD.MOV.U32 R2, RZ, RZ, R17 ;  /* 0x000000ffff027224 */ /* 0x000fe400078e0011 */
[----:B------:R-:W-:Y:S02]  /*466a0*/  IMAD.MOV.U32 R3, RZ, RZ, R0 ;  /* 0x000000ffff037224 */ /* 0x000fe400078e0000 */
[----:B------:R-:W-:-:S07]  /*466b0*/  IMAD.MOV.U32 R13, RZ, RZ, R7 ;  /* 0x000000ffff0d7224 */ /* 0x000fce00078e0007 */
.L_x_1078:
[----:B------:R-:W0:Y:S01]  /*466c0*/  S2R R15, SR_CgaCtaId ;  /* 0x00000000000f7919 */ /* 0x000e220000008800 */
[----:B------:R-:W-:Y:S02]  /*466d0*/  MOV R8, 0x400 ;  /* 0x0000040000087802 */ /* 0x000fe40000000f00 */
[----:B------:R-:W-:Y:S02]  /*466e0*/  SHF.L.U32 R12, R3, 0x1f, RZ ;  /* 0x0000001f030c7819 */ /* 0x000fe400000006ff */
[----:B0-----:R-:W-:-:S05]  /*466f0*/  LEA R8, R15, R8, 0x18 ;  /* 0x000000080f087211 */ /* 0x001fca00078ec0ff */
[----:B------:R-:W-:-:S04]  /*46700*/  IMAD R15, R13, 0x8, R8 ;  /* 0x000000080d0f7824 */ /* 0x000fc800078e0208 */
[----:B------:R-:W0:Y:S02]  /*46710*/  SYNCS.PHASECHK.TRANS64.TRYWAIT P0, [R15+URZ+0x50], R12 ;  /* 0x0000500c0f0075a7 */ /* 0x000e24000800017f */
[----:B0-----:R-:W-:Y:S05]  /*46720*/  @!P0 BRA `(.L_x_1076) ;  /* 0x00000010007c8947 */ /* 0x001fea0003800000 */
.L_x_1101:
[----:B------:R-:W1:Y:S01]  /*46730*/  S2R R18, SR_TID.X ;  /* 0x0000000000127919 */ /* 0x000e620000002100 */
[----:B------:R-:W-:-:S04]  /*46740*/  UPRMT UR6, UR21, 0x9910, URZ ;  /* 0x0000991015067896 */ /* 0x000fc8000800003f */
[----:B------:R-:W-:Y:S01]  /*46750*/  UISETP.NE.AND UP0, UPT, UR6, 0x2, UPT ;  /* 0x000000020600788c */ /* 0x000fe2000bf05270 */
[----:B-1----:R-:W-:-:S13]  /*46760*/  LOP3.LUT P0, RZ, R18, 0x7f, RZ, 0xc0, !PT ;  /* 0x0000007f12ff7812 */ /* 0x002fda000780c0ff */
[----:B0-----:R-:W0:Y:S02]  /*46770*/  @!P0 LDC R12, c[0x0][0x500] ;  /* 0x00014000ff0c8b82 */ /* 0x001e240000000800 */
[----:B0-----:R0:W-:Y:S01]  /*46780*/  @!P0 SYNCS.ARRIVE.TRANS64 RZ, [R15+URZ], R12 ;  /* 0x0000000c0fff89a7 */ /* 0x0011e2000800003f */
[----:B------:R-:W-:-:S13]  /*46790*/  PLOP3.LUT P0, PT, PT, PT, UP0, 0x80, 0x0 ;  /* 0x000000000000781c */ /* 0x000fda0003f0f008 */
[----:B0-----:R-:W-:Y:S05]  /*467a0*/  @P0 BRA `(.L_x_1077) ;  /* 0x0000000000040947 */ /* 0x001fea0003800000 */
[----:B------:R-:W-:Y:S01]  /*467b0*/  BPT.TRAP 0x1 ;  /* 0x000000040000795c */ /* 0x000fe20000300000 */
.L_x_1077:
[C---:B------:R-:W-:Y:S01]  /*467c0*/  IMAD R12, R13.reuse, 0x1800, R8 ;  /* 0x000018000d0c7824 */ /* 0x040fe200078e0208 */
[----:B------:R-:W-:Y:S01]  /*467d0*/  R2UR UR18, R8 ;  /* 0x00000000081272ca */ /* 0x000fe200000e0000 */
[----:B------:R-:W-:Y:S01]  /*467e0*/  IMAD R8, R13, 0x4000, R10 ;  /* 0x000040000d087824 */ /* 0x000fe200078e020a */
[----:B------:R-:W-:Y:S01]  /*467f0*/  R2UR UR9, R15 ;  /* 0x000000000f0972ca */ /* 0x000fe200000e0000 */
[----:B------:R-:W-:Y:S01]  /*46800*/  VIADD R2, R2, 0xffffffff ;  /* 0xffffffff02027836 */ /* 0x000fe20000000000 */
[----:B------:R-:W-:Y:S01]  /*46810*/  R2UR UR7, R12 ;  /* 0x000000000c0772ca */ /* 0x000fe200000e0000 */
[----:B------:R-:W-:Y:S01]  /*46820*/  UIADD3 UR6, UP0, UR24, 0xf0, URZ ;  /* 0x000000f018067890 */ /* 0x000fe2000ff1e03f */
[----:B------:R-:W-:Y:S01]  /*46830*/  R2UR UR8, R8 ;  /* 0x00000000080872ca */ /* 0x000fe200000e0000 */
[----:B------:R-:W-:Y:S01]  /*46840*/  UIADD3 UR26, UP1, UR24, 0x1f0, URZ ;  /* 0x000001f0181a7890 */ /* 0x000fe2000ff3e03f */
[----:B------:R-:W-:Y:S01]  /*46850*/  R2UR UR11, R4 ;  /* 0x00000000040b72ca */ /* 0x000fe200000e0000 */
[----:B------:R-:W-:Y:S01]  /*46860*/  VIADD R13, R13, 0x1 ;  /* 0x000000010d0d7836 */ /* 0x000fe20000000000 */
[----:B------:R-:W-:Y:S01]  /*46870*/  R2UR UR10, R14 ;  /* 0x000000000e0a72ca */ /* 0x000fe200000e0000 */
[----:B------:R-:W-:Y:S01]  /*46880*/  UIADD3.X UR27, URZ, UR25, URZ, UP1, !UPT ;  /* 0x000000193f1b7290 */ /* 0x000fe20008ffe43f */
[----:B------:R-:W-:Y:S01]  /*46890*/  R2UR UR12, R11 ;  /* 0x000000000b0c72ca */ /* 0x000fe200000e0000 */
[----:B------:R-:W-:Y:S01]  /*468a0*/  UMOV UR14, 0x0 ;  /* 0x00000000000e7882 */ /* 0x000fe20000000000 */
[----:B------:R-:W-:Y:S01]  /*468b0*/  R2UR UR20, R5 ;  /* 0x00000000051472ca */ /* 0x000fe200000e0000 */
[----:B------:R-:W-:Y:S01]  /*468c0*/  UMOV UR15, 0x10000000 ;  /* 0x10000000000f7882 */ /* 0x000fe20000000000 */
[----:B------:R-:W-:Y:S01]  /*468d0*/  ISETP.GT.AND P1, PT, R2, 0x1, PT ;  /* 0x000000010200780c */ /* 0x000fe20003f24270 */
[----:B------:R-:W-:Y:S01]  /*468e0*/  UIADD3 UR17, UR7, 0x180, URZ ;  /* 0x0000018007117890 */ /* 0x000fe2000fffe03f */
[C---:B------:R-:W-:Y:S01]  /*468f0*/  ISETP.NE.AND P0, PT, R13.reuse, 0xa, PT ;  /* 0x0000000a0d00780c */ /* 0x040fe20003f05270 */
[----:B------:R-:W-:Y:S01]  /*46900*/  UIADD3.X UR7, URZ, UR25, URZ, UP0, !UPT ;  /* 0x000000193f077290 */ /* 0x000fe200087fe43f */
[----:B------:R-:W-:Y:S01]  /*46910*/  VIADD R14, R14, 0x20 ;  /* 0x000000200e0e7836 */ /* 0x000fe20000000000 */
[----:B------:R-:W-:Y:S01]  /*46920*/  UIADD3 UR18, UR18, 0xf180, UR8 ;  /* 0x0000f18012127890 */ /* 0x000fe2000fffe008 */
[----:B------:R-:W-:Y:S01]  /*46930*/  SEL R8, RZ, 0x1, P0 ;  /* 0x00000001ff087807 */ /* 0x000fe20000000000 */
[----:B------:R-:W-:Y:S01]  /*46940*/  UMOV UR28, 0x30000 ;  /* 0x00030000001c7882 */ /* 0x000fe20000000000 */
[----:B------:R-:W-:Y:S01]  /*46950*/  UMOV UR8, UR17 ;  /* 0x0000001100087c82 */ /* 0x000fe20008000000 */
[----:B------:R-:W-:-:S02]  /*46960*/  SEL R13, R13, RZ, P0 ;  /* 0x000000ff0d0d7207 */ /* 0x000fc40000000000 */
[----:B------:R-:W-:Y:S01]  /*46970*/  LOP3.LUT R3, R3, R8, RZ, 0x3c, !PT ;  /* 0x0000000803037212 */ /* 0x000fe200078e3cff */
[----:B------:R0:W-:Y:S02]  /*46980*/  UTMALDG.3D [UR8], [UR6], desc[UR14] ;  /* 0x00000e08060075b4 */ /* 0x0001e40008011000 */
[----:B0-----:R-:W-:Y:S01]  /*46990*/  UMOV UR11, UR20 ;  /* 0x00000014000b7c82 */ /* 0x001fe20008000000 */
[----:B------:R-:W-:Y:S02]  /*469a0*/  UMOV UR8, UR18 ;  /* 0x0000001200087c82 */ /* 0x000fe40008000000 */
[----:B------:R0:W-:Y:S02]  /*469b0*/  UTMALDG.3D.MULTICAST [UR8], [UR26], UR28, desc[UR14] ;  /* 0x00000e081a0073b4 */ /* 0x0001e4000801181c */
[----:B0-----:R-:W-:Y:S05]  /*469c0*/  @P1 BRA `(.L_x_1078) ;  /* 0xfffffffc003c1947 */ /* 0x001fea000383ffff */
.L_x_1075:
[----:B------:R-:W-:Y:S05]  /*469d0*/  BSYNC B1 ;  /* 0x0000000000017941 */ /* 0x000fea0003800000 */
.L_x_1074:
[----:B------:R-:W2:Y:S01]  /*469e0*/  LDL.LU R15, [R1+0xc60] ;  /* 0x000c6000010f7983 */ /* 0x000ea20000300800 */
[----:B------:R-:W-:Y:S01]  /*469f0*/  LOP3.LUT P0, RZ, R9, 0xff, RZ, 0xc0, !PT ;  /* 0x000000ff09ff7812 */ /* 0x000fe2000780c0ff */
[C---:B------:R-:W-:Y:S01]  /*46a00*/  IMAD.IADD R4, R6.reuse, 0x1, R7 ;  /* 0x0000000106047824 */ /* 0x040fe200078e0207 */
[----:B------:R-:W-:Y:S01]  /*46a10*/  ULDC.64 UR6, c[0x0][0x650] ;  /* 0x0001940000067ab9 */ /* 0x000fe20000000a00 */
[----:B------:R-:W3:Y:S01]  /*46a20*/  LDL.LU R12, [R1+0xc64] ;  /* 0x000c6400010c7983 */ /* 0x000ee20000300800 */
[----:B------:R-:W-:Y:S01]  /*46a30*/  ISETP.GE.U32.AND P1, PT, R6, 0xa, PT ;  /* 0x0000000a0600780c */ /* 0x000fe20003f26070 */
[----:B------:R-:W-:Y:S01]  /*46a40*/  BSSY B1, `(.L_x_1079) ;  /* 0x000006d000017945 */ /* 0x000fe20003800000 */
[----:B------:R-:W-:Y:S01]  /*46a50*/  IMAD.MOV.U32 R11, RZ, RZ, -0x1 ;  /* 0xffffffffff0b7424 */ /* 0x000fe200078e00ff */
[----:B------:R-:W-:-:S06]  /*46a60*/  PRMT R9, RZ, 0x7610, R9 ;  /* 0x00007610ff097816 */ /* 0x000fcc0000000009 */
[----:B------:R-:W0:Y:S01]  /*46a70*/  @P0 S2R R3, SR_CgaCtaId ;  /* 0x0000000000030919 */ /* 0x000e220000008800 */
[----:B------:R-:W-:-:S04]  /*46a80*/  @P0 MOV R2, 0x400 ;  /* 0x0000040000020802 */ /* 0x000fc80000000f00 */
[----:B0-----:R-:W-:-:S04]  /*46a90*/  @P0 LEA R2, R3, R2, 0x18 ;  /* 0x0000000203020211 */ /* 0x001fc800078ec0ff */
[----:B------:R0:W-:Y:S01]  /*46aa0*/  @P0 SYNCS.ARRIVE.TRANS64.A1T0 RZ, [R2+URZ+0xb8], RZ ;  /* 0x0000b8ff02ff09a7 */ /* 0x0001e2000810003f */
[----:B------:R-:W-:-:S04]  /*46ab0*/  ISETP.GT.U32.AND P0, PT, R4, 0x9, PT ;  /* 0x000000090400780c */ /* 0x000fc80003f04070 */
[----:B------:R-:W-:Y:S01]  /*46ac0*/  ISETP.LT.U32.AND P0, PT, R6, 0xa, P0 ;  /* 0x0000000a0600780c */ /* 0x000fe20000701070 */
[----:B0-----:R-:W-:-:S05]  /*46ad0*/  IMAD.WIDE.U32 R2, R4, -0x33333333, RZ ;  /* 0xcccccccd04027825 */ /* 0x001fca00078e00ff */
[----:B------:R-:W-:Y:S02]  /*46ae0*/  SHF.R.U32.HI R5, RZ, 0x3, R3 ;  /* 0x00000003ff057819 */ /* 0x000fe40000011603 */
[----:B------:R-:W-:Y:S02]  /*46af0*/  SEL R3, RZ, 0x1, !P0 ;  /* 0x00000001ff037807 */ /* 0x000fe40004000000 */
[----:B------:R-:W-:Y:S01]  /*46b00*/  PRMT R2, RZ, 0x7610, R2 ;  /* 0x00007610ff027816 */ /* 0x000fe20000000002 */
[----:B------:R-:W-:Y:S01]  /*46b10*/  IMAD R7, R5, -0xa, R4 ;  /* 0xfffffff605077824 */ /* 0x000fe200078e0204 */
[----:B------:R-:W-:Y:S01]  /*46b20*/  LOP3.LUT R0, R0, R3, RZ, 0x3c, !PT ;  /* 0x0000000300007212 */ /* 0x000fe200078e3cff */
[----:B------:R-:W-:-:S03]  /*46b30*/  IMAD.MOV.U32 R4, RZ, RZ, -0x1 ;  /* 0xffffffffff047424 */ /* 0x000fc600078e00ff */
[----:B------:R-:W-:Y:S01]  /*46b40*/  @P1 LOP3.LUT R0, R0, 0x1, R5, 0x78, !PT ;  /* 0x0000000100001812 */ /* 0x000fe200078e7805 */
[----:B------:R-:W-:Y:S01]  /*46b50*/  IMAD.MOV.U32 R5, RZ, RZ, -0x1 ;  /* 0xffffffffff057424 */ /* 0x000fe200078e00ff */
[----:B---3--:R-:W-:-:S04]  /*46b60*/  IADD3 R12, P0, R12, UR22, RZ ;  /* 0x000000160c0c7c10 */ /* 0x008fc8000ff1e0ff */
[----:B--2---:R-:W-:Y:S01]  /*46b70*/  IADD3.X R15, R15, UR16, RZ, P0, !PT ;  /* 0x000000100f0f7c10 */ /* 0x004fe200087fe4ff */
[----:B------:R0:W-:Y:S01]  /*46b80*/  STL [R1+0xc64], R12 ;  /* 0x000c640c01007387 */ /* 0x0001e20000100800 */
[----:B------:R-:W-:-:S03]  /*46b90*/  ISETP.GE.U32.AND P0, PT, R12, UR6, PT ;  /* 0x000000060c007c0c */ /* 0x000fc6000bf06070 */
[----:B------:R0:W-:Y:S01]  /*46ba0*/  STL [R1+0xc60], R15 ;  /* 0x000c600f01007387 */ /* 0x0001e20000100800 */
[----:B------:R-:W-:-:S13]  /*46bb0*/  ISETP.GE.U32.AND.EX P0, PT, R15, UR7, PT, P0 ;  /* 0x000000070f007c0c */ /* 0x000fda000bf06100 */
[----:B0-----:R-:W-:Y:S05]  /*46bc0*/  @P0 BRA `(.L_x_1080) ;  /* 0x0000000400500947 */ /* 0x001fea0003800000 */
[----:B------:R-:W0:Y:S01]  /*46bd0*/  S2R R8, SR_CTAID.X ;  /* 0x0000000000087919 */ /* 0x000e220000002500 */
[----:B------:R-:W-:Y:S01]  /*46be0*/  ULDC UR6, c[0x0][0x150] ;  /* 0x0000540000067ab9 */ /* 0x000fe20000000800 */
[----:B------:R-:W1:Y:S01]  /*46bf0*/  LDC R5, c[0x0][0x144] ;  /* 0x00005100ff057b82 */ /* 0x000e620000000800 */
[----:B------:R-:W-:Y:S01]  /*46c00*/  ULDC UR9, c[0x0][0x630] ;  /* 0x00018c0000097ab9 */ /* 0x000fe20000000800 */
[----:B------:R-:W2:Y:S06]  /*46c10*/  S2R R2, SR_CTAID.Y ;  /* 0x0000000000027919 */ /* 0x000eac0000002600 */
[----:B------:R-:W3:Y:S01]  /*46c20*/  LDC R13, c[0x0][0x148] ;  /* 0x00005200ff0d7b82 */ /* 0x000ee20000000800 */
[----:B0-----:R-:W-:-:S02]  /*46c30*/  I2FP.F32.U32 R3, R8 ;  /* 0x0000000800037245 */ /* 0x001fc40000201000 */
[----:B--2---:R-:W-:-:S03]  /*46c40*/  I2FP.F32.U32 R4, R2 ;  /* 0x0000000200047245 */ /* 0x004fc60000201000 */
[----:B------:R-:W-:Y:S01]  /*46c50*/  FMUL R3, R3, UR6 ;  /* 0x0000000603037c20 */ /* 0x000fe20008400000 */
[----:B------:R-:W-:Y:S02]  /*46c60*/  ULDC UR6, c[0x0][0x154] ;  /* 0x0000550000067ab9 */ /* 0x000fe40000000800 */
[----:B------:R-:W-:Y:S01]  /*46c70*/  FMUL R11, R4, UR6 ;  /* 0x00000006040b7c20 */ /* 0x000fe20008400000 */
[----:B------:R-:W-:Y:S02]  /*46c80*/  ULDC.64 UR6, c[0x0][0x628] ;  /* 0x00018a0000067ab9 */ /* 0x000fe40000000a00 */
[----:B------:R-:W0:Y:S01]  /*46c90*/  F2I.U32.TRUNC.NTZ R3, R3 ;  /* 0x0000000300037305 */ /* 0x000e22000020f000 */
[----:B------:R-:W-:-:S04]  /*46ca0*/  ISETP.NE.U32.AND P0, PT, RZ, UR6, PT ;  /* 0x00000006ff007c0c */ /* 0x000fc8000bf05070 */
[----:B------:R-:W-:-:S03]  /*46cb0*/  ISETP.NE.AND.EX P0, PT, RZ, UR7, PT, P0 ;  /* 0x00000007ff007c0c */ /* 0x000fc6000bf05300 */
[----:B------:R-:W2:Y:S01]  /*46cc0*/  F2I.U32.TRUNC.NTZ R11, R11 ;  /* 0x0000000b000b7305 */ /* 0x000ea2000020f000 */
[----:B0-----:R-:W-:Y:S02]  /*46cd0*/  IMAD.MOV R4, RZ, RZ, -R3 ;  /* 0x000000ffff047224 */ /* 0x001fe400078e0a03 */
[----:B------:R-:W-:Y:S02]  /*46ce0*/  IMAD.MOV.U32 R3, RZ, RZ, R15 ;  /* 0x000000ffff037224 */ /* 0x000fe400078e000f */
[----:B-1----:R-:W-:Y:S02]  /*46cf0*/  IMAD R8, R5, R4, R8 ;  /* 0x0000000405087224 */ /* 0x002fe400078e0208 */
[----:B--2---:R-:W-:-:S04]  /*46d00*/  IMAD.MOV R4, RZ, RZ, -R11 ;  /* 0x000000ffff047224 */ /* 0x004fc800078e0a0b */
[----:B---3--:R-:W-:Y:S02]  /*46d10*/  @P4 IMAD R8, R13, R4, R2 ;  /* 0x000000040d084224 */ /* 0x008fe400078e0202 */
[----:B------:R-:W-:Y:S01]  /*46d20*/  IMAD.MOV.U32 R2, RZ, RZ, R12 ;  /* 0x000000ffff027224 */ /* 0x000fe200078e000c */
[----:B------:R-:W-:Y:S06]  /*46d30*/  @!P0 BRA `(.L_x_1081) ;  /* 0x0000000000288947 */ /* 0x000fec0003800000 */
[----:B------:R-:W-:Y:S02]  /*46d40*/  ULDC UR8, c[0x0][0x634] ;  /* 0x00018d0000087ab9 */ /* 0x000fe40000000800 */
[----:B------:R-:W-:-:S05]  /*46d50*/  IADD3 R3, P0, R12, UR8, RZ ;  /* 0x000000080c037c10 */ /* 0x000fca000ff1e0ff */
[----:B------:R-:W-:-:S04]  /*46d60*/  IMAD.X R11, RZ, RZ, R15, P0 ;  /* 0x000000ffff0b7224 */ /* 0x000fc800000e060f */
[----:B------:R-:W-:-:S04]  /*46d70*/  IMAD.WIDE.U32 R4, R11, UR6, RZ ;  /* 0x000000060b047c25 */ /* 0x000fc8000f8e00ff */
[----:B------:R-:W-:-:S04]  /*46d80*/  IMAD.WIDE.U32 R4, P0, R3, UR7, R4 ;  /* 0x0000000703047c25 */ /* 0x000fc8000f800004 */
[----:B------:R-:W-:-:S04]  /*46d90*/  IMAD.WIDE.U32 R2, R3, UR6, RZ ;  /* 0x0000000603027c25 */ /* 0x000fc8000f8e00ff */
[----:B------:R-:W-:Y:S01]  /*46da0*/  IMAD.MOV.U32 R2, RZ, RZ, R5 ;  /* 0x000000ffff027224 */ /* 0x000fe200078e0005 */
[----:B------:R-:W-:Y:S01]  /*46db0*/  IADD3 RZ, P1, R3, R4, RZ ;  /* 0x0000000403ff7210 */ /* 0x000fe20007f3e0ff */
[----:B------:R-:W-:-:S04]  /*46dc0*/  IMAD.X R3, RZ, RZ, RZ, P0 ;  /* 0x000000ffff037224 */ /* 0x000fc800000e06ff */
[----:B------:R-:W-:-:S08]  /*46dd0*/  IMAD.WIDE.U32.X R2, R11, UR7, R2, P1 ;  /* 0x000000070b027c25 */ /* 0x000fd000088e0402 */
.L_x_1081:
[--C-:B------:R-:W-:Y:S01]  /*46de0*/  SHF.R.U64 R11, R2, UR9, R3.reuse ;  /* 0x00000009020b7c19 */ /* 0x100fe20008001203 */
[----:B------:R-:W-:Y:S01]  /*46df0*/  ULDC.64 UR6, c[0x0][0x620] ;  /* 0x0001880000067ab9 */ /* 0x000fe20000000a00 */
[----:B------:R-:W-:Y:S01]  /*46e00*/  SHF.R.U32.HI R2, RZ, UR9, R3 ;  /* 0x00000009ff027c19 */ /* 0x000fe20008011603 */
[----:B------:R-:W-:Y:S01]  /*46e10*/  IMAD.MOV.U32 R3, RZ, RZ, R15 ;  /* 0x000000ffff037224 */ /* 0x000fe200078e000f */
[----:B------:R-:W-:Y:S01]  /*46e20*/  IADD3 R13, P0, RZ, -R11, RZ ;  /* 0x8000000bff0d7210 */ /* 0x000fe20007f1e0ff */
[----:B------:R-:W-:-:S04]  /*46e30*/  ULDC.64 UR8, c[0x0][0x640] ;  /* 0x0001900000087ab9 */ /* 0x000fc80000000a00 */
[----:B------:R-:W-:Y:S01]  /*46e40*/  IMAD.X R2, RZ, RZ, ~R2, P0 ;  /* 0x000000ffff027224 */ /* 0x000fe200000e0e02 */
[----:B------:R-:W-:-:S03]  /*46e50*/  ISETP.NE.U32.AND P0, PT, RZ, UR8, PT ;  /* 0x00000008ff007c0c */ /* 0x000fc6000bf05070 */
[----:B------:R-:W-:Y:S01]  /*46e60*/  IMAD R2, R2, UR6, RZ ;  /* 0x0000000602027c24 */ /* 0x000fe2000f8e02ff */
[----:B------:R-:W-:-:S03]  /*46e70*/  ISETP.NE.AND.EX P0, PT, RZ, UR9, PT, P0 ;  /* 0x00000009ff007c0c */ /* 0x000fc6000bf05300 */
[----:B------:R-:W-:Y:S02]  /*46e80*/  IMAD R5, R13, UR7, R2 ;  /* 0x000000070d057c24 */ /* 0x000fe4000f8e0202 */
[----:B------:R-:W-:-:S04]  /*46e90*/  IMAD.MOV.U32 R2, RZ, RZ, R12 ;  /* 0x000000ffff027224 */ /* 0x000fc800078e000c */
[----:B------:R-:W-:Y:S01]  /*46ea0*/  IMAD.WIDE.U32 R2, R13, UR6, R2 ;  /* 0x000000060d027c25 */ /* 0x000fe2000f8e0002 */
[----:B------:R-:W-:-:S03]  /*46eb0*/  ULDC UR6, c[0x0][0x618] ;  /* 0x0001860000067ab9 */ /* 0x000fc60000000800 */
[----:B------:R-:W-:-:S05]  /*46ec0*/  IMAD.IADD R3, R3, 0x1, R5 ;  /* 0x0000000103037824 */ /* 0x000fca00078e0205 */
[--C-:B------:R-:W-:Y:S02]  /*46ed0*/  SHF.R.U64 R12, R2, UR6, R3.reuse ;  /* 0x00000006020c7c19 */ /* 0x100fe40008001203 */
[----:B------:R-:W-:Y:S01]  /*46ee0*/  SHF.R.U32.HI R3, RZ, UR6, R3 ;  /* 0x00000006ff037c19 */ /* 0x000fe20008011603 */
[----:B------:R-:W-:-:S03]  /*46ef0*/  ULDC UR6, c[0x0][0x608] ;  /* 0x0001820000067ab9 */ /* 0x000fc60000000800 */
[--C-:B------:R-:W-:Y:S02]  /*46f00*/  SHF.R.U64 R13, R12, UR6, R3.reuse ;  /* 0x000000060c0d7c19 */ /* 0x100fe40008001203 */
[----:B------:R-:W-:Y:S01]  /*46f10*/  SHF.R.U32.HI R2, RZ, UR6, R3 ;  /* 0x00000006ff027c19 */ /* 0x000fe20008011603 */
[----:B------:R-:W-:-:S03]  /*46f20*/  ULDC UR6, c[0x0][0x658] ;  /* 0x0001960000067ab9 */ /* 0x000fc60000000800 */
[--C-:B------:R-:W-:Y:S02]  /*46f30*/  SHF.R.U64 R14, R13, UR6, R2.reuse ;  /* 0x000000060d0e7c19 */ /* 0x100fe40008001202 */
[----:B------:R-:W-:-:S03]  /*46f40*/  SHF.R.U32.HI R15, RZ, UR6, R2 ;  /* 0x00000006ff0f7c19 */ /* 0x000fc60008011602 */
[----:B------:R-:W-:Y:S02]  /*46f50*/  IMAD.MOV.U32 R2, RZ, RZ, R14 ;  /* 0x000000ffff027224 */ /* 0x000fe400078e000e */
        /* <DEDUP_REMOVED lines=12> */
.L_x_1082:
[----:B------:R-:W-:Y:S01]  /*47020*/  ULDC UR6, c[0x0][0x648] ;  /* 0x0001920000067ab9 */ /* 0x000fe20000000800 */
[----:B------:R-:W-:Y:S02]  /*47030*/  LOP3.LUT R13, R13, UR19, RZ, 0xc0, !PT ;  /* 0x000000130d0d7c12 */ /* 0x000fe4000f8ec0ff */
[----:B------:R-:W-:Y:S01]  /*47040*/  SHF.R.U64 R2, R2, UR6, R3 ;  /* 0x0000000602027c19 */ /* 0x000fe20008001203 */
[----:B------:R-:W-:-:S04]  /*47050*/  ULDC UR6, c[0x0][0x638] ;  /* 0x00018e0000067ab9 */ /* 0x000fc80000000800 */
[----:B------:R-:W-:Y:S02]  /*47060*/  IMAD.MOV R3, RZ, RZ, -R2 ;  /* 0x000000ffff037224 */ /* 0x000fe400078e0a02 */
[----:B------:R-:W-:Y:S02]  /*47070*/  IMAD R13, R2, UR5, R13 ;  /* 0x00000005020d7c24 */ /* 0x000fe4000f8e020d */
[----:B------:R-:W-:Y:S01]  /*47080*/  IMAD R14, R3, UR6, R14 ;  /* 0x00000006030e7c24 */ /* 0x000fe2000f8e020e */
[----:B------:R-:W-:Y:S01]  /*47090*/  ULDC UR6, c[0x0][0x610] ;  /* 0x0001840000067ab9 */ /* 0x000fe20000000800 */
[----:B------:R-:W-:Y:S01]  /*470a0*/  LOP3.LUT R3, R12, UR4, RZ, 0xc0, !PT ;  /* 0x000000040c037c12 */ /* 0x000fe2000f8ec0ff */
[----:B------:R-:W-:Y:S01]  /*470b0*/  IMAD R8, R13, UR6, R8 ;  /* 0x000000060d087c24 */ /* 0x000fe2000f8e0208 */
[----:B------:R-:W-:Y:S01]  /*470c0*/  ULDC UR6, c[0x0][0x600] ;  /* 0x0001800000067ab9 */ /* 0x000fe20000000800 */
[----:B------:R-:W-:Y:S02]  /*470d0*/  IMAD.MOV.U32 R2, RZ, RZ, 0x1 ;  /* 0x00000001ff027424 */ /* 0x000fe400078e00ff */
[----:B------:R-:W-:-:S05]  /*470e0*/  IMAD R3, R14, UR6, R3 ;  /* 0x000000060e037c24 */ /* 0x000fca000f8e0203 */
[----:B------:R-:W-:Y:S02]  /*470f0*/  SEL R5, R3, R8, !P4 ;  /* 0x0000000803057207 */ /* 0x000fe40006000000 */
[----:B------:R-:W-:-:S07]  /*47100*/  SEL R4, R8, R3, !P4 ;  /* 0x0000000308047207 */ /* 0x000fce0006000000 */
.L_x_1080:
[----:B------:R-:W-:Y:S05]  /*47110*/  BSYNC B1 ;  /* 0x0000000000017941 */ /* 0x000fea0003800000 */
.L_x_1079:
[----:B------:R-:W-:-:S13]  /*47120*/  LOP3.LUT P0, RZ, R2, 0xff, RZ, 0xc0, !PT ;  /* 0x000000ff02ff7812 */ /* 0x000fda000780c0ff */
[----:B------:R-:W-:Y:S05]  /*47130*/  @P0 BRA `(.L_x_1083) ;  /* 0xfffffff4002c0947 */ /* 0x000fea000383ffff */
[----:B------:R-:W-:Y:S05]  /*47140*/  BSYNC B0 ;  /* 0x0000000000007941 */ /* 0x000fea0003800000 */
.L_x_1072:
[----:B------:R-:W-:-:S03]  /*47150*/  UMOV UR6, 0xffffffff ;  /* 0xffffffff00067882 */ /* 0x000fc60000000000 */
[----:B------:R-:W-:Y:S05]  /*47160*/  BRA.DIV UR6, `(.L_x_1084) ;  /* 0x0000000a06007947 */ /* 0x000fea000b800000 */
[----:B------:R-:W-:-:S13]  /*47170*/  ELECT P0, URZ, PT ;  /* 0x00000000003f782f */ /* 0x000fda0003800000 */
.L_x_1104:
[----:B------:R-:W-:Y:S04]  /*47180*/  BSSY B0, `(.L_x_1085) ;  /* 0x0000062000007945 */ /* 0x000fe80003800000 */
[----:B------:R-:W-:Y:S05]  /*47190*/  @!P0 BRA `(.L_x_1086) ;  /* 0x0000000400808947 */ /* 0x000fea0003800000 */
[----:B------:R-:W-:-:S04]  /*471a0*/  ULOP3.LUT UR6, UR13, 0x2, URZ, 0xfc, !UPT ;  /* 0x000000020d067892 */ /* 0x000fc8000f8efc3f */
[----:B------:R-:W-:-:S06]  /*471b0*/  UISETP.NE.AND UP0, UPT, UR6, 0x3, UPT ;  /* 0x000000030600788c */ /* 0x000fcc000bf05270 */
[----:B------:R-:W-:-:S13]  /*471c0*/  PLOP3.LUT P0, PT, PT, PT, UP0, 0x80, 0x0 ;  /* 0x000000000000781c */ /* 0x000fda0003f0f008 */
[----:B------:R-:W-:Y:S05]  /*471d0*/  @!P0 BRA `(.L_x_1087) ;  /* 0x0000000000048947 */ /* 0x000fea0003800000 */
[----:B------:R-:W-:Y:S01]  /*471e0*/  BPT.TRAP 0x1 ;  /* 0x000000040000795c */ /* 0x000fe20000300000 */
.L_x_1087:
[----:B------:R-:W0:Y:S01]  /*471f0*/  S2R R3, SR_CgaCtaId ;  /* 0x0000000000037919 */ /* 0x000e220000008800 */
[----:B------:R-:W-:-:S04]  /*47200*/  MOV R2, 0x400 ;  /* 0x0000040000027802 */ /* 0x000fc80000000f00 */
[----:B0-----:R-:W-:Y:S02]  /*47210*/  LEA R2, R3, R2, 0x18 ;  /* 0x0000000203027211 */ /* 0x001fe400078ec0ff */
[----:B------:R-:W-:-:S03]  /*47220*/  SHF.L.U32 R3, R0, 0x1f, RZ ;  /* 0x0000001f00037819 */ /* 0x000fc600000006ff */
[----:B------:R-:W-:-:S04]  /*47230*/  VIADD R2, R2, 0x50 ;  /* 0x0000005002027836 */ /* 0x000fc80000000000 */
[----:B------:R-:W-:-:S04]  /*47240*/  IMAD R4, R7, 0x8, R2 ;  /* 0x0000000807047824 */ /* 0x000fc800078e0202 */
[----:B------:R-:W0:Y:S02]  /*47250*/  SYNCS.PHASECHK.TRANS64.TRYWAIT P0, [R4+URZ], R3 ;  /* 0x00000003040075a7 */ /* 0x000e24000800017f */
[----:B0-----:R-:W-:Y:S05]  /*47260*/  @!P0 BRA `(.L_x_1088) ;  /* 0x0000000400e08947 */ /* 0x001fea0003800000 */
.L_x_1105:
[----:B------:R-:W-:-:S05]  /*47270*/  VIADD R7, R7, 0x1 ;  /* 0x0000000107077836 */ /* 0x000fca0000000000 */
[----:B------:R-:W-:-:S04]  /*47280*/  ISETP.NE.AND P0, PT, R7, 0xa, PT ;  /* 0x0000000a0700780c */ /* 0x000fc80003f05270 */
[----:B0-----:R-:W-:Y:S02]  /*47290*/  SEL R3, RZ, 0x1, P0 ;  /* 0x00000001ff037807 */ /* 0x001fe40000000000 */
[----:B------:R-:W-:Y:S02]  /*472a0*/  SEL R7, R7, RZ, P0 ;  /* 0x000000ff07077207 */ /* 0x000fe40000000000 */
[----:B------:R-:W-:-:S03]  /*472b0*/  LOP3.LUT R4, R0, R3, RZ, 0x3c, !PT ;  /* 0x0000000300047212 */ /* 0x000fc600078e3cff */
[----:B------:R-:W-:Y:S01]  /*472c0*/  IMAD R3, R7, 0x8, R2 ;  /* 0x0000000807037824 */ /* 0x000fe200078e0202 */
[----:B------:R-:W-:-:S04]  /*472d0*/  SHF.L.U32 R0, R4, 0x1f, RZ ;  /* 0x0000001f04007819 */ /* 0x000fc800000006ff */
[----:B------:R-:W0:Y:S02]  /*472e0*/  SYNCS.PHASECHK.TRANS64.TRYWAIT P0, [R3+URZ], R0 ;  /* 0x00000000030075a7 */ /* 0x000e24000800017f */
[----:B0-----:R-:W-:Y:S05]  /*472f0*/  @!P0 BRA `(.L_x_1089) ;  /* 0x0000000400d08947 */ /* 0x001fea0003800000 */
.L_x_1106:
[----:B0-----:R-:W-:-:S05]  /*47300*/  VIADD R0, R7, 0x1 ;  /* 0x0000000107007836 */ /* 0x001fca0000000000 */
[----:B------:R-:W-:-:S04]  /*47310*/  ISETP.NE.AND P0, PT, R0, 0xa, PT ;  /* 0x0000000a0000780c */ /* 0x000fc80003f05270 */
[----:B------:R-:W-:Y:S02]  /*47320*/  SEL R3, RZ, 0x1, P0 ;  /* 0x00000001ff037807 */ /* 0x000fe40000000000 */
[----:B------:R-:W-:Y:S02]  /*47330*/  SEL R5, R0, RZ, P0 ;  /* 0x000000ff00057207 */ /* 0x000fe40000000000 */
[----:B------:R-:W-:-:S03]  /*47340*/  LOP3.LUT R4, R4, R3, RZ, 0x3c, !PT ;  /* 0x0000000304047212 */ /* 0x000fc600078e3cff */
[----:B------:R-:W-:Y:S01]  /*47350*/  IMAD R3, R5, 0x8, R2 ;  /* 0x0000000805037824 */ /* 0x000fe200078e0202 */
[----:B------:R-:W-:-:S04]  /*47360*/  SHF.L.U32 R0, R4, 0x1f, RZ ;  /* 0x0000001f04007819 */ /* 0x000fc800000006ff */
[----:B------:R-:W0:Y:S02]  /*47370*/  SYNCS.PHASECHK.TRANS64.TRYWAIT P0, [R3+URZ], R0 ;  /* 0x00000000030075a7 */ /* 0x000e24000800017f */
[----:B0-----:R-:W-:Y:S05]  /*47380*/  @!P0 BRA `(.L_x_1090) ;  /* 0x0000000400c08947 */ /* 0x001fea0003800000 */
.L_x_1107:
        /* <DEDUP_REMOVED lines=9> */
.L_x_1108:
        /* <DEDUP_REMOVED lines=9> */
.L_x_1109:
        /* <DEDUP_REMOVED lines=9> */
.L_x_1110:
        /* <DEDUP_REMOVED lines=9> */
.L_x_1111:
        /* <DEDUP_REMOVED lines=9> */
.L_x_1112:
        /* <DEDUP_REMOVED lines=9> */
.L_x_1113:
[----:B0-----:R-:W-:-:S05]  /*476f0*/  VIADD R0, R5, 0x1 ;  /* 0x0000000105007836 */ /* 0x001fca0000000000 */
[----:B------:R-:W-:-:S04]  /*47700*/  ISETP.NE.AND P0, PT, R0, 0xa, PT ;  /* 0x0000000a0000780c */ /* 0x000fc80003f05270 */
[----:B------:R-:W-:Y:S02]  /*47710*/  SEL R4, RZ, 0x1, P0 ;  /* 0x00000001ff047807 */ /* 0x000fe40000000000 */
[----:B------:R-:W-:Y:S02]  /*47720*/  SEL R3, R0, RZ, P0 ;  /* 0x000000ff00037207 */ /* 0x000fe40000000000 */
[----:B------:R-:W-:-:S03]  /*47730*/  LOP3.LUT R0, R7, R4, RZ, 0x3c, !PT ;  /* 0x0000000407007212 */ /* 0x000fc600078e3cff */
[----:B------:R-:W-:Y:S01]  /*47740*/  IMAD R3, R3, 0x8, R2 ;  /* 0x0000000803037824 */ /* 0x000fe200078e0202 */
[----:B------:R-:W-:-:S07]  /*47750*/  SHF.L.U32 R0, R0, 0x1f, RZ ;  /* 0x0000001f00007819 */ /* 0x000fce00000006ff */
.L_x_1097:
[----:B0-----:R0:W1:Y:S02]  /*47760*/  SYNCS.PHASECHK.TRANS64.TRYWAIT P0, [R3+URZ], R0 ;  /* 0x00000000030075a7 */ /* 0x001064000800017f */
[----:B-1----:R-:W-:Y:S05]  /*47770*/  @!P0 NANOSLEEP.SYNCS 0x989680 ;  /* 0x009896800000895d */ /* 0x002fea0003900000 */
[----:B------:R-:W1:Y:S02]  /*47780*/  @!P0 SYNCS.PHASECHK.TRANS64 P0, [R3+URZ], R0 ;  /* 0x00000000030085a7 */ /* 0x000e64000800007f */
[----:B-1----:R-:W-:Y:S05]  /*47790*/  @!P0 BRA `(.L_x_1097) ;  /* 0xfffffffc00f08947 */ /* 0x002fea000383ffff */
.L_x_1086:
[----:B------:R-:W-:Y:S05]  /*477a0*/  BSYNC B0 ;  /* 0x0000000000007941 */ /* 0x000fea0003800000 */
.L_x_1085:
[----:B------:R-:W-:Y:S05]  /*477b0*/  EXIT ;  /* 0x000000000000794d */ /* 0x000fea0003800000 */
.L_x_22:
[----:B--2---:R-:W-:-:S04]  /*477c0*/  IMAD.U32 R3, RZ, RZ, UR7 ;  /* 0x00000007ff037e24 */ /* 0x004fc8000f8e00ff */
[----:B------:R2:W4:Y:S03]  /*477d0*/  SYNCS.PHASECHK.TRANS64.TRYWAIT P0, [R3+URZ], R0 ;  /* 0x00000000030075a7 */ /* 0x000526000800017f */
[----:B----4-:R-:W-:Y:S05]  /*477e0*/  @!P0 NANOSLEEP.SYNCS 0x989680 ;  /* 0x009896800000895d */ /* 0x010fea0003900000 */
[----:B------:R-:W4:Y:S02]  /*477f0*/  @!P0 SYNCS.PHASECHK.TRANS64 P0, [R3+URZ], R0 ;  /* 0x00000000030085a7 */ /* 0x000f24000800007f */
[----:B----4-:R-:W-:Y:S05]  /*47800*/  @!P0 BRA `(.L_x_22) ;  /* 0xfffffffc00ec8947 */ /* 0x010fea000383ffff */
[----:B------:R-:W-:Y:S05]  /*47810*/  BRA `(.L_x_21) ;  /* 0xfffffbd400b87947 */ /* 0x000fea000383ffff */
.L_x_28:
[----:B-----5:R4:W-:Y:S02]  /*47820*/  STL [R1+0xc78], R0 ;  /* 0x000c780001007387 */ /* 0x0209e40000100800 */
[----:B----4-:R-:W-:-:S04]  /*47830*/  IMAD.U32 R0, RZ, RZ, UR9 ;  /* 0x00000009ff007e24 */ /* 0x010fc8000f8e00ff */
[----:B------:R4:W0:Y:S03]  /*47840*/  SYNCS.PHASECHK.TRANS64.TRYWAIT P0, [R0+URZ], R3 ;  /* 0x00000003000075a7 */ /* 0x000826000800017f */
[----:B0-----:R-:W-:Y:S05]  /*47850*/  @!P0 NANOSLEEP.SYNCS 0x989680 ;  /* 0x009896800000895d */ /* 0x001fea0003900000 */
[----:B------:R4:W0:Y:S02]  /*47860*/  @!P0 SYNCS.PHASECHK.TRANS64 P0, [R0+URZ], R3 ;  /* 0x00000003000085a7 */ /* 0x000824000800007f */
[----:B----4-:R4:W5:Y:S02]  /*47870*/  LDL.LU R0, [R1+0xc78] ;  /* 0x000c780001007983 */ /* 0x0109640000300800 */
[----:B0---4-:R-:W-:Y:S05]  /*47880*/  @!P0 BRA `(.L_x_28) ;  /* 0xfffffffc00e48947 */ /* 0x011fea000383ffff */
[----:B------:R-:W-:Y:S05]  /*47890*/  BRA `(.L_x_27) ;  /* 0xfffffc5800cc7947 */ /* 0x000fea000383ffff */
.L_x_1073:
[----:B------:R-:W-:Y:S01]  /*478a0*/  BSSY B1, `(.L_x_1098) ;  /* 0x0000006000017945 */ /* 0x000fe20003800000 */
[----:B------:R-:W-:-:S07]  /*478b0*/  IMAD.MOV.U32 R2, RZ, RZ, -0x1 ;  /* 0xffffffffff027424 */ /* 0x000fce00078e00ff */
[----:B------:R-:W-:Y:S05]  /*478c0*/  WARPSYNC.COLLECTIVE R2, `(.L_x_1099) ;  /* 0x00000000020c7348 */ /* 0x000fea0003c00000 */
[----:B------:R-:W-:Y:S02]  /*478d0*/  ELECT P0, UR62, PT ;  /* 0x00000000003e782f */ /* 0x000fe40003800000 */
[----:B------:R-:W-:Y:S01]  /*478e0*/  MOV R2, UR62 ;  /* 0x0000003e00027c02 */ /* 0x000fe20008000f00 */
[----:B------:R-:W-:Y:S10]  /*478f0*/  ENDCOLLECTIVE ;  /* 0x000000000000791b */ /* 0x000ff40003800000 */
.L_x_1099:
[----:B------:R-:W-:Y:S05]  /*47900*/  BSYNC B1 ;  /* 0x0000000000017941 */ /* 0x000fea0003800000 */
.L_x_1098:
[----:B------:R-:W-:Y:S05]  /*47910*/  BRA `(.L_x_1100) ;  /* 0xffffffec00407947 */ /* 0x000fea000383ffff */
.L_x_1076:
[----:B0-----:R0:W1:Y:S02]  /*47920*/  SYNCS.PHASECHK.TRANS64.TRYWAIT P0, [R15+URZ+0x50], R12 ;  /* 0x0000500c0f0075a7 */ /* 0x001064000800017f */
[----:B-1----:R-:W-:Y:S05]  /*47930*/  @!P0 NANOSLEEP.SYNCS 0x989680 ;  /* 0x009896800000895d */ /* 0x002fea0003900000 */
[----:B------:R-:W1:Y:S02]  /*47940*/  @!P0 SYNCS.PHASECHK.TRANS64 P0, [R15+URZ+0x50], R12 ;  /* 0x0000500c0f0085a7 */ /* 0x000e64000800007f */
[----:B-1----:R-:W-:Y:S05]  /*47950*/  @!P0 BRA `(.L_x_1076) ;  /* 0xfffffffc00f08947 */ /* 0x002fea000383ffff */
[----:B------:R-:W-:Y:S05]  /*47960*/  BRA `(.L_x_1101) ;  /* 0xffffffec00707947 */ /* 0x000fea000383ffff */
.L_x_1084:
[----:B------:R-:W-:Y:S01]  /*47970*/  BSSY B0, `(.L_x_1102) ;  /* 0x0000006000007945 */ /* 0x000fe20003800000 */
[----:B------:R-:W-:-:S07]  /*47980*/  IMAD.MOV.U32 R2, RZ, RZ, -0x1 ;  /* 0xffffffffff027424 */ /* 0x000fce00078e00ff */
[----:B------:R-:W-:Y:S05]  /*47990*/  WARPSYNC.COLLECTIVE R2, `(.L_x_1103) ;  /* 0x00000000020c7348 */ /* 0x000fea0003c00000 */
[----:B------:R-:W-:Y:S02]  /*479a0*/  ELECT P0, UR62, PT ;  /* 0x00000000003e782f */ /* 0x000fe40003800000 */
[----:B------:R-:W-:Y:S01]  /*479b0*/  MOV R2, UR62 ;  /* 0x0000003e00027c02 */ /* 0x000fe20008000f00 */
[----:B------:R-:W-:Y:S10]  /*479c0*/  ENDCOLLECTIVE ;  /* 0x000000000000791b */ /* 0x000ff40003800000 */
.L_x_1103:
[----:B------:R-:W-:Y:S05]  /*479d0*/  BSYNC B0 ;  /* 0x0000000000007941 */ /* 0x000fea0003800000 */
.L_x_1102:
[----:B------:R-:W-:Y:S05]  /*479e0*/  BRA `(.L_x_1104) ;  /* 0xfffffff400e47947 */ /* 0x000fea000383ffff */
.L_x_1088:
[----:B0-----:R0:W1:Y:S02]  /*479f0*/  SYNCS.PHASECHK.TRANS64.TRYWAIT P0, [R4+URZ], R3 ;  /* 0x00000003040075a7 */ /* 0x001064000800017f */
[----:B-1----:R-:W-:Y:S05]  /*47a00*/  @!P0 NANOSLEEP.SYNCS 0x989680 ;  /* 0x009896800000895d */ /* 0x002fea0003900000 */
[----:B------:R-:W1:Y:S02]  /*47a10*/  @!P0 SYNCS.PHASECHK.TRANS64 P0, [R4+URZ], R3 ;  /* 0x00000003040085a7 */ /* 0x000e64000800007f */
[----:B-1----:R-:W-:Y:S05]  /*47a20*/  @!P0 BRA `(.L_x_1088) ;  /* 0xfffffffc00f08947 */ /* 0x002fea000383ffff */
[----:B------:R-:W-:Y:S05]  /*47a30*/  BRA `(.L_x_1105) ;  /* 0xfffffff8000c7947 */ /* 0x000fea000383ffff */
.L_x_1089:
[----:B0-----:R0:W1:Y:S02]  /*47a40*/  SYNCS.PHASECHK.TRANS64.TRYWAIT P0, [R3+URZ], R0 ;  /* 0x00000000030075a7 */ /* 0x001064000800017f */
[----:B-1----:R-:W-:Y:S05]  /*47a50*/  @!P0 NANOSLEEP.SYNCS 0x989680 ;  /* 0x009896800000895d */ /* 0x002fea0003900000 */
[----:B------:R-:W1:Y:S02]  /*47a60*/  @!P0 SYNCS.PHASECHK.TRANS64 P0, [R3+URZ], R0 ;  /* 0x00000000030085a7 */ /* 0x000e64000800007f */
[----:B-1----:R-:W-:Y:S05]  /*47a70*/  @!P0 BRA `(.L_x_1089) ;  /* 0xfffffffc00f08947 */ /* 0x002fea000383ffff */
[----:B------:R-:W-:Y:S05]  /*47a80*/  BRA `(.L_x_1106) ;  /* 0xfffffff8001c7947 */ /* 0x000fea000383ffff */
.L_x_1090:
[----:B0-----:R0:W1:Y:S02]  /*47a90*/  SYNCS.PHASECHK.TRANS64.TRYWAIT P0, [R3+URZ], R0 ;  /* 0x00000000030075a7 */ /* 0x001064000800017f */
[----:B-1----:R-:W-:Y:S05]  /*47aa0*/  @!P0 NANOSLEEP.SYNCS 0x989680 ;  /* 0x009896800000895d */ /* 0x002fea0003900000 */
[----:B------:R-:W1:Y:S02]  /*47ab0*/  @!P0 SYNCS.PHASECHK.TRANS64 P0, [R3+URZ], R0 ;  /* 0x00000000030085a7 */ /* 0x000e64000800007f */
[----:B-1----:R-:W-:Y:S05]  /*47ac0*/  @!P0 BRA `(.L_x_1090) ;  /* 0xfffffffc00f08947 */ /* 0x002fea000383ffff */
[----:B------:R-:W-:Y:S05]  /*47ad0*/  BRA `(.L_x_1107) ;  /* 0xfffffff8002c7947 */ /* 0x000fea000383ffff */
.L_x_1091:
[----:B0-----:R0:W1:Y:S02]  /*47ae0*/  SYNCS.PHASECHK.TRANS64.TRYWAIT P0, [R3+URZ], R0 ;  /* 0x00000000030075a7 */ /* 0x001064000800017f */
[----:B-1----:R-:W-:Y:S05]  /*47af0*/  @!P0 NANOSLEEP.SYNCS 0x989680 ;  /* 0x009896800000895d */ /* 0x002fea0003900000 */
[----:B------:R-:W1:Y:S02]  /*47b00*/  @!P0 SYNCS.PHASECHK.TRANS64 P0, [R3+URZ], R0 ;  /* 0x00000000030085a7 */ /* 0x000e64000800007f */
[----:B-1----:R-:W-:Y:S05]  /*47b10*/  @!P0 BRA `(.L_x_1091) ;  /* 0xfffffffc00f08947 */ /* 0x002fea000383ffff */
[----:B------:R-:W-:Y:S05]  /*47b20*/  BRA `(.L_x_1108) ;  /* 0xfffffff8003c7947 */ /* 0x000fea000383ffff */
.L_x_1092:
[----:B0-----:R0:W1:Y:S02]  /*47b30*/  SYNCS.PHASECHK.TRANS64.TRYWAIT P0, [R3+URZ], R0 ;  /* 0x00000000030075a7 */ /* 0x001064000800017f */
[----:B-1----:R-:W-:Y:S05]  /*47b40*/  @!P0 NANOSLEEP.SYNCS 0x989680 ;  /* 0x009896800000895d */ /* 0x002fea0003900000 */
[----:B------:R-:W1:Y:S02]  /*47b50*/  @!P0 SYNCS.PHASECHK.TRANS64 P0, [R3+URZ], R0 ;  /* 0x00000000030085a7 */ /* 0x000e64000800007f */
[----:B-1----:R-:W-:Y:S05]  /*47b60*/  @!P0 BRA `(.L_x_1092) ;  /* 0xfffffffc00f08947 */ /* 0x002fea000383ffff */
[----:B------:R-:W-:Y:S05]  /*47b70*/  BRA `(.L_x_1109) ;  /* 0xfffffff8004c7947 */ /* 0x000fea000383ffff */
.L_x_1093:
[----:B0-----:R0:W1:Y:S02]  /*47b80*/  SYNCS.PHASECHK.TRANS64.TRYWAIT P0, [R3+URZ], R0 ;  /* 0x00000000030075a7 */ /* 0x001064000800017f */
[----:B-1----:R-:W-:Y:S05]  /*47b90*/  @!P0 NANOSLEEP.SYNCS 0x989680 ;  /* 0x009896800000895d */ /* 0x002fea0003900000 */
[----:B------:R-:W1:Y:S02]  /*47ba0*/  @!P0 SYNCS.PHASECHK.TRANS64 P0, [R3+URZ], R0 ;  /* 0x00000000030085a7 */ /* 0x000e64000800007f */
[----:B-1----:R-:W-:Y:S05]  /*47bb0*/  @!P0 BRA `(.L_x_1093) ;  /* 0xfffffffc00f08947 */ /* 0x002fea000383ffff */
[----:B------:R-:W-:Y:S05]  /*47bc0*/  BRA `(.L_x_1110) ;  /* 0xfffffff8005c7947 */ /* 0x000fea000383ffff */
.L_x_1094:
[----:B0-----:R0:W1:Y:S02]  /*47bd0*/  SYNCS.PHASECHK.TRANS64.TRYWAIT P0, [R3+URZ], R0 ;  /* 0x00000000030075a7 */ /* 0x001064000800017f */
[----:B-1----:R-:W-:Y:S05]  /*47be0*/  @!P0 NANOSLEEP.SYNCS 0x989680 ;  /* 0x009896800000895d */ /* 0x002fea0003900000 */
[----:B------:R-:W1:Y:S02]  /*47bf0*/  @!P0 SYNCS.PHASECHK.TRANS64 P0, [R3+URZ], R0 ;  /* 0x00000000030085a7 */ /* 0x000e64000800007f */
[----:B-1----:R-:W-:Y:S05]  /*47c00*/  @!P0 BRA `(.L_x_1094) ;  /* 0xfffffffc00f08947 */ /* 0x002fea000383ffff */
[----:B------:R-:W-:Y:S05]  /*47c10*/  BRA `(.L_x_1111) ;  /* 0xfffffff8006c7947 */ /* 0x000fea000383ffff */
.L_x_1095:
[----:B0-----:R0:W1:Y:S02]  /*47c20*/  SYNCS.PHASECHK.TRANS64.TRYWAIT P0, [R3+URZ], R0 ;  /* 0x00000000030075a7 */ /* 0x001064000800017f */
[----:B-1----:R-:W-:Y:S05]  /*47c30*/  @!P0 NANOSLEEP.SYNCS 0x989680 ;  /* 0x009896800000895d */ /* 0x002fea0003900000 */
[----:B------:R-:W1:Y:S02]  /*47c40*/  @!P0 SYNCS.PHASECHK.TRANS64 P0, [R3+URZ], R0 ;  /* 0x00000000030085a7 */ /* 0x000e64000800007f */
[----:B-1----:R-:W-:Y:S05]  /*47c50*/  @!P0 BRA `(.L_x_1095) ;  /* 0xfffffffc00f08947 */ /* 0x002fea000383ffff */
[----:B------:R-:W-:Y:S05]  /*47c60*/  BRA `(.L_x_1112) ;  /* 0xfffffff8007c7947 */ /* 0x000fea000383ffff */
.L_x_1096:
[----:B0-----:R0:W1:Y:S02]  /*47c70*/  SYNCS.PHASECHK.TRANS64.TRYWAIT P0, [R3+URZ], R0 ;  /* 0x00000000030075a7 */ /* 0x001064000800017f */
[----:B-1----:R-:W-:Y:S05]  /*47c80*/  @!P0 NANOSLEEP.SYNCS 0x989680 ;  /* 0x009896800000895d */ /* 0x002fea0003900000 */
[----:B------:R-:W1:Y:S02]  /*47c90*/  @!P0 SYNCS.PHASECHK.TRANS64 P0, [R3+URZ], R0 ;  /* 0x00000000030085a7 */ /* 0x000e64000800007f */
[----:B-1----:R-:W-:Y:S05]  /*47ca0*/  @!P0 BRA `(.L_x_1096) ;  /* 0xfffffffc00f08947 */ /* 0x002fea000383ffff */
[----:B------:R-:W-:Y:S05]  /*47cb0*/  BRA `(.L_x_1113) ;  /* 0xfffffff8008c7947 */ /* 0x000fea000383ffff */
.L_x_1114:
[----:B------:R-:W-:-:S00]  /*47cc0*/  BRA `(.L_x_1114) ;  /* 0xfffffffc00fc7947 */ /* 0x000fc0000383ffff */
[----:B------:R-:W-:-:S00]  /*47cd0*/  NOP ;  /* 0x0000000000007918 */ /* 0x000fc00000000000 */
        /* <DEDUP_REMOVED lines=10> */
.L_x_1115:


//--------------------- .nv.shared._ZN7cutlass13device_kernelINS_4gemm6kernel13GemmUniversalIN4cute5tupleIJiiiiEEENS1_10collective13CollectiveMmaINS1_37MainloopSm90TmaGmmaWarpSpecializedFP8ILi10ENS5_IJNS4_1CILi2EEENSA_ILi1EEESC_EEENS1_35KernelTmaWarpSpecializedCooperativeEEENS5_IJNSA_ILi192EEENSA_ILi512EEENSA_ILi32EEEEEENS_12float_e4m3_tENS5_IJlSC_lEEESK_SL_NS4_8TiledMMAINS4_8MMA_AtomIJNS4_4SM904GMMA31MMA_64x256x32_F32E4M3E4M3_SS_TNILNSP_7ScaleInE1ELSR_1EEEEEENS4_6LayoutISD_NS5_IJSC_NSA_ILi0EEESV_EEEEENS5_IJNS4_10UnderscoreESY_SY_EEEEENS4_13SM90_TMA_LOADENS4_14ComposedLayoutINS4_7SwizzleILi1ELi4ELi3EEENS4_18smem_ptr_flag_bitsILi8EEENSU_INS5_IJNSA_ILi8EEESI_EEENS5_IJSI_SC_EEEEEEEvNS4_8identityENS4_23SM90_TMA_LOAD_MULTICASTES1B_vS1C_EENS_8epilogue10collective6detail29Sm90TmaWarpSpecializedAdapterINS1G_15DefaultEpilogueISK_SL_SL_NS1F_6thread17LinearCombinationISK_Li1EffLNS1K_9ScaleType4KindE0ELNS_15FloatRoundStyleE2ESK_EENS1_15EpilogueDefaultEEEEEvvEEEEvNT_6ParamsE --------------------------
	.section	.nv.shared._ZN7cutlass13device_kernelINS_4gemm6kernel13GemmUniversalIN4cute5tupleIJiiiiEEENS1_10collective13CollectiveMmaINS1_37MainloopSm90TmaGmmaWarpSpecializedFP8ILi10ENS5_IJNS4_1CILi2EEENSA_ILi1EEESC_EEENS1_35KernelTmaWarpSpecializedCooperativeEEENS5_IJNSA_ILi192EEENSA_ILi512EEENSA_ILi32EEEEEENS_12float_e4m3_tENS5_IJlSC_lEEESK_SL_NS4_8TiledMMAINS4_8MMA_AtomIJNS4_4SM904GMMA31MMA_64x256x32_F32E4M3E4M3_SS_TNILNSP_7ScaleInE1ELSR_1EEEEEENS4_6LayoutISD_NS5_IJSC_NSA_ILi0EEESV_EEEEENS5_IJNS4_10UnderscoreESY_SY_EEEEENS4_13SM90_TMA_LOADENS4_14ComposedLayoutINS4_7SwizzleILi1ELi4ELi3EEENS4_18smem_ptr_flag_bitsILi8EEENSU_INS5_IJNSA_ILi8EEESI_EEENS5_IJSI_SC_EEEEEEEvNS4_8identityENS4_23SM90_TMA_LOAD_MULTICASTES1B_vS1C_EENS_8epilogue10collective6detail29Sm90TmaWarpSpecializedAdapterINS1G_15DefaultEpilogueISK_SL_SL_NS1F_6thread17LinearCombinationISK_Li1EffLNS1K_9ScaleType4KindE0ELNS_15FloatRoundStyleE2ESK_EENS1_15EpilogueDefaultEEEEEvvEEEEvNT_6ParamsE,"aw",@nobits
	.sectionflags	@""
	.align	16
	.zero		1024


//--------------------- .nv.shared.reserved.0     --------------------------
	.section	.nv.shared.reserved.0,"aw",@nobits
	.weak		__nv_reservedSMEM_offset_0_alias
	.size		__nv_reservedSMEM_offset_0_alias, 0, 0
	.other		__nv_reservedSMEM_offset_0_alias,@"STO_CUDA_RESERVED_SHARED STV_DEFAULT"
__nv_reservedSMEM_offset_0_alias:
	.zero		0


//--------------------- .nv.global                --------------------------
	.section	.nv.global,"aw",@nobits
.nv.global:
	.type		_ZN40_INTERNAL_1dc2838f_4_k_cu_1108f3ae_147704cute1_E,@object
	.size		_ZN40_INTERNAL_1dc2838f_4_k_cu_1108f3ae_147704cute1_E,(_ZN40_INTERNAL_1dc2838f_4_k_cu_1108f3ae_147704cuda3std3__45__cpo6cbeginE - _ZN40_INTERNAL_1dc2838f_4_k_cu_1108f3ae_147704cute1_E)
_ZN40_INTERNAL_1dc2838f_4_k_cu_1108f3ae_147704cute1_E:
	.zero		1
	.type		_ZN40_INTERNAL_1dc2838f_4_k_cu_1108f3ae_147704cuda3std3__45__cpo6cbeginE,@object
	.size		_ZN40_INTERNAL_1dc2838f_4_k_cu_1108f3ae_147704cuda3std3__45__cpo6cbeginE,(_ZN40_INTERNAL_1dc2838f_4_k_cu_1108f3ae_147704cuda3std3__48in_placeE - _ZN40_INTERNAL_1dc2838f_4_k_cu_1108f3ae_147704cuda3std3__45__cpo6cbeginE)
_ZN40_INTERNAL_1dc2838f_4_k_cu_1108f3ae_147704cuda3std3__45__cpo6cbeginE:
	.zero		1
	.type		_ZN40_INTERNAL_1dc2838f_4_k_cu_1108f3ae_147704cuda3std3__48in_placeE,@object
	.size		_ZN40_INTERNAL_1dc2838f_4_k_cu_1108f3ae_147704cuda3std3__48in_placeE,(_ZN40_INTERNAL_1dc2838f_4_k_cu_1108f3ae_147704cuda3std6ranges3__45__cpo9iter_moveE - _ZN40_INTERNAL_1dc2838f_4_k_cu_1108f3ae_147704cuda3std3__48in_placeE)
_ZN40_INTERNAL_1dc2838f_4_k_cu_1108f3ae_147704cuda3std3__48in_placeE:
	.zero		1
	.type		_ZN40_INTERNAL_1dc2838f_4_k_cu_1108f3ae_147704cuda3std6ranges3__45__cpo9iter_moveE,@object
	.size		_ZN40_INTERNAL_1dc2838f_4_k_cu_1108f3ae_147704cuda3std6ranges3__45__cpo9iter_moveE,(_ZN40_INTERNAL_1dc2838f_4_k_cu_1108f3ae_147704cuda3std3__45__cpo5beginE - _ZN40_INTERNAL_1dc2838f_4_k_cu_1108f3ae_147704cuda3std6ranges3__45__cpo9iter_moveE)
_ZN40_INTERNAL_1dc2838f_4_k_cu_1108f3ae_147704cuda3std6ranges3__45__cpo9iter_moveE:
	.zero		1
	.type		_ZN40_INTERNAL_1dc2838f_4_k_cu_1108f3ae_147704cuda3std3__45__cpo5beginE,@object
	.size		_ZN40_INTERNAL_1dc2838f_4_k_cu_1108f3ae_147704cuda3std3__45__cpo5beginE,(_ZN40_INTERNAL_1dc2838f_4_k_cu_1108f3ae_147704cuda3std3__442_GLOBAL__N__1dc2838f_4_k_cu_1108f3ae_147706ignoreE - _ZN40_INTERNAL_1dc2838f_4_k_cu_1108f3ae_147704cuda3std3__45__cpo5beginE)
_ZN40_INTERNAL_1dc2838f_4_k_cu_1108f3ae_147704cuda3std3__45__cpo5beginE:
	.zero		1
	.type		_ZN40_INTERNAL_1dc2838f_4_k_cu_1108f3ae_147704cuda3std3__442_GLOBAL__N__1dc2838f_4_k_cu_1108f3ae_147706ignoreE,@object
	.size		_ZN40_INTERNAL_1dc2838f_4_k_cu_1108f3ae_147704cuda3std3__442_GLOBAL__N__1dc2838f_4_k_cu_1108f3ae_147706ignoreE,(_ZN40_INTERNAL_1dc2838f_4_k_cu_1108f3ae_147704cute7productE - _ZN40_INTERNAL_1dc2838f_4_k_cu_1108f3ae_147704cuda3std3__442_GLOBAL__N__1dc2838f_4_k_cu_1108f3ae_147706ignoreE)
_ZN40_INTERNAL_1dc2838f_4_k_cu_1108f3ae_147704cuda3std3__442_GLOBAL__N__1dc2838f_4_k_cu_1108f3ae_147706ignoreE:
	.zero		1
	.type		_ZN40_INTERNAL_1dc2838f_4_k_cu_1108f3ae_147704cute7productE,@object
	.size		_ZN40_INTERNAL_1dc2838f_4_k_cu_1108f3ae_147704cute7productE,(_ZN40_INTERNAL_1dc2838f_4_k_cu_1108f3ae_147704cuda3std3__45__cpo3endE - _ZN40_INTERNAL_1dc2838f_4_k_cu_1108f3ae_147704cute7productE)
_ZN40_INTERNAL_1dc2838f_4_k_cu_1108f3ae_147704cute7productE:
	.zero		1
	.type		_ZN40_INTERNAL_1dc2838f_4_k_cu_1108f3ae_147704cuda3std3__45__cpo3endE,@object
	.size		_ZN40_INTERNAL_1dc2838f_4_k_cu_1108f3ae_147704cuda3std3__45__cpo3endE,(_ZN40_INTERNAL_1dc2838f_4_k_cu_1108f3ae_147704cuda3std3__419piecewise_constructE - _ZN40_INTERNAL_1dc2838f_4_k_cu_1108f3ae_147704cuda3std3__45__cpo3endE)
_ZN40_INTERNAL_1dc2838f_4_k_cu_1108f3ae_147704cuda3std3__45__cpo3endE:
	.zero		1
	.type		_ZN40_INTERNAL_1dc2838f_4_k_cu_1108f3ae_147704cuda3std3__419piecewise_constructE,@object
	.size		_ZN40_INTERNAL_1dc2838f_4_k_cu_1108f3ae_147704cuda3std3__419piecewise_constructE,(_ZN40_INTERNAL_1dc2838f_4_k_cu_1108f3ae_147704cuda3std3__45__cpo4cendE - _ZN40_INTERNAL_1dc2838f_4_k_cu_1108f3ae_147704cuda3std3__419piecewise_constructE)
_ZN40_INTERNAL_1dc2838f_4_k_cu_1108f3ae_147704cuda3std3__419piecewise_constructE:
	.zero		1
	.type		_ZN40_INTERNAL_1dc2838f_4_k_cu_1108f3ae_147704cuda3std3__45__cpo4cendE,@object
	.size		_ZN40_INTERNAL_1dc2838f_4_k_cu_1108f3ae_147704cuda3std3__45__cpo4cendE,(_ZN40_INTERNAL_1dc2838f_4_k_cu_1108f3ae_147704cuda3std6ranges3__45__cpo4swapE - _ZN40_INTERNAL_1dc2838f_4_k_cu_1108f3ae_147704cuda3std3__45__cpo4cendE)
_ZN40_INTERNAL_1dc2838f_4_k_cu_1108f3ae_147704cuda3std3__45__cpo4cendE:
	.zero		1
	.type		_ZN40_INTERNAL_1dc2838f_4_k_cu_1108f3ae_147704cuda3std6ranges3__45__cpo4swapE,@object
	.size		_ZN40_INTERNAL_1dc2838f_4_k_cu_1108f3ae_147704cuda3std6ranges3__45__cpo4swapE,(.L_7 - _ZN40_INTERNAL_1dc2838f_4_k_cu_1108f3ae_147704cuda3std6ranges3__45__cpo4swapE)
_ZN40_INTERNAL_1dc2838f_4_k_cu_1108f3ae_147704cuda3std6ranges3__45__cpo4swapE:
	.zero		1
.L_7:


//--------------------- .nv.constant0._ZN7cutlass13device_kernelINS_4gemm6kernel13GemmUniversalIN4cute5tupleIJiiiiEEENS1_10collective13CollectiveMmaINS1_37MainloopSm90TmaGmmaWarpSpecializedFP8ILi10ENS5_IJNS4_1CILi2EEENSA_ILi1EEESC_EEENS1_35KernelTmaWarpSpecializedCooperativeEEENS5_IJNSA_ILi192EEENSA_ILi512EEENSA_ILi32EEEEEENS_12float_e4m3_tENS5_IJlSC_lEEESK_SL_NS4_8TiledMMAINS4_8MMA_AtomIJNS4_4SM904GMMA31MMA_64x256x32_F32E4M3E4M3_SS_TNILNSP_7ScaleInE1ELSR_1EEEEEENS4_6LayoutISD_NS5_IJSC_NSA_ILi0EEESV_EEEEENS5_IJNS4_10UnderscoreESY_SY_EEEEENS4_13SM90_TMA_LOADENS4_14ComposedLayoutINS4_7SwizzleILi1ELi4ELi3EEENS4_18smem_ptr_flag_bitsILi8EEENSU_INS5_IJNSA_ILi8EEESI_EEENS5_IJSI_SC_EEEEEEEvNS4_8identityENS4_23SM90_TMA_LOAD_MULTICASTES1B_vS1C_EENS_8epilogue10collective6detail29Sm90TmaWarpSpecializedAdapterINS1G_15DefaultEpilogueISK_SL_SL_NS1F_6thread17LinearCombinationISK_Li1EffLNS1K_9ScaleType4KindE0ELNS_15FloatRoundStyleE2ESK_EENS1_15EpilogueDefaultEEEEEvvEEEEvNT_6ParamsE --------------------------
	.section	.nv.constant0._ZN7cutlass13device_kernelINS_4gemm6kernel13GemmUniversalIN4cute5tupleIJiiiiEEENS1_10collective13CollectiveMmaINS1_37MainloopSm90TmaGmmaWarpSpecializedFP8ILi10ENS5_IJNS4_1CILi2EEENSA_ILi1EEESC_EEENS1_35KernelTmaWarpSpecializedCooperativeEEENS5_IJNSA_ILi192EEENSA_ILi512EEENSA_ILi32EEEEEENS_12float_e4m3_tENS5_IJlSC_lEEESK_SL_NS4_8TiledMMAINS4_8MMA_AtomIJNS4_4SM904GMMA31MMA_64x256x32_F32E4M3E4M3_SS_TNILNSP_7ScaleInE1ELSR_1EEEEEENS4_6LayoutISD_NS5_IJSC_NSA_ILi0EEESV_EEEEENS5_IJNS4_10UnderscoreESY_SY_EEEEENS4_13SM90_TMA_LOADENS4_14ComposedLayoutINS4_7SwizzleILi1ELi4ELi3EEENS4_18smem_ptr_flag_bitsILi8EEENSU_INS5_IJNSA_ILi8EEESI_EEENS5_IJSI_SC_EEEEEEEvNS4_8identityENS4_23SM90_TMA_LOAD_MULTICASTES1B_vS1C_EENS_8epilogue10collective6detail29Sm90TmaWarpSpecializedAdapterINS1G_15DefaultEpilogueISK_SL_SL_NS1F_6thread17LinearCombinationISK_Li1EffLNS1K_9ScaleType4KindE0ELNS_15FloatRoundStyleE2ESK_EENS1_15EpilogueDefaultEEEEEvvEEEEvNT_6ParamsE,"a",@progbits
	.sectionflags	@""
	.align	4
.nv.constant0._ZN7cutlass13device_kernelINS_4gemm6kernel13GemmUniversalIN4cute5tupleIJiiiiEEENS1_10collective13CollectiveMmaINS1_37MainloopSm90TmaGmmaWarpSpecializedFP8ILi10ENS5_IJNS4_1CILi2EEENSA_ILi1EEESC_EEENS1_35KernelTmaWarpSpecializedCooperativeEEENS5_IJNSA_ILi192EEENSA_ILi512EEENSA_ILi32EEEEEENS_12float_e4m3_tENS5_IJlSC_lEEESK_SL_NS4_8TiledMMAINS4_8MMA_AtomIJNS4_4SM904GMMA31MMA_64x256x32_F32E4M3E4M3_SS_TNILNSP_7ScaleInE1ELSR_1EEEEEENS4_6LayoutISD_NS5_IJSC_NSA_ILi0EEESV_EEEEENS5_IJNS4_10UnderscoreESY_SY_EEEEENS4_13SM90_TMA_LOADENS4_14ComposedLayoutINS4_7SwizzleILi1ELi4ELi3EEENS4_18smem_ptr_flag_bitsILi8EEENSU_INS5_IJNSA_ILi8EEESI_EEENS5_IJSI_SC_EEEEEEEvNS4_8identityENS4_23SM90_TMA_LOAD_MULTICASTES1B_vS1C_EENS_8epilogue10collective6detail29Sm90TmaWarpSpecializedAdapterINS1G_15DefaultEpilogueISK_SL_SL_NS1F_6thread17LinearCombinationISK_Li1EffLNS1K_9ScaleType4KindE0ELNS_15FloatRoundStyleE2ESK_EENS1_15EpilogueDefaultEEEEEvvEEEEvNT_6ParamsE:
	.zero		1664


//--------------------- SYMBOLS --------------------------

	.type		.nv.reservedSmem.offset0,@object
	.size		.nv.reservedSmem.offset0,0x4
